//
// Generated by NVIDIA NVVM Compiler
//
// Compiler Build ID: CL-36424714
// Cuda compilation tools, release 13.0, V13.0.88
// Based on NVVM 20.0.0
//

.version 9.0
.target sm_100
.address_size 64

	// .globl	_Z13mandel_kernelffffPiiii

.visible .entry _Z13mandel_kernelffffPiiii(
	.param .f32 _Z13mandel_kernelffffPiiii_param_0,
	.param .f32 _Z13mandel_kernelffffPiiii_param_1,
	.param .f32 _Z13mandel_kernelffffPiiii_param_2,
	.param .f32 _Z13mandel_kernelffffPiiii_param_3,
	.param .u64 .ptr .align 1 _Z13mandel_kernelffffPiiii_param_4,
	.param .u32 _Z13mandel_kernelffffPiiii_param_5,
	.param .u32 _Z13mandel_kernelffffPiiii_param_6,
	.param .u32 _Z13mandel_kernelffffPiiii_param_7
)
{
	.reg .pred 	%p<1315>;
	.reg .b32 	%r<1339>;
	.reg .b32 	%f<9146>;
	.reg .b64 	%rd<15>;

	ld.param.f32 	%f5217, [_Z13mandel_kernelffffPiiii_param_0];
	ld.param.f32 	%f5218, [_Z13mandel_kernelffffPiiii_param_1];
	ld.param.f32 	%f5219, [_Z13mandel_kernelffffPiiii_param_2];
	ld.param.f32 	%f5220, [_Z13mandel_kernelffffPiiii_param_3];
	ld.param.u64 	%rd2, [_Z13mandel_kernelffffPiiii_param_4];
	ld.param.u32 	%r59, [_Z13mandel_kernelffffPiiii_param_5];
	ld.param.u32 	%r60, [_Z13mandel_kernelffffPiiii_param_7];
	cvta.to.global.u64 	%rd1, %rd2;
	mov.u32 	%r61, %ctaid.x;
	mov.u32 	%r62, %ntid.x;
	mov.u32 	%r63, %tid.x;
	mad.lo.s32 	%r1, %r61, %r62, %r63;
	mov.u32 	%r64, %ctaid.y;
	mov.u32 	%r65, %ntid.y;
	mov.u32 	%r66, %tid.y;
	mad.lo.s32 	%r2, %r64, %r65, %r66;
	cvt.rn.f32.s32 	%f5221, %r1;
	fma.rn.f32 	%f1, %f5219, %f5221, %f5217;
	cvt.rn.f32.u32 	%f5222, %r2;
	fma.rn.f32 	%f2, %f5220, %f5222, %f5218;
	setp.gt.s32 	%p1, %r60, 9999;
	@%p1 bra 	$L__BB0_7;
	setp.eq.s32 	%p4, %r60, 256;
	@%p4 bra 	$L__BB0_1110;
	setp.eq.s32 	%p5, %r60, 1000;
	@%p5 bra 	$L__BB0_109;
$L__BB0_3:
	setp.lt.s32 	%p1312, %r60, 1;
	@%p1312 bra 	$L__BB0_1368;
	mov.b32 	%r1338, 0;
	mov.f32 	%f9144, %f2;
	mov.f32 	%f9145, %f1;
$L__BB0_5:
	mul.f32 	%f5213, %f9145, %f9145;
	mul.f32 	%f5214, %f9144, %f9144;
	add.f32 	%f9137, %f5213, %f5214;
	setp.leu.f32 	%p1313, %f9137, 0f40800000;
	@%p1313 bra 	$L__BB0_1367;
	mad.lo.s32 	%r1331, %r59, %r2, %r1;
	mul.wide.s32 	%rd13, %r1331, 4;
	add.s64 	%rd14, %rd1, %rd13;
	st.global.u32 	[%rd14], %r1338;
	bra.uni 	$L__BB0_1369;
$L__BB0_7:
	setp.eq.s32 	%p2, %r60, 100000;
	@%p2 bra 	$L__BB0_27;
	setp.ne.s32 	%p3, %r60, 10000;
	@%p3 bra 	$L__BB0_3;
	mov.b32 	%r37, 0;
	mov.f32 	%f9142, %f2;
	mov.f32 	%f9143, %f1;
$L__BB0_10:
	.pragma "nounroll";
	mul.f32 	%f135, %f9143, %f9143;
	mul.f32 	%f136, %f9142, %f9142;
	add.f32 	%f8993, %f135, %f136;
	setp.gt.f32 	%p1262, %f8993, 0f40800000;
	@%p1262 bra 	$L__BB0_108;
	add.f32 	%f8994, %f9143, %f9143;
	fma.rn.f32 	%f137, %f8994, %f9142, %f2;
	sub.f32 	%f8995, %f135, %f136;
	add.f32 	%f138, %f1, %f8995;
	mul.f32 	%f139, %f138, %f138;
	mul.f32 	%f140, %f137, %f137;
	add.f32 	%f8996, %f139, %f140;
	setp.gt.f32 	%p1263, %f8996, 0f40800000;
	@%p1263 bra 	$L__BB0_107;
	add.f32 	%f8997, %f138, %f138;
	fma.rn.f32 	%f141, %f8997, %f137, %f2;
	sub.f32 	%f8998, %f139, %f140;
	add.f32 	%f142, %f1, %f8998;
	mul.f32 	%f143, %f142, %f142;
	mul.f32 	%f144, %f141, %f141;
	add.f32 	%f8999, %f143, %f144;
	setp.gt.f32 	%p1264, %f8999, 0f40800000;
	@%p1264 bra 	$L__BB0_106;
	add.f32 	%f9000, %f142, %f142;
	fma.rn.f32 	%f145, %f9000, %f141, %f2;
	sub.f32 	%f9001, %f143, %f144;
	add.f32 	%f146, %f1, %f9001;
	mul.f32 	%f147, %f146, %f146;
	mul.f32 	%f148, %f145, %f145;
	add.f32 	%f9002, %f147, %f148;
	setp.gt.f32 	%p1265, %f9002, 0f40800000;
	@%p1265 bra 	$L__BB0_105;
	add.f32 	%f9003, %f146, %f146;
	fma.rn.f32 	%f149, %f9003, %f145, %f2;
	sub.f32 	%f9004, %f147, %f148;
	add.f32 	%f150, %f1, %f9004;
	mul.f32 	%f151, %f150, %f150;
	mul.f32 	%f152, %f149, %f149;
	add.f32 	%f9005, %f151, %f152;
	setp.gt.f32 	%p1266, %f9005, 0f40800000;
	@%p1266 bra 	$L__BB0_104;
	add.f32 	%f9006, %f150, %f150;
	fma.rn.f32 	%f153, %f9006, %f149, %f2;
	sub.f32 	%f9007, %f151, %f152;
	add.f32 	%f154, %f1, %f9007;
	mul.f32 	%f155, %f154, %f154;
	mul.f32 	%f156, %f153, %f153;
	add.f32 	%f9008, %f155, %f156;
	setp.gt.f32 	%p1267, %f9008, 0f40800000;
	@%p1267 bra 	$L__BB0_103;
	add.f32 	%f9009, %f154, %f154;
	fma.rn.f32 	%f157, %f9009, %f153, %f2;
	sub.f32 	%f9010, %f155, %f156;
	add.f32 	%f158, %f1, %f9010;
	mul.f32 	%f159, %f158, %f158;
	mul.f32 	%f160, %f157, %f157;
	add.f32 	%f9011, %f159, %f160;
	setp.gt.f32 	%p1268, %f9011, 0f40800000;
	@%p1268 bra 	$L__BB0_102;
	add.f32 	%f9012, %f158, %f158;
	fma.rn.f32 	%f161, %f9012, %f157, %f2;
	sub.f32 	%f9013, %f159, %f160;
	add.f32 	%f162, %f1, %f9013;
	mul.f32 	%f163, %f162, %f162;
	mul.f32 	%f164, %f161, %f161;
	add.f32 	%f9014, %f163, %f164;
	setp.gt.f32 	%p1269, %f9014, 0f40800000;
	@%p1269 bra 	$L__BB0_101;
	add.f32 	%f9015, %f162, %f162;
	fma.rn.f32 	%f165, %f9015, %f161, %f2;
	sub.f32 	%f9016, %f163, %f164;
	add.f32 	%f166, %f1, %f9016;
	mul.f32 	%f167, %f166, %f166;
	mul.f32 	%f168, %f165, %f165;
	add.f32 	%f9017, %f167, %f168;
	setp.gt.f32 	%p1270, %f9017, 0f40800000;
	@%p1270 bra 	$L__BB0_100;
	add.f32 	%f9018, %f166, %f166;
	fma.rn.f32 	%f169, %f9018, %f165, %f2;
	sub.f32 	%f9019, %f167, %f168;
	add.f32 	%f170, %f1, %f9019;
	mul.f32 	%f171, %f170, %f170;
	mul.f32 	%f172, %f169, %f169;
	add.f32 	%f9020, %f171, %f172;
	setp.gt.f32 	%p1271, %f9020, 0f40800000;
	@%p1271 bra 	$L__BB0_99;
	add.f32 	%f9021, %f170, %f170;
	fma.rn.f32 	%f173, %f9021, %f169, %f2;
	sub.f32 	%f9022, %f171, %f172;
	add.f32 	%f174, %f1, %f9022;
	mul.f32 	%f175, %f174, %f174;
	mul.f32 	%f176, %f173, %f173;
	add.f32 	%f9023, %f175, %f176;
	setp.gt.f32 	%p1272, %f9023, 0f40800000;
	@%p1272 bra 	$L__BB0_98;
	add.f32 	%f9024, %f174, %f174;
	fma.rn.f32 	%f177, %f9024, %f173, %f2;
	sub.f32 	%f9025, %f175, %f176;
	add.f32 	%f178, %f1, %f9025;
	mul.f32 	%f179, %f178, %f178;
	mul.f32 	%f180, %f177, %f177;
	add.f32 	%f9026, %f179, %f180;
	setp.gt.f32 	%p1273, %f9026, 0f40800000;
	@%p1273 bra 	$L__BB0_97;
	add.f32 	%f9027, %f178, %f178;
	fma.rn.f32 	%f181, %f9027, %f177, %f2;
	sub.f32 	%f9028, %f179, %f180;
	add.f32 	%f182, %f1, %f9028;
	mul.f32 	%f183, %f182, %f182;
	mul.f32 	%f184, %f181, %f181;
	add.f32 	%f9029, %f183, %f184;
	setp.gt.f32 	%p1274, %f9029, 0f40800000;
	@%p1274 bra 	$L__BB0_96;
	add.f32 	%f9030, %f182, %f182;
	fma.rn.f32 	%f185, %f9030, %f181, %f2;
	sub.f32 	%f9031, %f183, %f184;
	add.f32 	%f186, %f1, %f9031;
	mul.f32 	%f187, %f186, %f186;
	mul.f32 	%f188, %f185, %f185;
	add.f32 	%f9032, %f187, %f188;
	setp.gt.f32 	%p1275, %f9032, 0f40800000;
	@%p1275 bra 	$L__BB0_95;
	add.f32 	%f9033, %f186, %f186;
	fma.rn.f32 	%f189, %f9033, %f185, %f2;
	sub.f32 	%f9034, %f187, %f188;
	add.f32 	%f190, %f1, %f9034;
	mul.f32 	%f191, %f190, %f190;
	mul.f32 	%f192, %f189, %f189;
	add.f32 	%f9035, %f191, %f192;
	setp.gt.f32 	%p1276, %f9035, 0f40800000;
	@%p1276 bra 	$L__BB0_94;
	add.f32 	%f9036, %f190, %f190;
	fma.rn.f32 	%f193, %f9036, %f189, %f2;
	sub.f32 	%f9037, %f191, %f192;
	add.f32 	%f194, %f1, %f9037;
	mul.f32 	%f195, %f194, %f194;
	mul.f32 	%f196, %f193, %f193;
	add.f32 	%f9038, %f195, %f196;
	setp.gt.f32 	%p1277, %f9038, 0f40800000;
	@%p1277 bra 	$L__BB0_93;
	add.f32 	%f9039, %f194, %f194;
	fma.rn.f32 	%f9142, %f9039, %f193, %f2;
	sub.f32 	%f9040, %f195, %f196;
	add.f32 	%f9143, %f1, %f9040;
	add.s32 	%r37, %r37, 16;
	setp.eq.s32 	%p1278, %r37, 10000;
	@%p1278 bra 	$L__BB0_1368;
	bra.uni 	$L__BB0_10;
$L__BB0_27:
	mov.b32 	%r3, 0;
	mov.f32 	%f9140, %f2;
	mov.f32 	%f9141, %f1;
$L__BB0_28:
	.pragma "nounroll";
	mul.f32 	%f5, %f9141, %f9141;
	mul.f32 	%f6, %f9140, %f9140;
	add.f32 	%f9041, %f5, %f6;
	setp.gt.f32 	%p1279, %f9041, 0f40800000;
	@%p1279 bra 	$L__BB0_91;
	add.f32 	%f9042, %f9141, %f9141;
	fma.rn.f32 	%f7, %f9042, %f9140, %f2;
	sub.f32 	%f9043, %f5, %f6;
	add.f32 	%f8, %f1, %f9043;
	mul.f32 	%f9, %f8, %f8;
	mul.f32 	%f10, %f7, %f7;
	add.f32 	%f9044, %f9, %f10;
	setp.gt.f32 	%p1280, %f9044, 0f40800000;
	@%p1280 bra 	$L__BB0_90;
	add.f32 	%f9045, %f8, %f8;
	fma.rn.f32 	%f11, %f9045, %f7, %f2;
	sub.f32 	%f9046, %f9, %f10;
	add.f32 	%f12, %f1, %f9046;
	mul.f32 	%f13, %f12, %f12;
	mul.f32 	%f14, %f11, %f11;
	add.f32 	%f9047, %f13, %f14;
	setp.gt.f32 	%p1281, %f9047, 0f40800000;
	@%p1281 bra 	$L__BB0_89;
	add.f32 	%f9048, %f12, %f12;
	fma.rn.f32 	%f15, %f9048, %f11, %f2;
	sub.f32 	%f9049, %f13, %f14;
	add.f32 	%f16, %f1, %f9049;
	mul.f32 	%f17, %f16, %f16;
	mul.f32 	%f18, %f15, %f15;
	add.f32 	%f9050, %f17, %f18;
	setp.gt.f32 	%p1282, %f9050, 0f40800000;
	@%p1282 bra 	$L__BB0_88;
	add.f32 	%f9051, %f16, %f16;
	fma.rn.f32 	%f19, %f9051, %f15, %f2;
	sub.f32 	%f9052, %f17, %f18;
	add.f32 	%f20, %f1, %f9052;
	mul.f32 	%f21, %f20, %f20;
	mul.f32 	%f22, %f19, %f19;
	add.f32 	%f9053, %f21, %f22;
	setp.gt.f32 	%p1283, %f9053, 0f40800000;
	@%p1283 bra 	$L__BB0_87;
	add.f32 	%f9054, %f20, %f20;
	fma.rn.f32 	%f23, %f9054, %f19, %f2;
	sub.f32 	%f9055, %f21, %f22;
	add.f32 	%f24, %f1, %f9055;
	mul.f32 	%f25, %f24, %f24;
	mul.f32 	%f26, %f23, %f23;
	add.f32 	%f9056, %f25, %f26;
	setp.gt.f32 	%p1284, %f9056, 0f40800000;
	@%p1284 bra 	$L__BB0_86;
	add.f32 	%f9057, %f24, %f24;
	fma.rn.f32 	%f27, %f9057, %f23, %f2;
	sub.f32 	%f9058, %f25, %f26;
	add.f32 	%f28, %f1, %f9058;
	mul.f32 	%f29, %f28, %f28;
	mul.f32 	%f30, %f27, %f27;
	add.f32 	%f9059, %f29, %f30;
	setp.gt.f32 	%p1285, %f9059, 0f40800000;
	@%p1285 bra 	$L__BB0_85;
	add.f32 	%f9060, %f28, %f28;
	fma.rn.f32 	%f31, %f9060, %f27, %f2;
	sub.f32 	%f9061, %f29, %f30;
	add.f32 	%f32, %f1, %f9061;
	mul.f32 	%f33, %f32, %f32;
	mul.f32 	%f34, %f31, %f31;
	add.f32 	%f9062, %f33, %f34;
	setp.gt.f32 	%p1286, %f9062, 0f40800000;
	@%p1286 bra 	$L__BB0_84;
	add.f32 	%f9063, %f32, %f32;
	fma.rn.f32 	%f35, %f9063, %f31, %f2;
	sub.f32 	%f9064, %f33, %f34;
	add.f32 	%f36, %f1, %f9064;
	mul.f32 	%f37, %f36, %f36;
	mul.f32 	%f38, %f35, %f35;
	add.f32 	%f9065, %f37, %f38;
	setp.gt.f32 	%p1287, %f9065, 0f40800000;
	@%p1287 bra 	$L__BB0_83;
	add.f32 	%f9066, %f36, %f36;
	fma.rn.f32 	%f39, %f9066, %f35, %f2;
	sub.f32 	%f9067, %f37, %f38;
	add.f32 	%f40, %f1, %f9067;
	mul.f32 	%f41, %f40, %f40;
	mul.f32 	%f42, %f39, %f39;
	add.f32 	%f9068, %f41, %f42;
	setp.gt.f32 	%p1288, %f9068, 0f40800000;
	@%p1288 bra 	$L__BB0_82;
	add.f32 	%f9069, %f40, %f40;
	fma.rn.f32 	%f43, %f9069, %f39, %f2;
	sub.f32 	%f9070, %f41, %f42;
	add.f32 	%f44, %f1, %f9070;
	mul.f32 	%f45, %f44, %f44;
	mul.f32 	%f46, %f43, %f43;
	add.f32 	%f9071, %f45, %f46;
	setp.gt.f32 	%p1289, %f9071, 0f40800000;
	@%p1289 bra 	$L__BB0_81;
	add.f32 	%f9072, %f44, %f44;
	fma.rn.f32 	%f47, %f9072, %f43, %f2;
	sub.f32 	%f9073, %f45, %f46;
	add.f32 	%f48, %f1, %f9073;
	mul.f32 	%f49, %f48, %f48;
	mul.f32 	%f50, %f47, %f47;
	add.f32 	%f9074, %f49, %f50;
	setp.gt.f32 	%p1290, %f9074, 0f40800000;
	@%p1290 bra 	$L__BB0_80;
	add.f32 	%f9075, %f48, %f48;
	fma.rn.f32 	%f51, %f9075, %f47, %f2;
	sub.f32 	%f9076, %f49, %f50;
	add.f32 	%f52, %f1, %f9076;
	mul.f32 	%f53, %f52, %f52;
	mul.f32 	%f54, %f51, %f51;
	add.f32 	%f9077, %f53, %f54;
	setp.gt.f32 	%p1291, %f9077, 0f40800000;
	@%p1291 bra 	$L__BB0_79;
	add.f32 	%f9078, %f52, %f52;
	fma.rn.f32 	%f55, %f9078, %f51, %f2;
	sub.f32 	%f9079, %f53, %f54;
	add.f32 	%f56, %f1, %f9079;
	mul.f32 	%f57, %f56, %f56;
	mul.f32 	%f58, %f55, %f55;
	add.f32 	%f9080, %f57, %f58;
	setp.gt.f32 	%p1292, %f9080, 0f40800000;
	@%p1292 bra 	$L__BB0_78;
	add.f32 	%f9081, %f56, %f56;
	fma.rn.f32 	%f59, %f9081, %f55, %f2;
	sub.f32 	%f9082, %f57, %f58;
	add.f32 	%f60, %f1, %f9082;
	mul.f32 	%f61, %f60, %f60;
	mul.f32 	%f62, %f59, %f59;
	add.f32 	%f9083, %f61, %f62;
	setp.gt.f32 	%p1293, %f9083, 0f40800000;
	@%p1293 bra 	$L__BB0_77;
	add.f32 	%f9084, %f60, %f60;
	fma.rn.f32 	%f63, %f9084, %f59, %f2;
	sub.f32 	%f9085, %f61, %f62;
	add.f32 	%f64, %f1, %f9085;
	mul.f32 	%f65, %f64, %f64;
	mul.f32 	%f66, %f63, %f63;
	add.f32 	%f9086, %f65, %f66;
	setp.gt.f32 	%p1294, %f9086, 0f40800000;
	@%p1294 bra 	$L__BB0_76;
	add.f32 	%f9087, %f64, %f64;
	fma.rn.f32 	%f67, %f9087, %f63, %f2;
	sub.f32 	%f9088, %f65, %f66;
	add.f32 	%f68, %f1, %f9088;
	mul.f32 	%f69, %f68, %f68;
	mul.f32 	%f70, %f67, %f67;
	add.f32 	%f9089, %f69, %f70;
	setp.gt.f32 	%p1295, %f9089, 0f40800000;
	@%p1295 bra 	$L__BB0_75;
	add.f32 	%f9090, %f68, %f68;
	fma.rn.f32 	%f71, %f9090, %f67, %f2;
	sub.f32 	%f9091, %f69, %f70;
	add.f32 	%f72, %f1, %f9091;
	mul.f32 	%f73, %f72, %f72;
	mul.f32 	%f74, %f71, %f71;
	add.f32 	%f9092, %f73, %f74;
	setp.gt.f32 	%p1296, %f9092, 0f40800000;
	@%p1296 bra 	$L__BB0_74;
	add.f32 	%f9093, %f72, %f72;
	fma.rn.f32 	%f75, %f9093, %f71, %f2;
	sub.f32 	%f9094, %f73, %f74;
	add.f32 	%f76, %f1, %f9094;
	mul.f32 	%f77, %f76, %f76;
	mul.f32 	%f78, %f75, %f75;
	add.f32 	%f9095, %f77, %f78;
	setp.gt.f32 	%p1297, %f9095, 0f40800000;
	@%p1297 bra 	$L__BB0_73;
	add.f32 	%f9096, %f76, %f76;
	fma.rn.f32 	%f79, %f9096, %f75, %f2;
	sub.f32 	%f9097, %f77, %f78;
	add.f32 	%f80, %f1, %f9097;
	mul.f32 	%f81, %f80, %f80;
	mul.f32 	%f82, %f79, %f79;
	add.f32 	%f9098, %f81, %f82;
	setp.gt.f32 	%p1298, %f9098, 0f40800000;
	@%p1298 bra 	$L__BB0_72;
	add.f32 	%f9099, %f80, %f80;
	fma.rn.f32 	%f83, %f9099, %f79, %f2;
	sub.f32 	%f9100, %f81, %f82;
	add.f32 	%f84, %f1, %f9100;
	mul.f32 	%f85, %f84, %f84;
	mul.f32 	%f86, %f83, %f83;
	add.f32 	%f9101, %f85, %f86;
	setp.gt.f32 	%p1299, %f9101, 0f40800000;
	@%p1299 bra 	$L__BB0_71;
	add.f32 	%f9102, %f84, %f84;
	fma.rn.f32 	%f87, %f9102, %f83, %f2;
	sub.f32 	%f9103, %f85, %f86;
	add.f32 	%f88, %f1, %f9103;
	mul.f32 	%f89, %f88, %f88;
	mul.f32 	%f90, %f87, %f87;
	add.f32 	%f9104, %f89, %f90;
	setp.gt.f32 	%p1300, %f9104, 0f40800000;
	@%p1300 bra 	$L__BB0_70;
	add.f32 	%f9105, %f88, %f88;
	fma.rn.f32 	%f91, %f9105, %f87, %f2;
	sub.f32 	%f9106, %f89, %f90;
	add.f32 	%f92, %f1, %f9106;
	mul.f32 	%f93, %f92, %f92;
	mul.f32 	%f94, %f91, %f91;
	add.f32 	%f9107, %f93, %f94;
	setp.gt.f32 	%p1301, %f9107, 0f40800000;
	@%p1301 bra 	$L__BB0_69;
	add.f32 	%f9108, %f92, %f92;
	fma.rn.f32 	%f95, %f9108, %f91, %f2;
	sub.f32 	%f9109, %f93, %f94;
	add.f32 	%f96, %f1, %f9109;
	mul.f32 	%f97, %f96, %f96;
	mul.f32 	%f98, %f95, %f95;
	add.f32 	%f9110, %f97, %f98;
	setp.gt.f32 	%p1302, %f9110, 0f40800000;
	@%p1302 bra 	$L__BB0_68;
	add.f32 	%f9111, %f96, %f96;
	fma.rn.f32 	%f99, %f9111, %f95, %f2;
	sub.f32 	%f9112, %f97, %f98;
	add.f32 	%f100, %f1, %f9112;
	mul.f32 	%f101, %f100, %f100;
	mul.f32 	%f102, %f99, %f99;
	add.f32 	%f9113, %f101, %f102;
	setp.gt.f32 	%p1303, %f9113, 0f40800000;
	@%p1303 bra 	$L__BB0_67;
	add.f32 	%f9114, %f100, %f100;
	fma.rn.f32 	%f103, %f9114, %f99, %f2;
	sub.f32 	%f9115, %f101, %f102;
	add.f32 	%f104, %f1, %f9115;
	mul.f32 	%f105, %f104, %f104;
	mul.f32 	%f106, %f103, %f103;
	add.f32 	%f9116, %f105, %f106;
	setp.gt.f32 	%p1304, %f9116, 0f40800000;
	@%p1304 bra 	$L__BB0_66;
	add.f32 	%f9117, %f104, %f104;
	fma.rn.f32 	%f107, %f9117, %f103, %f2;
	sub.f32 	%f9118, %f105, %f106;
	add.f32 	%f108, %f1, %f9118;
	mul.f32 	%f109, %f108, %f108;
	mul.f32 	%f110, %f107, %f107;
	add.f32 	%f9119, %f109, %f110;
	setp.gt.f32 	%p1305, %f9119, 0f40800000;
	@%p1305 bra 	$L__BB0_65;
	add.f32 	%f9120, %f108, %f108;
	fma.rn.f32 	%f111, %f9120, %f107, %f2;
	sub.f32 	%f9121, %f109, %f110;
	add.f32 	%f112, %f1, %f9121;
	mul.f32 	%f113, %f112, %f112;
	mul.f32 	%f114, %f111, %f111;
	add.f32 	%f9122, %f113, %f114;
	setp.gt.f32 	%p1306, %f9122, 0f40800000;
	@%p1306 bra 	$L__BB0_64;
	add.f32 	%f9123, %f112, %f112;
	fma.rn.f32 	%f115, %f9123, %f111, %f2;
	sub.f32 	%f9124, %f113, %f114;
	add.f32 	%f116, %f1, %f9124;
	mul.f32 	%f117, %f116, %f116;
	mul.f32 	%f118, %f115, %f115;
	add.f32 	%f9125, %f117, %f118;
	setp.gt.f32 	%p1307, %f9125, 0f40800000;
	@%p1307 bra 	$L__BB0_63;
	add.f32 	%f9126, %f116, %f116;
	fma.rn.f32 	%f119, %f9126, %f115, %f2;
	sub.f32 	%f9127, %f117, %f118;
	add.f32 	%f120, %f1, %f9127;
	mul.f32 	%f121, %f120, %f120;
	mul.f32 	%f122, %f119, %f119;
	add.f32 	%f9128, %f121, %f122;
	setp.gt.f32 	%p1308, %f9128, 0f40800000;
	@%p1308 bra 	$L__BB0_62;
	add.f32 	%f9129, %f120, %f120;
	fma.rn.f32 	%f123, %f9129, %f119, %f2;
	sub.f32 	%f9130, %f121, %f122;
	add.f32 	%f124, %f1, %f9130;
	mul.f32 	%f125, %f124, %f124;
	mul.f32 	%f126, %f123, %f123;
	add.f32 	%f9131, %f125, %f126;
	setp.gt.f32 	%p1309, %f9131, 0f40800000;
	@%p1309 bra 	$L__BB0_61;
	add.f32 	%f9132, %f124, %f124;
	fma.rn.f32 	%f127, %f9132, %f123, %f2;
	sub.f32 	%f9133, %f125, %f126;
	add.f32 	%f128, %f1, %f9133;
	mul.f32 	%f129, %f128, %f128;
	mul.f32 	%f130, %f127, %f127;
	add.f32 	%f9134, %f129, %f130;
	setp.gt.f32 	%p1310, %f9134, 0f40800000;
	@%p1310 bra 	$L__BB0_60;
	bra.uni 	$L__BB0_92;
$L__BB0_60:
	add.s32 	%r3, %r3, 31;
	bra.uni 	$L__BB0_91;
$L__BB0_61:
	add.s32 	%r3, %r3, 30;
	bra.uni 	$L__BB0_91;
$L__BB0_62:
	add.s32 	%r3, %r3, 29;
	bra.uni 	$L__BB0_91;
$L__BB0_63:
	add.s32 	%r3, %r3, 28;
	bra.uni 	$L__BB0_91;
$L__BB0_64:
	add.s32 	%r3, %r3, 27;
	bra.uni 	$L__BB0_91;
$L__BB0_65:
	add.s32 	%r3, %r3, 26;
	bra.uni 	$L__BB0_91;
$L__BB0_66:
	add.s32 	%r3, %r3, 25;
	bra.uni 	$L__BB0_91;
$L__BB0_67:
	add.s32 	%r3, %r3, 24;
	bra.uni 	$L__BB0_91;
$L__BB0_68:
	add.s32 	%r3, %r3, 23;
	bra.uni 	$L__BB0_91;
$L__BB0_69:
	add.s32 	%r3, %r3, 22;
	bra.uni 	$L__BB0_91;
$L__BB0_70:
	add.s32 	%r3, %r3, 21;
	bra.uni 	$L__BB0_91;
$L__BB0_71:
	add.s32 	%r3, %r3, 20;
	bra.uni 	$L__BB0_91;
$L__BB0_72:
	add.s32 	%r3, %r3, 19;
	bra.uni 	$L__BB0_91;
$L__BB0_73:
	add.s32 	%r3, %r3, 18;
	bra.uni 	$L__BB0_91;
$L__BB0_74:
	add.s32 	%r3, %r3, 17;
	bra.uni 	$L__BB0_91;
$L__BB0_75:
	add.s32 	%r3, %r3, 16;
	bra.uni 	$L__BB0_91;
$L__BB0_76:
	add.s32 	%r3, %r3, 15;
	bra.uni 	$L__BB0_91;
$L__BB0_77:
	add.s32 	%r3, %r3, 14;
	bra.uni 	$L__BB0_91;
$L__BB0_78:
	add.s32 	%r3, %r3, 13;
	bra.uni 	$L__BB0_91;
$L__BB0_79:
	add.s32 	%r3, %r3, 12;
	bra.uni 	$L__BB0_91;
$L__BB0_80:
	add.s32 	%r3, %r3, 11;
	bra.uni 	$L__BB0_91;
$L__BB0_81:
	add.s32 	%r3, %r3, 10;
	bra.uni 	$L__BB0_91;
$L__BB0_82:
	add.s32 	%r3, %r3, 9;
	bra.uni 	$L__BB0_91;
$L__BB0_83:
	add.s32 	%r3, %r3, 8;
	bra.uni 	$L__BB0_91;
$L__BB0_84:
	add.s32 	%r3, %r3, 7;
	bra.uni 	$L__BB0_91;
$L__BB0_85:
	add.s32 	%r3, %r3, 6;
	bra.uni 	$L__BB0_91;
$L__BB0_86:
	add.s32 	%r3, %r3, 5;
	bra.uni 	$L__BB0_91;
$L__BB0_87:
	add.s32 	%r3, %r3, 4;
	bra.uni 	$L__BB0_91;
$L__BB0_88:
	add.s32 	%r3, %r3, 3;
	bra.uni 	$L__BB0_91;
$L__BB0_89:
	add.s32 	%r3, %r3, 2;
	bra.uni 	$L__BB0_91;
$L__BB0_90:
	add.s32 	%r3, %r3, 1;
$L__BB0_91:
	mad.lo.s32 	%r1328, %r59, %r2, %r1;
	mul.wide.s32 	%rd9, %r1328, 4;
	add.s64 	%rd10, %rd1, %rd9;
	st.global.u32 	[%rd10], %r3;
	bra.uni 	$L__BB0_1369;
$L__BB0_92:
	add.f32 	%f9135, %f128, %f128;
	fma.rn.f32 	%f9140, %f9135, %f127, %f2;
	sub.f32 	%f9136, %f129, %f130;
	add.f32 	%f9141, %f1, %f9136;
	add.s32 	%r3, %r3, 32;
	setp.eq.s32 	%p1311, %r3, 100000;
	@%p1311 bra 	$L__BB0_1368;
	bra.uni 	$L__BB0_28;
$L__BB0_93:
	add.s32 	%r37, %r37, 15;
	bra.uni 	$L__BB0_108;
$L__BB0_94:
	add.s32 	%r37, %r37, 14;
	bra.uni 	$L__BB0_108;
$L__BB0_95:
	add.s32 	%r37, %r37, 13;
	bra.uni 	$L__BB0_108;
$L__BB0_96:
	add.s32 	%r37, %r37, 12;
	bra.uni 	$L__BB0_108;
$L__BB0_97:
	add.s32 	%r37, %r37, 11;
	bra.uni 	$L__BB0_108;
$L__BB0_98:
	add.s32 	%r37, %r37, 10;
	bra.uni 	$L__BB0_108;
$L__BB0_99:
	add.s32 	%r37, %r37, 9;
	bra.uni 	$L__BB0_108;
$L__BB0_100:
	add.s32 	%r37, %r37, 8;
	bra.uni 	$L__BB0_108;
$L__BB0_101:
	add.s32 	%r37, %r37, 7;
	bra.uni 	$L__BB0_108;
$L__BB0_102:
	add.s32 	%r37, %r37, 6;
	bra.uni 	$L__BB0_108;
$L__BB0_103:
	add.s32 	%r37, %r37, 5;
	bra.uni 	$L__BB0_108;
$L__BB0_104:
	add.s32 	%r37, %r37, 4;
	bra.uni 	$L__BB0_108;
$L__BB0_105:
	add.s32 	%r37, %r37, 3;
	bra.uni 	$L__BB0_108;
$L__BB0_106:
	add.s32 	%r37, %r37, 2;
	bra.uni 	$L__BB0_108;
$L__BB0_107:
	add.s32 	%r37, %r37, 1;
$L__BB0_108:
	mad.lo.s32 	%r1326, %r59, %r2, %r1;
	mul.wide.s32 	%rd7, %r1326, 4;
	add.s64 	%rd8, %rd1, %rd7;
	st.global.u32 	[%rd8], %r37;
	bra.uni 	$L__BB0_1369;
$L__BB0_109:
	mul.f32 	%f199, %f1, %f1;
	mul.f32 	%f200, %f2, %f2;
	add.f32 	%f5992, %f199, %f200;
	setp.leu.f32 	%p262, %f5992, 0f40800000;
	mov.b32 	%r1336, 0;
	@%p262 bra 	$L__BB0_111;
$L__BB0_110:
	mad.lo.s32 	%r1324, %r59, %r2, %r1;
	mul.wide.s32 	%rd5, %r1324, 4;
	add.s64 	%rd6, %rd1, %rd5;
	st.global.u32 	[%rd6], %r1336;
	bra.uni 	$L__BB0_1369;
$L__BB0_111:
	add.f32 	%f5993, %f1, %f1;
	fma.rn.f32 	%f201, %f5993, %f2, %f2;
	sub.f32 	%f5994, %f199, %f200;
	add.f32 	%f202, %f1, %f5994;
	mul.f32 	%f203, %f202, %f202;
	mul.f32 	%f204, %f201, %f201;
	add.f32 	%f5995, %f203, %f204;
	setp.gt.f32 	%p263, %f5995, 0f40800000;
	mov.b32 	%r1336, 1;
	@%p263 bra 	$L__BB0_110;
	add.f32 	%f5996, %f202, %f202;
	fma.rn.f32 	%f205, %f5996, %f201, %f2;
	sub.f32 	%f5997, %f203, %f204;
	add.f32 	%f206, %f1, %f5997;
	mul.f32 	%f207, %f206, %f206;
	mul.f32 	%f208, %f205, %f205;
	add.f32 	%f5998, %f207, %f208;
	setp.gt.f32 	%p264, %f5998, 0f40800000;
	mov.b32 	%r1336, 2;
	@%p264 bra 	$L__BB0_110;
	add.f32 	%f5999, %f206, %f206;
	fma.rn.f32 	%f209, %f5999, %f205, %f2;
	sub.f32 	%f6000, %f207, %f208;
	add.f32 	%f210, %f1, %f6000;
	mul.f32 	%f211, %f210, %f210;
	mul.f32 	%f212, %f209, %f209;
	add.f32 	%f6001, %f211, %f212;
	setp.gt.f32 	%p265, %f6001, 0f40800000;
	mov.b32 	%r1336, 3;
	@%p265 bra 	$L__BB0_110;
	add.f32 	%f6002, %f210, %f210;
	fma.rn.f32 	%f213, %f6002, %f209, %f2;
	sub.f32 	%f6003, %f211, %f212;
	add.f32 	%f214, %f1, %f6003;
	mul.f32 	%f215, %f214, %f214;
	mul.f32 	%f216, %f213, %f213;
	add.f32 	%f6004, %f215, %f216;
	setp.gt.f32 	%p266, %f6004, 0f40800000;
	mov.b32 	%r1336, 4;
	@%p266 bra 	$L__BB0_110;
	add.f32 	%f6005, %f214, %f214;
	fma.rn.f32 	%f217, %f6005, %f213, %f2;
	sub.f32 	%f6006, %f215, %f216;
	add.f32 	%f218, %f1, %f6006;
	mul.f32 	%f219, %f218, %f218;
	mul.f32 	%f220, %f217, %f217;
	add.f32 	%f6007, %f219, %f220;
	setp.gt.f32 	%p267, %f6007, 0f40800000;
	mov.b32 	%r1336, 5;
	@%p267 bra 	$L__BB0_110;
	add.f32 	%f6008, %f218, %f218;
	fma.rn.f32 	%f221, %f6008, %f217, %f2;
	sub.f32 	%f6009, %f219, %f220;
	add.f32 	%f222, %f1, %f6009;
	mul.f32 	%f223, %f222, %f222;
	mul.f32 	%f224, %f221, %f221;
	add.f32 	%f6010, %f223, %f224;
	setp.gt.f32 	%p268, %f6010, 0f40800000;
	mov.b32 	%r1336, 6;
	@%p268 bra 	$L__BB0_110;
	add.f32 	%f6011, %f222, %f222;
	fma.rn.f32 	%f225, %f6011, %f221, %f2;
	sub.f32 	%f6012, %f223, %f224;
	add.f32 	%f226, %f1, %f6012;
	mul.f32 	%f227, %f226, %f226;
	mul.f32 	%f228, %f225, %f225;
	add.f32 	%f6013, %f227, %f228;
	setp.gt.f32 	%p269, %f6013, 0f40800000;
	mov.b32 	%r1336, 7;
	@%p269 bra 	$L__BB0_110;
	add.f32 	%f6014, %f226, %f226;
	fma.rn.f32 	%f229, %f6014, %f225, %f2;
	sub.f32 	%f6015, %f227, %f228;
	add.f32 	%f230, %f1, %f6015;
	mul.f32 	%f231, %f230, %f230;
	mul.f32 	%f232, %f229, %f229;
	add.f32 	%f6016, %f231, %f232;
	setp.gt.f32 	%p270, %f6016, 0f40800000;
	mov.b32 	%r1336, 8;
	@%p270 bra 	$L__BB0_110;
	add.f32 	%f6017, %f230, %f230;
	fma.rn.f32 	%f233, %f6017, %f229, %f2;
	sub.f32 	%f6018, %f231, %f232;
	add.f32 	%f234, %f1, %f6018;
	mul.f32 	%f235, %f234, %f234;
	mul.f32 	%f236, %f233, %f233;
	add.f32 	%f6019, %f235, %f236;
	setp.gt.f32 	%p271, %f6019, 0f40800000;
	mov.b32 	%r1336, 9;
	@%p271 bra 	$L__BB0_110;
	add.f32 	%f6020, %f234, %f234;
	fma.rn.f32 	%f237, %f6020, %f233, %f2;
	sub.f32 	%f6021, %f235, %f236;
	add.f32 	%f238, %f1, %f6021;
	mul.f32 	%f239, %f238, %f238;
	mul.f32 	%f240, %f237, %f237;
	add.f32 	%f6022, %f239, %f240;
	setp.gt.f32 	%p272, %f6022, 0f40800000;
	mov.b32 	%r1336, 10;
	@%p272 bra 	$L__BB0_110;
	add.f32 	%f6023, %f238, %f238;
	fma.rn.f32 	%f241, %f6023, %f237, %f2;
	sub.f32 	%f6024, %f239, %f240;
	add.f32 	%f242, %f1, %f6024;
	mul.f32 	%f243, %f242, %f242;
	mul.f32 	%f244, %f241, %f241;
	add.f32 	%f6025, %f243, %f244;
	setp.gt.f32 	%p273, %f6025, 0f40800000;
	mov.b32 	%r1336, 11;
	@%p273 bra 	$L__BB0_110;
	add.f32 	%f6026, %f242, %f242;
	fma.rn.f32 	%f245, %f6026, %f241, %f2;
	sub.f32 	%f6027, %f243, %f244;
	add.f32 	%f246, %f1, %f6027;
	mul.f32 	%f247, %f246, %f246;
	mul.f32 	%f248, %f245, %f245;
	add.f32 	%f6028, %f247, %f248;
	setp.gt.f32 	%p274, %f6028, 0f40800000;
	mov.b32 	%r1336, 12;
	@%p274 bra 	$L__BB0_110;
	add.f32 	%f6029, %f246, %f246;
	fma.rn.f32 	%f249, %f6029, %f245, %f2;
	sub.f32 	%f6030, %f247, %f248;
	add.f32 	%f250, %f1, %f6030;
	mul.f32 	%f251, %f250, %f250;
	mul.f32 	%f252, %f249, %f249;
	add.f32 	%f6031, %f251, %f252;
	setp.gt.f32 	%p275, %f6031, 0f40800000;
	mov.b32 	%r1336, 13;
	@%p275 bra 	$L__BB0_110;
	add.f32 	%f6032, %f250, %f250;
	fma.rn.f32 	%f253, %f6032, %f249, %f2;
	sub.f32 	%f6033, %f251, %f252;
	add.f32 	%f254, %f1, %f6033;
	mul.f32 	%f255, %f254, %f254;
	mul.f32 	%f256, %f253, %f253;
	add.f32 	%f6034, %f255, %f256;
	setp.gt.f32 	%p276, %f6034, 0f40800000;
	mov.b32 	%r1336, 14;
	@%p276 bra 	$L__BB0_110;
	add.f32 	%f6035, %f254, %f254;
	fma.rn.f32 	%f257, %f6035, %f253, %f2;
	sub.f32 	%f6036, %f255, %f256;
	add.f32 	%f258, %f1, %f6036;
	mul.f32 	%f259, %f258, %f258;
	mul.f32 	%f260, %f257, %f257;
	add.f32 	%f6037, %f259, %f260;
	setp.gt.f32 	%p277, %f6037, 0f40800000;
	mov.b32 	%r1336, 15;
	@%p277 bra 	$L__BB0_110;
	add.f32 	%f6038, %f258, %f258;
	fma.rn.f32 	%f261, %f6038, %f257, %f2;
	sub.f32 	%f6039, %f259, %f260;
	add.f32 	%f262, %f1, %f6039;
	mul.f32 	%f263, %f262, %f262;
	mul.f32 	%f264, %f261, %f261;
	add.f32 	%f6040, %f263, %f264;
	setp.gt.f32 	%p278, %f6040, 0f40800000;
	mov.b32 	%r1336, 16;
	@%p278 bra 	$L__BB0_110;
	add.f32 	%f6041, %f262, %f262;
	fma.rn.f32 	%f265, %f6041, %f261, %f2;
	sub.f32 	%f6042, %f263, %f264;
	add.f32 	%f266, %f1, %f6042;
	mul.f32 	%f267, %f266, %f266;
	mul.f32 	%f268, %f265, %f265;
	add.f32 	%f6043, %f267, %f268;
	setp.gt.f32 	%p279, %f6043, 0f40800000;
	mov.b32 	%r1336, 17;
	@%p279 bra 	$L__BB0_110;
	add.f32 	%f6044, %f266, %f266;
	fma.rn.f32 	%f269, %f6044, %f265, %f2;
	sub.f32 	%f6045, %f267, %f268;
	add.f32 	%f270, %f1, %f6045;
	mul.f32 	%f271, %f270, %f270;
	mul.f32 	%f272, %f269, %f269;
	add.f32 	%f6046, %f271, %f272;
	setp.gt.f32 	%p280, %f6046, 0f40800000;
	mov.b32 	%r1336, 18;
	@%p280 bra 	$L__BB0_110;
	add.f32 	%f6047, %f270, %f270;
	fma.rn.f32 	%f273, %f6047, %f269, %f2;
	sub.f32 	%f6048, %f271, %f272;
	add.f32 	%f274, %f1, %f6048;
	mul.f32 	%f275, %f274, %f274;
	mul.f32 	%f276, %f273, %f273;
	add.f32 	%f6049, %f275, %f276;
	setp.gt.f32 	%p281, %f6049, 0f40800000;
	mov.b32 	%r1336, 19;
	@%p281 bra 	$L__BB0_110;
	add.f32 	%f6050, %f274, %f274;
	fma.rn.f32 	%f277, %f6050, %f273, %f2;
	sub.f32 	%f6051, %f275, %f276;
	add.f32 	%f278, %f1, %f6051;
	mul.f32 	%f279, %f278, %f278;
	mul.f32 	%f280, %f277, %f277;
	add.f32 	%f6052, %f279, %f280;
	setp.gt.f32 	%p282, %f6052, 0f40800000;
	mov.b32 	%r1336, 20;
	@%p282 bra 	$L__BB0_110;
	add.f32 	%f6053, %f278, %f278;
	fma.rn.f32 	%f281, %f6053, %f277, %f2;
	sub.f32 	%f6054, %f279, %f280;
	add.f32 	%f282, %f1, %f6054;
	mul.f32 	%f283, %f282, %f282;
	mul.f32 	%f284, %f281, %f281;
	add.f32 	%f6055, %f283, %f284;
	setp.gt.f32 	%p283, %f6055, 0f40800000;
	mov.b32 	%r1336, 21;
	@%p283 bra 	$L__BB0_110;
	add.f32 	%f6056, %f282, %f282;
	fma.rn.f32 	%f285, %f6056, %f281, %f2;
	sub.f32 	%f6057, %f283, %f284;
	add.f32 	%f286, %f1, %f6057;
	mul.f32 	%f287, %f286, %f286;
	mul.f32 	%f288, %f285, %f285;
	add.f32 	%f6058, %f287, %f288;
	setp.gt.f32 	%p284, %f6058, 0f40800000;
	mov.b32 	%r1336, 22;
	@%p284 bra 	$L__BB0_110;
	add.f32 	%f6059, %f286, %f286;
	fma.rn.f32 	%f289, %f6059, %f285, %f2;
	sub.f32 	%f6060, %f287, %f288;
	add.f32 	%f290, %f1, %f6060;
	mul.f32 	%f291, %f290, %f290;
	mul.f32 	%f292, %f289, %f289;
	add.f32 	%f6061, %f291, %f292;
	setp.gt.f32 	%p285, %f6061, 0f40800000;
	mov.b32 	%r1336, 23;
	@%p285 bra 	$L__BB0_110;
	add.f32 	%f6062, %f290, %f290;
	fma.rn.f32 	%f293, %f6062, %f289, %f2;
	sub.f32 	%f6063, %f291, %f292;
	add.f32 	%f294, %f1, %f6063;
	mul.f32 	%f295, %f294, %f294;
	mul.f32 	%f296, %f293, %f293;
	add.f32 	%f6064, %f295, %f296;
	setp.gt.f32 	%p286, %f6064, 0f40800000;
	mov.b32 	%r1336, 24;
	@%p286 bra 	$L__BB0_110;
	add.f32 	%f6065, %f294, %f294;
	fma.rn.f32 	%f297, %f6065, %f293, %f2;
	sub.f32 	%f6066, %f295, %f296;
	add.f32 	%f298, %f1, %f6066;
	mul.f32 	%f299, %f298, %f298;
	mul.f32 	%f300, %f297, %f297;
	add.f32 	%f6067, %f299, %f300;
	setp.gt.f32 	%p287, %f6067, 0f40800000;
	mov.b32 	%r1336, 25;
	@%p287 bra 	$L__BB0_110;
	add.f32 	%f6068, %f298, %f298;
	fma.rn.f32 	%f301, %f6068, %f297, %f2;
	sub.f32 	%f6069, %f299, %f300;
	add.f32 	%f302, %f1, %f6069;
	mul.f32 	%f303, %f302, %f302;
	mul.f32 	%f304, %f301, %f301;
	add.f32 	%f6070, %f303, %f304;
	setp.gt.f32 	%p288, %f6070, 0f40800000;
	mov.b32 	%r1336, 26;
	@%p288 bra 	$L__BB0_110;
	add.f32 	%f6071, %f302, %f302;
	fma.rn.f32 	%f305, %f6071, %f301, %f2;
	sub.f32 	%f6072, %f303, %f304;
	add.f32 	%f306, %f1, %f6072;
	mul.f32 	%f307, %f306, %f306;
	mul.f32 	%f308, %f305, %f305;
	add.f32 	%f6073, %f307, %f308;
	setp.gt.f32 	%p289, %f6073, 0f40800000;
	mov.b32 	%r1336, 27;
	@%p289 bra 	$L__BB0_110;
	add.f32 	%f6074, %f306, %f306;
	fma.rn.f32 	%f309, %f6074, %f305, %f2;
	sub.f32 	%f6075, %f307, %f308;
	add.f32 	%f310, %f1, %f6075;
	mul.f32 	%f311, %f310, %f310;
	mul.f32 	%f312, %f309, %f309;
	add.f32 	%f6076, %f311, %f312;
	setp.gt.f32 	%p290, %f6076, 0f40800000;
	mov.b32 	%r1336, 28;
	@%p290 bra 	$L__BB0_110;
	add.f32 	%f6077, %f310, %f310;
	fma.rn.f32 	%f313, %f6077, %f309, %f2;
	sub.f32 	%f6078, %f311, %f312;
	add.f32 	%f314, %f1, %f6078;
	mul.f32 	%f315, %f314, %f314;
	mul.f32 	%f316, %f313, %f313;
	add.f32 	%f6079, %f315, %f316;
	setp.gt.f32 	%p291, %f6079, 0f40800000;
	mov.b32 	%r1336, 29;
	@%p291 bra 	$L__BB0_110;
	add.f32 	%f6080, %f314, %f314;
	fma.rn.f32 	%f317, %f6080, %f313, %f2;
	sub.f32 	%f6081, %f315, %f316;
	add.f32 	%f318, %f1, %f6081;
	mul.f32 	%f319, %f318, %f318;
	mul.f32 	%f320, %f317, %f317;
	add.f32 	%f6082, %f319, %f320;
	setp.gt.f32 	%p292, %f6082, 0f40800000;
	mov.b32 	%r1336, 30;
	@%p292 bra 	$L__BB0_110;
	add.f32 	%f6083, %f318, %f318;
	fma.rn.f32 	%f321, %f6083, %f317, %f2;
	sub.f32 	%f6084, %f319, %f320;
	add.f32 	%f322, %f1, %f6084;
	mul.f32 	%f323, %f322, %f322;
	mul.f32 	%f324, %f321, %f321;
	add.f32 	%f6085, %f323, %f324;
	setp.gt.f32 	%p293, %f6085, 0f40800000;
	mov.b32 	%r1336, 31;
	@%p293 bra 	$L__BB0_110;
	add.f32 	%f6086, %f322, %f322;
	fma.rn.f32 	%f325, %f6086, %f321, %f2;
	sub.f32 	%f6087, %f323, %f324;
	add.f32 	%f326, %f1, %f6087;
	mul.f32 	%f327, %f326, %f326;
	mul.f32 	%f328, %f325, %f325;
	add.f32 	%f6088, %f327, %f328;
	setp.gt.f32 	%p294, %f6088, 0f40800000;
	mov.b32 	%r1336, 32;
	@%p294 bra 	$L__BB0_110;
	add.f32 	%f6089, %f326, %f326;
	fma.rn.f32 	%f329, %f6089, %f325, %f2;
	sub.f32 	%f6090, %f327, %f328;
	add.f32 	%f330, %f1, %f6090;
	mul.f32 	%f331, %f330, %f330;
	mul.f32 	%f332, %f329, %f329;
	add.f32 	%f6091, %f331, %f332;
	setp.gt.f32 	%p295, %f6091, 0f40800000;
	mov.b32 	%r1336, 33;
	@%p295 bra 	$L__BB0_110;
	add.f32 	%f6092, %f330, %f330;
	fma.rn.f32 	%f333, %f6092, %f329, %f2;
	sub.f32 	%f6093, %f331, %f332;
	add.f32 	%f334, %f1, %f6093;
	mul.f32 	%f335, %f334, %f334;
	mul.f32 	%f336, %f333, %f333;
	add.f32 	%f6094, %f335, %f336;
	setp.gt.f32 	%p296, %f6094, 0f40800000;
	mov.b32 	%r1336, 34;
	@%p296 bra 	$L__BB0_110;
	add.f32 	%f6095, %f334, %f334;
	fma.rn.f32 	%f337, %f6095, %f333, %f2;
	sub.f32 	%f6096, %f335, %f336;
	add.f32 	%f338, %f1, %f6096;
	mul.f32 	%f339, %f338, %f338;
	mul.f32 	%f340, %f337, %f337;
	add.f32 	%f6097, %f339, %f340;
	setp.gt.f32 	%p297, %f6097, 0f40800000;
	mov.b32 	%r1336, 35;
	@%p297 bra 	$L__BB0_110;
	add.f32 	%f6098, %f338, %f338;
	fma.rn.f32 	%f341, %f6098, %f337, %f2;
	sub.f32 	%f6099, %f339, %f340;
	add.f32 	%f342, %f1, %f6099;
	mul.f32 	%f343, %f342, %f342;
	mul.f32 	%f344, %f341, %f341;
	add.f32 	%f6100, %f343, %f344;
	setp.gt.f32 	%p298, %f6100, 0f40800000;
	mov.b32 	%r1336, 36;
	@%p298 bra 	$L__BB0_110;
	add.f32 	%f6101, %f342, %f342;
	fma.rn.f32 	%f345, %f6101, %f341, %f2;
	sub.f32 	%f6102, %f343, %f344;
	add.f32 	%f346, %f1, %f6102;
	mul.f32 	%f347, %f346, %f346;
	mul.f32 	%f348, %f345, %f345;
	add.f32 	%f6103, %f347, %f348;
	setp.gt.f32 	%p299, %f6103, 0f40800000;
	mov.b32 	%r1336, 37;
	@%p299 bra 	$L__BB0_110;
	add.f32 	%f6104, %f346, %f346;
	fma.rn.f32 	%f349, %f6104, %f345, %f2;
	sub.f32 	%f6105, %f347, %f348;
	add.f32 	%f350, %f1, %f6105;
	mul.f32 	%f351, %f350, %f350;
	mul.f32 	%f352, %f349, %f349;
	add.f32 	%f6106, %f351, %f352;
	setp.gt.f32 	%p300, %f6106, 0f40800000;
	mov.b32 	%r1336, 38;
	@%p300 bra 	$L__BB0_110;
	add.f32 	%f6107, %f350, %f350;
	fma.rn.f32 	%f353, %f6107, %f349, %f2;
	sub.f32 	%f6108, %f351, %f352;
	add.f32 	%f354, %f1, %f6108;
	mul.f32 	%f355, %f354, %f354;
	mul.f32 	%f356, %f353, %f353;
	add.f32 	%f6109, %f355, %f356;
	setp.gt.f32 	%p301, %f6109, 0f40800000;
	mov.b32 	%r1336, 39;
	@%p301 bra 	$L__BB0_110;
	add.f32 	%f6110, %f354, %f354;
	fma.rn.f32 	%f357, %f6110, %f353, %f2;
	sub.f32 	%f6111, %f355, %f356;
	add.f32 	%f358, %f1, %f6111;
	mul.f32 	%f359, %f358, %f358;
	mul.f32 	%f360, %f357, %f357;
	add.f32 	%f6112, %f359, %f360;
	setp.gt.f32 	%p302, %f6112, 0f40800000;
	mov.b32 	%r1336, 40;
	@%p302 bra 	$L__BB0_110;
	add.f32 	%f6113, %f358, %f358;
	fma.rn.f32 	%f361, %f6113, %f357, %f2;
	sub.f32 	%f6114, %f359, %f360;
	add.f32 	%f362, %f1, %f6114;
	mul.f32 	%f363, %f362, %f362;
	mul.f32 	%f364, %f361, %f361;
	add.f32 	%f6115, %f363, %f364;
	setp.gt.f32 	%p303, %f6115, 0f40800000;
	mov.b32 	%r1336, 41;
	@%p303 bra 	$L__BB0_110;
	add.f32 	%f6116, %f362, %f362;
	fma.rn.f32 	%f365, %f6116, %f361, %f2;
	sub.f32 	%f6117, %f363, %f364;
	add.f32 	%f366, %f1, %f6117;
	mul.f32 	%f367, %f366, %f366;
	mul.f32 	%f368, %f365, %f365;
	add.f32 	%f6118, %f367, %f368;
	setp.gt.f32 	%p304, %f6118, 0f40800000;
	mov.b32 	%r1336, 42;
	@%p304 bra 	$L__BB0_110;
	add.f32 	%f6119, %f366, %f366;
	fma.rn.f32 	%f369, %f6119, %f365, %f2;
	sub.f32 	%f6120, %f367, %f368;
	add.f32 	%f370, %f1, %f6120;
	mul.f32 	%f371, %f370, %f370;
	mul.f32 	%f372, %f369, %f369;
	add.f32 	%f6121, %f371, %f372;
	setp.gt.f32 	%p305, %f6121, 0f40800000;
	mov.b32 	%r1336, 43;
	@%p305 bra 	$L__BB0_110;
	add.f32 	%f6122, %f370, %f370;
	fma.rn.f32 	%f373, %f6122, %f369, %f2;
	sub.f32 	%f6123, %f371, %f372;
	add.f32 	%f374, %f1, %f6123;
	mul.f32 	%f375, %f374, %f374;
	mul.f32 	%f376, %f373, %f373;
	add.f32 	%f6124, %f375, %f376;
	setp.gt.f32 	%p306, %f6124, 0f40800000;
	mov.b32 	%r1336, 44;
	@%p306 bra 	$L__BB0_110;
	add.f32 	%f6125, %f374, %f374;
	fma.rn.f32 	%f377, %f6125, %f373, %f2;
	sub.f32 	%f6126, %f375, %f376;
	add.f32 	%f378, %f1, %f6126;
	mul.f32 	%f379, %f378, %f378;
	mul.f32 	%f380, %f377, %f377;
	add.f32 	%f6127, %f379, %f380;
	setp.gt.f32 	%p307, %f6127, 0f40800000;
	mov.b32 	%r1336, 45;
	@%p307 bra 	$L__BB0_110;
	add.f32 	%f6128, %f378, %f378;
	fma.rn.f32 	%f381, %f6128, %f377, %f2;
	sub.f32 	%f6129, %f379, %f380;
	add.f32 	%f382, %f1, %f6129;
	mul.f32 	%f383, %f382, %f382;
	mul.f32 	%f384, %f381, %f381;
	add.f32 	%f6130, %f383, %f384;
	setp.gt.f32 	%p308, %f6130, 0f40800000;
	mov.b32 	%r1336, 46;
	@%p308 bra 	$L__BB0_110;
	add.f32 	%f6131, %f382, %f382;
	fma.rn.f32 	%f385, %f6131, %f381, %f2;
	sub.f32 	%f6132, %f383, %f384;
	add.f32 	%f386, %f1, %f6132;
	mul.f32 	%f387, %f386, %f386;
	mul.f32 	%f388, %f385, %f385;
	add.f32 	%f6133, %f387, %f388;
	setp.gt.f32 	%p309, %f6133, 0f40800000;
	mov.b32 	%r1336, 47;
	@%p309 bra 	$L__BB0_110;
	add.f32 	%f6134, %f386, %f386;
	fma.rn.f32 	%f389, %f6134, %f385, %f2;
	sub.f32 	%f6135, %f387, %f388;
	add.f32 	%f390, %f1, %f6135;
	mul.f32 	%f391, %f390, %f390;
	mul.f32 	%f392, %f389, %f389;
	add.f32 	%f6136, %f391, %f392;
	setp.gt.f32 	%p310, %f6136, 0f40800000;
	mov.b32 	%r1336, 48;
	@%p310 bra 	$L__BB0_110;
	add.f32 	%f6137, %f390, %f390;
	fma.rn.f32 	%f393, %f6137, %f389, %f2;
	sub.f32 	%f6138, %f391, %f392;
	add.f32 	%f394, %f1, %f6138;
	mul.f32 	%f395, %f394, %f394;
	mul.f32 	%f396, %f393, %f393;
	add.f32 	%f6139, %f395, %f396;
	setp.gt.f32 	%p311, %f6139, 0f40800000;
	mov.b32 	%r1336, 49;
	@%p311 bra 	$L__BB0_110;
	add.f32 	%f6140, %f394, %f394;
	fma.rn.f32 	%f397, %f6140, %f393, %f2;
	sub.f32 	%f6141, %f395, %f396;
	add.f32 	%f398, %f1, %f6141;
	mul.f32 	%f399, %f398, %f398;
	mul.f32 	%f400, %f397, %f397;
	add.f32 	%f6142, %f399, %f400;
	setp.gt.f32 	%p312, %f6142, 0f40800000;
	mov.b32 	%r1336, 50;
	@%p312 bra 	$L__BB0_110;
	add.f32 	%f6143, %f398, %f398;
	fma.rn.f32 	%f401, %f6143, %f397, %f2;
	sub.f32 	%f6144, %f399, %f400;
	add.f32 	%f402, %f1, %f6144;
	mul.f32 	%f403, %f402, %f402;
	mul.f32 	%f404, %f401, %f401;
	add.f32 	%f6145, %f403, %f404;
	setp.gt.f32 	%p313, %f6145, 0f40800000;
	mov.b32 	%r1336, 51;
	@%p313 bra 	$L__BB0_110;
	add.f32 	%f6146, %f402, %f402;
	fma.rn.f32 	%f405, %f6146, %f401, %f2;
	sub.f32 	%f6147, %f403, %f404;
	add.f32 	%f406, %f1, %f6147;
	mul.f32 	%f407, %f406, %f406;
	mul.f32 	%f408, %f405, %f405;
	add.f32 	%f6148, %f407, %f408;
	setp.gt.f32 	%p314, %f6148, 0f40800000;
	mov.b32 	%r1336, 52;
	@%p314 bra 	$L__BB0_110;
	add.f32 	%f6149, %f406, %f406;
	fma.rn.f32 	%f409, %f6149, %f405, %f2;
	sub.f32 	%f6150, %f407, %f408;
	add.f32 	%f410, %f1, %f6150;
	mul.f32 	%f411, %f410, %f410;
	mul.f32 	%f412, %f409, %f409;
	add.f32 	%f6151, %f411, %f412;
	setp.gt.f32 	%p315, %f6151, 0f40800000;
	mov.b32 	%r1336, 53;
	@%p315 bra 	$L__BB0_110;
	add.f32 	%f6152, %f410, %f410;
	fma.rn.f32 	%f413, %f6152, %f409, %f2;
	sub.f32 	%f6153, %f411, %f412;
	add.f32 	%f414, %f1, %f6153;
	mul.f32 	%f415, %f414, %f414;
	mul.f32 	%f416, %f413, %f413;
	add.f32 	%f6154, %f415, %f416;
	setp.gt.f32 	%p316, %f6154, 0f40800000;
	mov.b32 	%r1336, 54;
	@%p316 bra 	$L__BB0_110;
	add.f32 	%f6155, %f414, %f414;
	fma.rn.f32 	%f417, %f6155, %f413, %f2;
	sub.f32 	%f6156, %f415, %f416;
	add.f32 	%f418, %f1, %f6156;
	mul.f32 	%f419, %f418, %f418;
	mul.f32 	%f420, %f417, %f417;
	add.f32 	%f6157, %f419, %f420;
	setp.gt.f32 	%p317, %f6157, 0f40800000;
	mov.b32 	%r1336, 55;
	@%p317 bra 	$L__BB0_110;
	add.f32 	%f6158, %f418, %f418;
	fma.rn.f32 	%f421, %f6158, %f417, %f2;
	sub.f32 	%f6159, %f419, %f420;
	add.f32 	%f422, %f1, %f6159;
	mul.f32 	%f423, %f422, %f422;
	mul.f32 	%f424, %f421, %f421;
	add.f32 	%f6160, %f423, %f424;
	setp.gt.f32 	%p318, %f6160, 0f40800000;
	mov.b32 	%r1336, 56;
	@%p318 bra 	$L__BB0_110;
	add.f32 	%f6161, %f422, %f422;
	fma.rn.f32 	%f425, %f6161, %f421, %f2;
	sub.f32 	%f6162, %f423, %f424;
	add.f32 	%f426, %f1, %f6162;
	mul.f32 	%f427, %f426, %f426;
	mul.f32 	%f428, %f425, %f425;
	add.f32 	%f6163, %f427, %f428;
	setp.gt.f32 	%p319, %f6163, 0f40800000;
	mov.b32 	%r1336, 57;
	@%p319 bra 	$L__BB0_110;
	add.f32 	%f6164, %f426, %f426;
	fma.rn.f32 	%f429, %f6164, %f425, %f2;
	sub.f32 	%f6165, %f427, %f428;
	add.f32 	%f430, %f1, %f6165;
	mul.f32 	%f431, %f430, %f430;
	mul.f32 	%f432, %f429, %f429;
	add.f32 	%f6166, %f431, %f432;
	setp.gt.f32 	%p320, %f6166, 0f40800000;
	mov.b32 	%r1336, 58;
	@%p320 bra 	$L__BB0_110;
	add.f32 	%f6167, %f430, %f430;
	fma.rn.f32 	%f433, %f6167, %f429, %f2;
	sub.f32 	%f6168, %f431, %f432;
	add.f32 	%f434, %f1, %f6168;
	mul.f32 	%f435, %f434, %f434;
	mul.f32 	%f436, %f433, %f433;
	add.f32 	%f6169, %f435, %f436;
	setp.gt.f32 	%p321, %f6169, 0f40800000;
	mov.b32 	%r1336, 59;
	@%p321 bra 	$L__BB0_110;
	add.f32 	%f6170, %f434, %f434;
	fma.rn.f32 	%f437, %f6170, %f433, %f2;
	sub.f32 	%f6171, %f435, %f436;
	add.f32 	%f438, %f1, %f6171;
	mul.f32 	%f439, %f438, %f438;
	mul.f32 	%f440, %f437, %f437;
	add.f32 	%f6172, %f439, %f440;
	setp.gt.f32 	%p322, %f6172, 0f40800000;
	mov.b32 	%r1336, 60;
	@%p322 bra 	$L__BB0_110;
	add.f32 	%f6173, %f438, %f438;
	fma.rn.f32 	%f441, %f6173, %f437, %f2;
	sub.f32 	%f6174, %f439, %f440;
	add.f32 	%f442, %f1, %f6174;
	mul.f32 	%f443, %f442, %f442;
	mul.f32 	%f444, %f441, %f441;
	add.f32 	%f6175, %f443, %f444;
	setp.gt.f32 	%p323, %f6175, 0f40800000;
	mov.b32 	%r1336, 61;
	@%p323 bra 	$L__BB0_110;
	add.f32 	%f6176, %f442, %f442;
	fma.rn.f32 	%f445, %f6176, %f441, %f2;
	sub.f32 	%f6177, %f443, %f444;
	add.f32 	%f446, %f1, %f6177;
	mul.f32 	%f447, %f446, %f446;
	mul.f32 	%f448, %f445, %f445;
	add.f32 	%f6178, %f447, %f448;
	setp.gt.f32 	%p324, %f6178, 0f40800000;
	mov.b32 	%r1336, 62;
	@%p324 bra 	$L__BB0_110;
	add.f32 	%f6179, %f446, %f446;
	fma.rn.f32 	%f449, %f6179, %f445, %f2;
	sub.f32 	%f6180, %f447, %f448;
	add.f32 	%f450, %f1, %f6180;
	mul.f32 	%f451, %f450, %f450;
	mul.f32 	%f452, %f449, %f449;
	add.f32 	%f6181, %f451, %f452;
	setp.gt.f32 	%p325, %f6181, 0f40800000;
	mov.b32 	%r1336, 63;
	@%p325 bra 	$L__BB0_110;
	add.f32 	%f6182, %f450, %f450;
	fma.rn.f32 	%f453, %f6182, %f449, %f2;
	sub.f32 	%f6183, %f451, %f452;
	add.f32 	%f454, %f1, %f6183;
	mul.f32 	%f455, %f454, %f454;
	mul.f32 	%f456, %f453, %f453;
	add.f32 	%f6184, %f455, %f456;
	setp.gt.f32 	%p326, %f6184, 0f40800000;
	mov.b32 	%r1336, 64;
	@%p326 bra 	$L__BB0_110;
	add.f32 	%f6185, %f454, %f454;
	fma.rn.f32 	%f457, %f6185, %f453, %f2;
	sub.f32 	%f6186, %f455, %f456;
	add.f32 	%f458, %f1, %f6186;
	mul.f32 	%f459, %f458, %f458;
	mul.f32 	%f460, %f457, %f457;
	add.f32 	%f6187, %f459, %f460;
	setp.gt.f32 	%p327, %f6187, 0f40800000;
	mov.b32 	%r1336, 65;
	@%p327 bra 	$L__BB0_110;
	add.f32 	%f6188, %f458, %f458;
	fma.rn.f32 	%f461, %f6188, %f457, %f2;
	sub.f32 	%f6189, %f459, %f460;
	add.f32 	%f462, %f1, %f6189;
	mul.f32 	%f463, %f462, %f462;
	mul.f32 	%f464, %f461, %f461;
	add.f32 	%f6190, %f463, %f464;
	setp.gt.f32 	%p328, %f6190, 0f40800000;
	mov.b32 	%r1336, 66;
	@%p328 bra 	$L__BB0_110;
	add.f32 	%f6191, %f462, %f462;
	fma.rn.f32 	%f465, %f6191, %f461, %f2;
	sub.f32 	%f6192, %f463, %f464;
	add.f32 	%f466, %f1, %f6192;
	mul.f32 	%f467, %f466, %f466;
	mul.f32 	%f468, %f465, %f465;
	add.f32 	%f6193, %f467, %f468;
	setp.gt.f32 	%p329, %f6193, 0f40800000;
	mov.b32 	%r1336, 67;
	@%p329 bra 	$L__BB0_110;
	add.f32 	%f6194, %f466, %f466;
	fma.rn.f32 	%f469, %f6194, %f465, %f2;
	sub.f32 	%f6195, %f467, %f468;
	add.f32 	%f470, %f1, %f6195;
	mul.f32 	%f471, %f470, %f470;
	mul.f32 	%f472, %f469, %f469;
	add.f32 	%f6196, %f471, %f472;
	setp.gt.f32 	%p330, %f6196, 0f40800000;
	mov.b32 	%r1336, 68;
	@%p330 bra 	$L__BB0_110;
	add.f32 	%f6197, %f470, %f470;
	fma.rn.f32 	%f473, %f6197, %f469, %f2;
	sub.f32 	%f6198, %f471, %f472;
	add.f32 	%f474, %f1, %f6198;
	mul.f32 	%f475, %f474, %f474;
	mul.f32 	%f476, %f473, %f473;
	add.f32 	%f6199, %f475, %f476;
	setp.gt.f32 	%p331, %f6199, 0f40800000;
	mov.b32 	%r1336, 69;
	@%p331 bra 	$L__BB0_110;
	add.f32 	%f6200, %f474, %f474;
	fma.rn.f32 	%f477, %f6200, %f473, %f2;
	sub.f32 	%f6201, %f475, %f476;
	add.f32 	%f478, %f1, %f6201;
	mul.f32 	%f479, %f478, %f478;
	mul.f32 	%f480, %f477, %f477;
	add.f32 	%f6202, %f479, %f480;
	setp.gt.f32 	%p332, %f6202, 0f40800000;
	mov.b32 	%r1336, 70;
	@%p332 bra 	$L__BB0_110;
	add.f32 	%f6203, %f478, %f478;
	fma.rn.f32 	%f481, %f6203, %f477, %f2;
	sub.f32 	%f6204, %f479, %f480;
	add.f32 	%f482, %f1, %f6204;
	mul.f32 	%f483, %f482, %f482;
	mul.f32 	%f484, %f481, %f481;
	add.f32 	%f6205, %f483, %f484;
	setp.gt.f32 	%p333, %f6205, 0f40800000;
	mov.b32 	%r1336, 71;
	@%p333 bra 	$L__BB0_110;
	add.f32 	%f6206, %f482, %f482;
	fma.rn.f32 	%f485, %f6206, %f481, %f2;
	sub.f32 	%f6207, %f483, %f484;
	add.f32 	%f486, %f1, %f6207;
	mul.f32 	%f487, %f486, %f486;
	mul.f32 	%f488, %f485, %f485;
	add.f32 	%f6208, %f487, %f488;
	setp.gt.f32 	%p334, %f6208, 0f40800000;
	mov.b32 	%r1336, 72;
	@%p334 bra 	$L__BB0_110;
	add.f32 	%f6209, %f486, %f486;
	fma.rn.f32 	%f489, %f6209, %f485, %f2;
	sub.f32 	%f6210, %f487, %f488;
	add.f32 	%f490, %f1, %f6210;
	mul.f32 	%f491, %f490, %f490;
	mul.f32 	%f492, %f489, %f489;
	add.f32 	%f6211, %f491, %f492;
	setp.gt.f32 	%p335, %f6211, 0f40800000;
	mov.b32 	%r1336, 73;
	@%p335 bra 	$L__BB0_110;
	add.f32 	%f6212, %f490, %f490;
	fma.rn.f32 	%f493, %f6212, %f489, %f2;
	sub.f32 	%f6213, %f491, %f492;
	add.f32 	%f494, %f1, %f6213;
	mul.f32 	%f495, %f494, %f494;
	mul.f32 	%f496, %f493, %f493;
	add.f32 	%f6214, %f495, %f496;
	setp.gt.f32 	%p336, %f6214, 0f40800000;
	mov.b32 	%r1336, 74;
	@%p336 bra 	$L__BB0_110;
	add.f32 	%f6215, %f494, %f494;
	fma.rn.f32 	%f497, %f6215, %f493, %f2;
	sub.f32 	%f6216, %f495, %f496;
	add.f32 	%f498, %f1, %f6216;
	mul.f32 	%f499, %f498, %f498;
	mul.f32 	%f500, %f497, %f497;
	add.f32 	%f6217, %f499, %f500;
	setp.gt.f32 	%p337, %f6217, 0f40800000;
	mov.b32 	%r1336, 75;
	@%p337 bra 	$L__BB0_110;
	add.f32 	%f6218, %f498, %f498;
	fma.rn.f32 	%f501, %f6218, %f497, %f2;
	sub.f32 	%f6219, %f499, %f500;
	add.f32 	%f502, %f1, %f6219;
	mul.f32 	%f503, %f502, %f502;
	mul.f32 	%f504, %f501, %f501;
	add.f32 	%f6220, %f503, %f504;
	setp.gt.f32 	%p338, %f6220, 0f40800000;
	mov.b32 	%r1336, 76;
	@%p338 bra 	$L__BB0_110;
	add.f32 	%f6221, %f502, %f502;
	fma.rn.f32 	%f505, %f6221, %f501, %f2;
	sub.f32 	%f6222, %f503, %f504;
	add.f32 	%f506, %f1, %f6222;
	mul.f32 	%f507, %f506, %f506;
	mul.f32 	%f508, %f505, %f505;
	add.f32 	%f6223, %f507, %f508;
	setp.gt.f32 	%p339, %f6223, 0f40800000;
	mov.b32 	%r1336, 77;
	@%p339 bra 	$L__BB0_110;
	add.f32 	%f6224, %f506, %f506;
	fma.rn.f32 	%f509, %f6224, %f505, %f2;
	sub.f32 	%f6225, %f507, %f508;
	add.f32 	%f510, %f1, %f6225;
	mul.f32 	%f511, %f510, %f510;
	mul.f32 	%f512, %f509, %f509;
	add.f32 	%f6226, %f511, %f512;
	setp.gt.f32 	%p340, %f6226, 0f40800000;
	mov.b32 	%r1336, 78;
	@%p340 bra 	$L__BB0_110;
	add.f32 	%f6227, %f510, %f510;
	fma.rn.f32 	%f513, %f6227, %f509, %f2;
	sub.f32 	%f6228, %f511, %f512;
	add.f32 	%f514, %f1, %f6228;
	mul.f32 	%f515, %f514, %f514;
	mul.f32 	%f516, %f513, %f513;
	add.f32 	%f6229, %f515, %f516;
	setp.gt.f32 	%p341, %f6229, 0f40800000;
	mov.b32 	%r1336, 79;
	@%p341 bra 	$L__BB0_110;
	add.f32 	%f6230, %f514, %f514;
	fma.rn.f32 	%f517, %f6230, %f513, %f2;
	sub.f32 	%f6231, %f515, %f516;
	add.f32 	%f518, %f1, %f6231;
	mul.f32 	%f519, %f518, %f518;
	mul.f32 	%f520, %f517, %f517;
	add.f32 	%f6232, %f519, %f520;
	setp.gt.f32 	%p342, %f6232, 0f40800000;
	mov.b32 	%r1336, 80;
	@%p342 bra 	$L__BB0_110;
	add.f32 	%f6233, %f518, %f518;
	fma.rn.f32 	%f521, %f6233, %f517, %f2;
	sub.f32 	%f6234, %f519, %f520;
	add.f32 	%f522, %f1, %f6234;
	mul.f32 	%f523, %f522, %f522;
	mul.f32 	%f524, %f521, %f521;
	add.f32 	%f6235, %f523, %f524;
	setp.gt.f32 	%p343, %f6235, 0f40800000;
	mov.b32 	%r1336, 81;
	@%p343 bra 	$L__BB0_110;
	add.f32 	%f6236, %f522, %f522;
	fma.rn.f32 	%f525, %f6236, %f521, %f2;
	sub.f32 	%f6237, %f523, %f524;
	add.f32 	%f526, %f1, %f6237;
	mul.f32 	%f527, %f526, %f526;
	mul.f32 	%f528, %f525, %f525;
	add.f32 	%f6238, %f527, %f528;
	setp.gt.f32 	%p344, %f6238, 0f40800000;
	mov.b32 	%r1336, 82;
	@%p344 bra 	$L__BB0_110;
	add.f32 	%f6239, %f526, %f526;
	fma.rn.f32 	%f529, %f6239, %f525, %f2;
	sub.f32 	%f6240, %f527, %f528;
	add.f32 	%f530, %f1, %f6240;
	mul.f32 	%f531, %f530, %f530;
	mul.f32 	%f532, %f529, %f529;
	add.f32 	%f6241, %f531, %f532;
	setp.gt.f32 	%p345, %f6241, 0f40800000;
	mov.b32 	%r1336, 83;
	@%p345 bra 	$L__BB0_110;
	add.f32 	%f6242, %f530, %f530;
	fma.rn.f32 	%f533, %f6242, %f529, %f2;
	sub.f32 	%f6243, %f531, %f532;
	add.f32 	%f534, %f1, %f6243;
	mul.f32 	%f535, %f534, %f534;
	mul.f32 	%f536, %f533, %f533;
	add.f32 	%f6244, %f535, %f536;
	setp.gt.f32 	%p346, %f6244, 0f40800000;
	mov.b32 	%r1336, 84;
	@%p346 bra 	$L__BB0_110;
	add.f32 	%f6245, %f534, %f534;
	fma.rn.f32 	%f537, %f6245, %f533, %f2;
	sub.f32 	%f6246, %f535, %f536;
	add.f32 	%f538, %f1, %f6246;
	mul.f32 	%f539, %f538, %f538;
	mul.f32 	%f540, %f537, %f537;
	add.f32 	%f6247, %f539, %f540;
	setp.gt.f32 	%p347, %f6247, 0f40800000;
	mov.b32 	%r1336, 85;
	@%p347 bra 	$L__BB0_110;
	add.f32 	%f6248, %f538, %f538;
	fma.rn.f32 	%f541, %f6248, %f537, %f2;
	sub.f32 	%f6249, %f539, %f540;
	add.f32 	%f542, %f1, %f6249;
	mul.f32 	%f543, %f542, %f542;
	mul.f32 	%f544, %f541, %f541;
	add.f32 	%f6250, %f543, %f544;
	setp.gt.f32 	%p348, %f6250, 0f40800000;
	mov.b32 	%r1336, 86;
	@%p348 bra 	$L__BB0_110;
	add.f32 	%f6251, %f542, %f542;
	fma.rn.f32 	%f545, %f6251, %f541, %f2;
	sub.f32 	%f6252, %f543, %f544;
	add.f32 	%f546, %f1, %f6252;
	mul.f32 	%f547, %f546, %f546;
	mul.f32 	%f548, %f545, %f545;
	add.f32 	%f6253, %f547, %f548;
	setp.gt.f32 	%p349, %f6253, 0f40800000;
	mov.b32 	%r1336, 87;
	@%p349 bra 	$L__BB0_110;
	add.f32 	%f6254, %f546, %f546;
	fma.rn.f32 	%f549, %f6254, %f545, %f2;
	sub.f32 	%f6255, %f547, %f548;
	add.f32 	%f550, %f1, %f6255;
	mul.f32 	%f551, %f550, %f550;
	mul.f32 	%f552, %f549, %f549;
	add.f32 	%f6256, %f551, %f552;
	setp.gt.f32 	%p350, %f6256, 0f40800000;
	mov.b32 	%r1336, 88;
	@%p350 bra 	$L__BB0_110;
	add.f32 	%f6257, %f550, %f550;
	fma.rn.f32 	%f553, %f6257, %f549, %f2;
	sub.f32 	%f6258, %f551, %f552;
	add.f32 	%f554, %f1, %f6258;
	mul.f32 	%f555, %f554, %f554;
	mul.f32 	%f556, %f553, %f553;
	add.f32 	%f6259, %f555, %f556;
	setp.gt.f32 	%p351, %f6259, 0f40800000;
	mov.b32 	%r1336, 89;
	@%p351 bra 	$L__BB0_110;
	add.f32 	%f6260, %f554, %f554;
	fma.rn.f32 	%f557, %f6260, %f553, %f2;
	sub.f32 	%f6261, %f555, %f556;
	add.f32 	%f558, %f1, %f6261;
	mul.f32 	%f559, %f558, %f558;
	mul.f32 	%f560, %f557, %f557;
	add.f32 	%f6262, %f559, %f560;
	setp.gt.f32 	%p352, %f6262, 0f40800000;
	mov.b32 	%r1336, 90;
	@%p352 bra 	$L__BB0_110;
	add.f32 	%f6263, %f558, %f558;
	fma.rn.f32 	%f561, %f6263, %f557, %f2;
	sub.f32 	%f6264, %f559, %f560;
	add.f32 	%f562, %f1, %f6264;
	mul.f32 	%f563, %f562, %f562;
	mul.f32 	%f564, %f561, %f561;
	add.f32 	%f6265, %f563, %f564;
	setp.gt.f32 	%p353, %f6265, 0f40800000;
	mov.b32 	%r1336, 91;
	@%p353 bra 	$L__BB0_110;
	add.f32 	%f6266, %f562, %f562;
	fma.rn.f32 	%f565, %f6266, %f561, %f2;
	sub.f32 	%f6267, %f563, %f564;
	add.f32 	%f566, %f1, %f6267;
	mul.f32 	%f567, %f566, %f566;
	mul.f32 	%f568, %f565, %f565;
	add.f32 	%f6268, %f567, %f568;
	setp.gt.f32 	%p354, %f6268, 0f40800000;
	mov.b32 	%r1336, 92;
	@%p354 bra 	$L__BB0_110;
	add.f32 	%f6269, %f566, %f566;
	fma.rn.f32 	%f569, %f6269, %f565, %f2;
	sub.f32 	%f6270, %f567, %f568;
	add.f32 	%f570, %f1, %f6270;
	mul.f32 	%f571, %f570, %f570;
	mul.f32 	%f572, %f569, %f569;
	add.f32 	%f6271, %f571, %f572;
	setp.gt.f32 	%p355, %f6271, 0f40800000;
	mov.b32 	%r1336, 93;
	@%p355 bra 	$L__BB0_110;
	add.f32 	%f6272, %f570, %f570;
	fma.rn.f32 	%f573, %f6272, %f569, %f2;
	sub.f32 	%f6273, %f571, %f572;
	add.f32 	%f574, %f1, %f6273;
	mul.f32 	%f575, %f574, %f574;
	mul.f32 	%f576, %f573, %f573;
	add.f32 	%f6274, %f575, %f576;
	setp.gt.f32 	%p356, %f6274, 0f40800000;
	mov.b32 	%r1336, 94;
	@%p356 bra 	$L__BB0_110;
	add.f32 	%f6275, %f574, %f574;
	fma.rn.f32 	%f577, %f6275, %f573, %f2;
	sub.f32 	%f6276, %f575, %f576;
	add.f32 	%f578, %f1, %f6276;
	mul.f32 	%f579, %f578, %f578;
	mul.f32 	%f580, %f577, %f577;
	add.f32 	%f6277, %f579, %f580;
	setp.gt.f32 	%p357, %f6277, 0f40800000;
	mov.b32 	%r1336, 95;
	@%p357 bra 	$L__BB0_110;
	add.f32 	%f6278, %f578, %f578;
	fma.rn.f32 	%f581, %f6278, %f577, %f2;
	sub.f32 	%f6279, %f579, %f580;
	add.f32 	%f582, %f1, %f6279;
	mul.f32 	%f583, %f582, %f582;
	mul.f32 	%f584, %f581, %f581;
	add.f32 	%f6280, %f583, %f584;
	setp.gt.f32 	%p358, %f6280, 0f40800000;
	mov.b32 	%r1336, 96;
	@%p358 bra 	$L__BB0_110;
	add.f32 	%f6281, %f582, %f582;
	fma.rn.f32 	%f585, %f6281, %f581, %f2;
	sub.f32 	%f6282, %f583, %f584;
	add.f32 	%f586, %f1, %f6282;
	mul.f32 	%f587, %f586, %f586;
	mul.f32 	%f588, %f585, %f585;
	add.f32 	%f6283, %f587, %f588;
	setp.gt.f32 	%p359, %f6283, 0f40800000;
	mov.b32 	%r1336, 97;
	@%p359 bra 	$L__BB0_110;
	add.f32 	%f6284, %f586, %f586;
	fma.rn.f32 	%f589, %f6284, %f585, %f2;
	sub.f32 	%f6285, %f587, %f588;
	add.f32 	%f590, %f1, %f6285;
	mul.f32 	%f591, %f590, %f590;
	mul.f32 	%f592, %f589, %f589;
	add.f32 	%f6286, %f591, %f592;
	setp.gt.f32 	%p360, %f6286, 0f40800000;
	mov.b32 	%r1336, 98;
	@%p360 bra 	$L__BB0_110;
	add.f32 	%f6287, %f590, %f590;
	fma.rn.f32 	%f593, %f6287, %f589, %f2;
	sub.f32 	%f6288, %f591, %f592;
	add.f32 	%f594, %f1, %f6288;
	mul.f32 	%f595, %f594, %f594;
	mul.f32 	%f596, %f593, %f593;
	add.f32 	%f6289, %f595, %f596;
	setp.gt.f32 	%p361, %f6289, 0f40800000;
	mov.b32 	%r1336, 99;
	@%p361 bra 	$L__BB0_110;
	add.f32 	%f6290, %f594, %f594;
	fma.rn.f32 	%f597, %f6290, %f593, %f2;
	sub.f32 	%f6291, %f595, %f596;
	add.f32 	%f598, %f1, %f6291;
	mul.f32 	%f599, %f598, %f598;
	mul.f32 	%f600, %f597, %f597;
	add.f32 	%f6292, %f599, %f600;
	setp.gt.f32 	%p362, %f6292, 0f40800000;
	mov.b32 	%r1336, 100;
	@%p362 bra 	$L__BB0_110;
	add.f32 	%f6293, %f598, %f598;
	fma.rn.f32 	%f601, %f6293, %f597, %f2;
	sub.f32 	%f6294, %f599, %f600;
	add.f32 	%f602, %f1, %f6294;
	mul.f32 	%f603, %f602, %f602;
	mul.f32 	%f604, %f601, %f601;
	add.f32 	%f6295, %f603, %f604;
	setp.gt.f32 	%p363, %f6295, 0f40800000;
	mov.b32 	%r1336, 101;
	@%p363 bra 	$L__BB0_110;
	add.f32 	%f6296, %f602, %f602;
	fma.rn.f32 	%f605, %f6296, %f601, %f2;
	sub.f32 	%f6297, %f603, %f604;
	add.f32 	%f606, %f1, %f6297;
	mul.f32 	%f607, %f606, %f606;
	mul.f32 	%f608, %f605, %f605;
	add.f32 	%f6298, %f607, %f608;
	setp.gt.f32 	%p364, %f6298, 0f40800000;
	mov.b32 	%r1336, 102;
	@%p364 bra 	$L__BB0_110;
	add.f32 	%f6299, %f606, %f606;
	fma.rn.f32 	%f609, %f6299, %f605, %f2;
	sub.f32 	%f6300, %f607, %f608;
	add.f32 	%f610, %f1, %f6300;
	mul.f32 	%f611, %f610, %f610;
	mul.f32 	%f612, %f609, %f609;
	add.f32 	%f6301, %f611, %f612;
	setp.gt.f32 	%p365, %f6301, 0f40800000;
	mov.b32 	%r1336, 103;
	@%p365 bra 	$L__BB0_110;
	add.f32 	%f6302, %f610, %f610;
	fma.rn.f32 	%f613, %f6302, %f609, %f2;
	sub.f32 	%f6303, %f611, %f612;
	add.f32 	%f614, %f1, %f6303;
	mul.f32 	%f615, %f614, %f614;
	mul.f32 	%f616, %f613, %f613;
	add.f32 	%f6304, %f615, %f616;
	setp.gt.f32 	%p366, %f6304, 0f40800000;
	mov.b32 	%r1336, 104;
	@%p366 bra 	$L__BB0_110;
	add.f32 	%f6305, %f614, %f614;
	fma.rn.f32 	%f617, %f6305, %f613, %f2;
	sub.f32 	%f6306, %f615, %f616;
	add.f32 	%f618, %f1, %f6306;
	mul.f32 	%f619, %f618, %f618;
	mul.f32 	%f620, %f617, %f617;
	add.f32 	%f6307, %f619, %f620;
	setp.gt.f32 	%p367, %f6307, 0f40800000;
	mov.b32 	%r1336, 105;
	@%p367 bra 	$L__BB0_110;
	add.f32 	%f6308, %f618, %f618;
	fma.rn.f32 	%f621, %f6308, %f617, %f2;
	sub.f32 	%f6309, %f619, %f620;
	add.f32 	%f622, %f1, %f6309;
	mul.f32 	%f623, %f622, %f622;
	mul.f32 	%f624, %f621, %f621;
	add.f32 	%f6310, %f623, %f624;
	setp.gt.f32 	%p368, %f6310, 0f40800000;
	mov.b32 	%r1336, 106;
	@%p368 bra 	$L__BB0_110;
	add.f32 	%f6311, %f622, %f622;
	fma.rn.f32 	%f625, %f6311, %f621, %f2;
	sub.f32 	%f6312, %f623, %f624;
	add.f32 	%f626, %f1, %f6312;
	mul.f32 	%f627, %f626, %f626;
	mul.f32 	%f628, %f625, %f625;
	add.f32 	%f6313, %f627, %f628;
	setp.gt.f32 	%p369, %f6313, 0f40800000;
	mov.b32 	%r1336, 107;
	@%p369 bra 	$L__BB0_110;
	add.f32 	%f6314, %f626, %f626;
	fma.rn.f32 	%f629, %f6314, %f625, %f2;
	sub.f32 	%f6315, %f627, %f628;
	add.f32 	%f630, %f1, %f6315;
	mul.f32 	%f631, %f630, %f630;
	mul.f32 	%f632, %f629, %f629;
	add.f32 	%f6316, %f631, %f632;
	setp.gt.f32 	%p370, %f6316, 0f40800000;
	mov.b32 	%r1336, 108;
	@%p370 bra 	$L__BB0_110;
	add.f32 	%f6317, %f630, %f630;
	fma.rn.f32 	%f633, %f6317, %f629, %f2;
	sub.f32 	%f6318, %f631, %f632;
	add.f32 	%f634, %f1, %f6318;
	mul.f32 	%f635, %f634, %f634;
	mul.f32 	%f636, %f633, %f633;
	add.f32 	%f6319, %f635, %f636;
	setp.gt.f32 	%p371, %f6319, 0f40800000;
	mov.b32 	%r1336, 109;
	@%p371 bra 	$L__BB0_110;
	add.f32 	%f6320, %f634, %f634;
	fma.rn.f32 	%f637, %f6320, %f633, %f2;
	sub.f32 	%f6321, %f635, %f636;
	add.f32 	%f638, %f1, %f6321;
	mul.f32 	%f639, %f638, %f638;
	mul.f32 	%f640, %f637, %f637;
	add.f32 	%f6322, %f639, %f640;
	setp.gt.f32 	%p372, %f6322, 0f40800000;
	mov.b32 	%r1336, 110;
	@%p372 bra 	$L__BB0_110;
	add.f32 	%f6323, %f638, %f638;
	fma.rn.f32 	%f641, %f6323, %f637, %f2;
	sub.f32 	%f6324, %f639, %f640;
	add.f32 	%f642, %f1, %f6324;
	mul.f32 	%f643, %f642, %f642;
	mul.f32 	%f644, %f641, %f641;
	add.f32 	%f6325, %f643, %f644;
	setp.gt.f32 	%p373, %f6325, 0f40800000;
	mov.b32 	%r1336, 111;
	@%p373 bra 	$L__BB0_110;
	add.f32 	%f6326, %f642, %f642;
	fma.rn.f32 	%f645, %f6326, %f641, %f2;
	sub.f32 	%f6327, %f643, %f644;
	add.f32 	%f646, %f1, %f6327;
	mul.f32 	%f647, %f646, %f646;
	mul.f32 	%f648, %f645, %f645;
	add.f32 	%f6328, %f647, %f648;
	setp.gt.f32 	%p374, %f6328, 0f40800000;
	mov.b32 	%r1336, 112;
	@%p374 bra 	$L__BB0_110;
	add.f32 	%f6329, %f646, %f646;
	fma.rn.f32 	%f649, %f6329, %f645, %f2;
	sub.f32 	%f6330, %f647, %f648;
	add.f32 	%f650, %f1, %f6330;
	mul.f32 	%f651, %f650, %f650;
	mul.f32 	%f652, %f649, %f649;
	add.f32 	%f6331, %f651, %f652;
	setp.gt.f32 	%p375, %f6331, 0f40800000;
	mov.b32 	%r1336, 113;
	@%p375 bra 	$L__BB0_110;
	add.f32 	%f6332, %f650, %f650;
	fma.rn.f32 	%f653, %f6332, %f649, %f2;
	sub.f32 	%f6333, %f651, %f652;
	add.f32 	%f654, %f1, %f6333;
	mul.f32 	%f655, %f654, %f654;
	mul.f32 	%f656, %f653, %f653;
	add.f32 	%f6334, %f655, %f656;
	setp.gt.f32 	%p376, %f6334, 0f40800000;
	mov.b32 	%r1336, 114;
	@%p376 bra 	$L__BB0_110;
	add.f32 	%f6335, %f654, %f654;
	fma.rn.f32 	%f657, %f6335, %f653, %f2;
	sub.f32 	%f6336, %f655, %f656;
	add.f32 	%f658, %f1, %f6336;
	mul.f32 	%f659, %f658, %f658;
	mul.f32 	%f660, %f657, %f657;
	add.f32 	%f6337, %f659, %f660;
	setp.gt.f32 	%p377, %f6337, 0f40800000;
	mov.b32 	%r1336, 115;
	@%p377 bra 	$L__BB0_110;
	add.f32 	%f6338, %f658, %f658;
	fma.rn.f32 	%f661, %f6338, %f657, %f2;
	sub.f32 	%f6339, %f659, %f660;
	add.f32 	%f662, %f1, %f6339;
	mul.f32 	%f663, %f662, %f662;
	mul.f32 	%f664, %f661, %f661;
	add.f32 	%f6340, %f663, %f664;
	setp.gt.f32 	%p378, %f6340, 0f40800000;
	mov.b32 	%r1336, 116;
	@%p378 bra 	$L__BB0_110;
	add.f32 	%f6341, %f662, %f662;
	fma.rn.f32 	%f665, %f6341, %f661, %f2;
	sub.f32 	%f6342, %f663, %f664;
	add.f32 	%f666, %f1, %f6342;
	mul.f32 	%f667, %f666, %f666;
	mul.f32 	%f668, %f665, %f665;
	add.f32 	%f6343, %f667, %f668;
	setp.gt.f32 	%p379, %f6343, 0f40800000;
	mov.b32 	%r1336, 117;
	@%p379 bra 	$L__BB0_110;
	add.f32 	%f6344, %f666, %f666;
	fma.rn.f32 	%f669, %f6344, %f665, %f2;
	sub.f32 	%f6345, %f667, %f668;
	add.f32 	%f670, %f1, %f6345;
	mul.f32 	%f671, %f670, %f670;
	mul.f32 	%f672, %f669, %f669;
	add.f32 	%f6346, %f671, %f672;
	setp.gt.f32 	%p380, %f6346, 0f40800000;
	mov.b32 	%r1336, 118;
	@%p380 bra 	$L__BB0_110;
	add.f32 	%f6347, %f670, %f670;
	fma.rn.f32 	%f673, %f6347, %f669, %f2;
	sub.f32 	%f6348, %f671, %f672;
	add.f32 	%f674, %f1, %f6348;
	mul.f32 	%f675, %f674, %f674;
	mul.f32 	%f676, %f673, %f673;
	add.f32 	%f6349, %f675, %f676;
	setp.gt.f32 	%p381, %f6349, 0f40800000;
	mov.b32 	%r1336, 119;
	@%p381 bra 	$L__BB0_110;
	add.f32 	%f6350, %f674, %f674;
	fma.rn.f32 	%f677, %f6350, %f673, %f2;
	sub.f32 	%f6351, %f675, %f676;
	add.f32 	%f678, %f1, %f6351;
	mul.f32 	%f679, %f678, %f678;
	mul.f32 	%f680, %f677, %f677;
	add.f32 	%f6352, %f679, %f680;
	setp.gt.f32 	%p382, %f6352, 0f40800000;
	mov.b32 	%r1336, 120;
	@%p382 bra 	$L__BB0_110;
	add.f32 	%f6353, %f678, %f678;
	fma.rn.f32 	%f681, %f6353, %f677, %f2;
	sub.f32 	%f6354, %f679, %f680;
	add.f32 	%f682, %f1, %f6354;
	mul.f32 	%f683, %f682, %f682;
	mul.f32 	%f684, %f681, %f681;
	add.f32 	%f6355, %f683, %f684;
	setp.gt.f32 	%p383, %f6355, 0f40800000;
	mov.b32 	%r1336, 121;
	@%p383 bra 	$L__BB0_110;
	add.f32 	%f6356, %f682, %f682;
	fma.rn.f32 	%f685, %f6356, %f681, %f2;
	sub.f32 	%f6357, %f683, %f684;
	add.f32 	%f686, %f1, %f6357;
	mul.f32 	%f687, %f686, %f686;
	mul.f32 	%f688, %f685, %f685;
	add.f32 	%f6358, %f687, %f688;
	setp.gt.f32 	%p384, %f6358, 0f40800000;
	mov.b32 	%r1336, 122;
	@%p384 bra 	$L__BB0_110;
	add.f32 	%f6359, %f686, %f686;
	fma.rn.f32 	%f689, %f6359, %f685, %f2;
	sub.f32 	%f6360, %f687, %f688;
	add.f32 	%f690, %f1, %f6360;
	mul.f32 	%f691, %f690, %f690;
	mul.f32 	%f692, %f689, %f689;
	add.f32 	%f6361, %f691, %f692;
	setp.gt.f32 	%p385, %f6361, 0f40800000;
	mov.b32 	%r1336, 123;
	@%p385 bra 	$L__BB0_110;
	add.f32 	%f6362, %f690, %f690;
	fma.rn.f32 	%f693, %f6362, %f689, %f2;
	sub.f32 	%f6363, %f691, %f692;
	add.f32 	%f694, %f1, %f6363;
	mul.f32 	%f695, %f694, %f694;
	mul.f32 	%f696, %f693, %f693;
	add.f32 	%f6364, %f695, %f696;
	setp.gt.f32 	%p386, %f6364, 0f40800000;
	mov.b32 	%r1336, 124;
	@%p386 bra 	$L__BB0_110;
	add.f32 	%f6365, %f694, %f694;
	fma.rn.f32 	%f697, %f6365, %f693, %f2;
	sub.f32 	%f6366, %f695, %f696;
	add.f32 	%f698, %f1, %f6366;
	mul.f32 	%f699, %f698, %f698;
	mul.f32 	%f700, %f697, %f697;
	add.f32 	%f6367, %f699, %f700;
	setp.gt.f32 	%p387, %f6367, 0f40800000;
	mov.b32 	%r1336, 125;
	@%p387 bra 	$L__BB0_110;
	add.f32 	%f6368, %f698, %f698;
	fma.rn.f32 	%f701, %f6368, %f697, %f2;
	sub.f32 	%f6369, %f699, %f700;
	add.f32 	%f702, %f1, %f6369;
	mul.f32 	%f703, %f702, %f702;
	mul.f32 	%f704, %f701, %f701;
	add.f32 	%f6370, %f703, %f704;
	setp.gt.f32 	%p388, %f6370, 0f40800000;
	mov.b32 	%r1336, 126;
	@%p388 bra 	$L__BB0_110;
	add.f32 	%f6371, %f702, %f702;
	fma.rn.f32 	%f705, %f6371, %f701, %f2;
	sub.f32 	%f6372, %f703, %f704;
	add.f32 	%f706, %f1, %f6372;
	mul.f32 	%f707, %f706, %f706;
	mul.f32 	%f708, %f705, %f705;
	add.f32 	%f6373, %f707, %f708;
	setp.gt.f32 	%p389, %f6373, 0f40800000;
	mov.b32 	%r1336, 127;
	@%p389 bra 	$L__BB0_110;
	add.f32 	%f6374, %f706, %f706;
	fma.rn.f32 	%f709, %f6374, %f705, %f2;
	sub.f32 	%f6375, %f707, %f708;
	add.f32 	%f710, %f1, %f6375;
	mul.f32 	%f711, %f710, %f710;
	mul.f32 	%f712, %f709, %f709;
	add.f32 	%f6376, %f711, %f712;
	setp.gt.f32 	%p390, %f6376, 0f40800000;
	mov.b32 	%r1336, 128;
	@%p390 bra 	$L__BB0_110;
	add.f32 	%f6377, %f710, %f710;
	fma.rn.f32 	%f713, %f6377, %f709, %f2;
	sub.f32 	%f6378, %f711, %f712;
	add.f32 	%f714, %f1, %f6378;
	mul.f32 	%f715, %f714, %f714;
	mul.f32 	%f716, %f713, %f713;
	add.f32 	%f6379, %f715, %f716;
	setp.gt.f32 	%p391, %f6379, 0f40800000;
	mov.b32 	%r1336, 129;
	@%p391 bra 	$L__BB0_110;
	add.f32 	%f6380, %f714, %f714;
	fma.rn.f32 	%f717, %f6380, %f713, %f2;
	sub.f32 	%f6381, %f715, %f716;
	add.f32 	%f718, %f1, %f6381;
	mul.f32 	%f719, %f718, %f718;
	mul.f32 	%f720, %f717, %f717;
	add.f32 	%f6382, %f719, %f720;
	setp.gt.f32 	%p392, %f6382, 0f40800000;
	mov.b32 	%r1336, 130;
	@%p392 bra 	$L__BB0_110;
	add.f32 	%f6383, %f718, %f718;
	fma.rn.f32 	%f721, %f6383, %f717, %f2;
	sub.f32 	%f6384, %f719, %f720;
	add.f32 	%f722, %f1, %f6384;
	mul.f32 	%f723, %f722, %f722;
	mul.f32 	%f724, %f721, %f721;
	add.f32 	%f6385, %f723, %f724;
	setp.gt.f32 	%p393, %f6385, 0f40800000;
	mov.b32 	%r1336, 131;
	@%p393 bra 	$L__BB0_110;
	add.f32 	%f6386, %f722, %f722;
	fma.rn.f32 	%f725, %f6386, %f721, %f2;
	sub.f32 	%f6387, %f723, %f724;
	add.f32 	%f726, %f1, %f6387;
	mul.f32 	%f727, %f726, %f726;
	mul.f32 	%f728, %f725, %f725;
	add.f32 	%f6388, %f727, %f728;
	setp.gt.f32 	%p394, %f6388, 0f40800000;
	mov.b32 	%r1336, 132;
	@%p394 bra 	$L__BB0_110;
	add.f32 	%f6389, %f726, %f726;
	fma.rn.f32 	%f729, %f6389, %f725, %f2;
	sub.f32 	%f6390, %f727, %f728;
	add.f32 	%f730, %f1, %f6390;
	mul.f32 	%f731, %f730, %f730;
	mul.f32 	%f732, %f729, %f729;
	add.f32 	%f6391, %f731, %f732;
	setp.gt.f32 	%p395, %f6391, 0f40800000;
	mov.b32 	%r1336, 133;
	@%p395 bra 	$L__BB0_110;
	add.f32 	%f6392, %f730, %f730;
	fma.rn.f32 	%f733, %f6392, %f729, %f2;
	sub.f32 	%f6393, %f731, %f732;
	add.f32 	%f734, %f1, %f6393;
	mul.f32 	%f735, %f734, %f734;
	mul.f32 	%f736, %f733, %f733;
	add.f32 	%f6394, %f735, %f736;
	setp.gt.f32 	%p396, %f6394, 0f40800000;
	mov.b32 	%r1336, 134;
	@%p396 bra 	$L__BB0_110;
	add.f32 	%f6395, %f734, %f734;
	fma.rn.f32 	%f737, %f6395, %f733, %f2;
	sub.f32 	%f6396, %f735, %f736;
	add.f32 	%f738, %f1, %f6396;
	mul.f32 	%f739, %f738, %f738;
	mul.f32 	%f740, %f737, %f737;
	add.f32 	%f6397, %f739, %f740;
	setp.gt.f32 	%p397, %f6397, 0f40800000;
	mov.b32 	%r1336, 135;
	@%p397 bra 	$L__BB0_110;
	add.f32 	%f6398, %f738, %f738;
	fma.rn.f32 	%f741, %f6398, %f737, %f2;
	sub.f32 	%f6399, %f739, %f740;
	add.f32 	%f742, %f1, %f6399;
	mul.f32 	%f743, %f742, %f742;
	mul.f32 	%f744, %f741, %f741;
	add.f32 	%f6400, %f743, %f744;
	setp.gt.f32 	%p398, %f6400, 0f40800000;
	mov.b32 	%r1336, 136;
	@%p398 bra 	$L__BB0_110;
	add.f32 	%f6401, %f742, %f742;
	fma.rn.f32 	%f745, %f6401, %f741, %f2;
	sub.f32 	%f6402, %f743, %f744;
	add.f32 	%f746, %f1, %f6402;
	mul.f32 	%f747, %f746, %f746;
	mul.f32 	%f748, %f745, %f745;
	add.f32 	%f6403, %f747, %f748;
	setp.gt.f32 	%p399, %f6403, 0f40800000;
	mov.b32 	%r1336, 137;
	@%p399 bra 	$L__BB0_110;
	add.f32 	%f6404, %f746, %f746;
	fma.rn.f32 	%f749, %f6404, %f745, %f2;
	sub.f32 	%f6405, %f747, %f748;
	add.f32 	%f750, %f1, %f6405;
	mul.f32 	%f751, %f750, %f750;
	mul.f32 	%f752, %f749, %f749;
	add.f32 	%f6406, %f751, %f752;
	setp.gt.f32 	%p400, %f6406, 0f40800000;
	mov.b32 	%r1336, 138;
	@%p400 bra 	$L__BB0_110;
	add.f32 	%f6407, %f750, %f750;
	fma.rn.f32 	%f753, %f6407, %f749, %f2;
	sub.f32 	%f6408, %f751, %f752;
	add.f32 	%f754, %f1, %f6408;
	mul.f32 	%f755, %f754, %f754;
	mul.f32 	%f756, %f753, %f753;
	add.f32 	%f6409, %f755, %f756;
	setp.gt.f32 	%p401, %f6409, 0f40800000;
	mov.b32 	%r1336, 139;
	@%p401 bra 	$L__BB0_110;
	add.f32 	%f6410, %f754, %f754;
	fma.rn.f32 	%f757, %f6410, %f753, %f2;
	sub.f32 	%f6411, %f755, %f756;
	add.f32 	%f758, %f1, %f6411;
	mul.f32 	%f759, %f758, %f758;
	mul.f32 	%f760, %f757, %f757;
	add.f32 	%f6412, %f759, %f760;
	setp.gt.f32 	%p402, %f6412, 0f40800000;
	mov.b32 	%r1336, 140;
	@%p402 bra 	$L__BB0_110;
	add.f32 	%f6413, %f758, %f758;
	fma.rn.f32 	%f761, %f6413, %f757, %f2;
	sub.f32 	%f6414, %f759, %f760;
	add.f32 	%f762, %f1, %f6414;
	mul.f32 	%f763, %f762, %f762;
	mul.f32 	%f764, %f761, %f761;
	add.f32 	%f6415, %f763, %f764;
	setp.gt.f32 	%p403, %f6415, 0f40800000;
	mov.b32 	%r1336, 141;
	@%p403 bra 	$L__BB0_110;
	add.f32 	%f6416, %f762, %f762;
	fma.rn.f32 	%f765, %f6416, %f761, %f2;
	sub.f32 	%f6417, %f763, %f764;
	add.f32 	%f766, %f1, %f6417;
	mul.f32 	%f767, %f766, %f766;
	mul.f32 	%f768, %f765, %f765;
	add.f32 	%f6418, %f767, %f768;
	setp.gt.f32 	%p404, %f6418, 0f40800000;
	mov.b32 	%r1336, 142;
	@%p404 bra 	$L__BB0_110;
	add.f32 	%f6419, %f766, %f766;
	fma.rn.f32 	%f769, %f6419, %f765, %f2;
	sub.f32 	%f6420, %f767, %f768;
	add.f32 	%f770, %f1, %f6420;
	mul.f32 	%f771, %f770, %f770;
	mul.f32 	%f772, %f769, %f769;
	add.f32 	%f6421, %f771, %f772;
	setp.gt.f32 	%p405, %f6421, 0f40800000;
	mov.b32 	%r1336, 143;
	@%p405 bra 	$L__BB0_110;
	add.f32 	%f6422, %f770, %f770;
	fma.rn.f32 	%f773, %f6422, %f769, %f2;
	sub.f32 	%f6423, %f771, %f772;
	add.f32 	%f774, %f1, %f6423;
	mul.f32 	%f775, %f774, %f774;
	mul.f32 	%f776, %f773, %f773;
	add.f32 	%f6424, %f775, %f776;
	setp.gt.f32 	%p406, %f6424, 0f40800000;
	mov.b32 	%r1336, 144;
	@%p406 bra 	$L__BB0_110;
	add.f32 	%f6425, %f774, %f774;
	fma.rn.f32 	%f777, %f6425, %f773, %f2;
	sub.f32 	%f6426, %f775, %f776;
	add.f32 	%f778, %f1, %f6426;
	mul.f32 	%f779, %f778, %f778;
	mul.f32 	%f780, %f777, %f777;
	add.f32 	%f6427, %f779, %f780;
	setp.gt.f32 	%p407, %f6427, 0f40800000;
	mov.b32 	%r1336, 145;
	@%p407 bra 	$L__BB0_110;
	add.f32 	%f6428, %f778, %f778;
	fma.rn.f32 	%f781, %f6428, %f777, %f2;
	sub.f32 	%f6429, %f779, %f780;
	add.f32 	%f782, %f1, %f6429;
	mul.f32 	%f783, %f782, %f782;
	mul.f32 	%f784, %f781, %f781;
	add.f32 	%f6430, %f783, %f784;
	setp.gt.f32 	%p408, %f6430, 0f40800000;
	mov.b32 	%r1336, 146;
	@%p408 bra 	$L__BB0_110;
	add.f32 	%f6431, %f782, %f782;
	fma.rn.f32 	%f785, %f6431, %f781, %f2;
	sub.f32 	%f6432, %f783, %f784;
	add.f32 	%f786, %f1, %f6432;
	mul.f32 	%f787, %f786, %f786;
	mul.f32 	%f788, %f785, %f785;
	add.f32 	%f6433, %f787, %f788;
	setp.gt.f32 	%p409, %f6433, 0f40800000;
	mov.b32 	%r1336, 147;
	@%p409 bra 	$L__BB0_110;
	add.f32 	%f6434, %f786, %f786;
	fma.rn.f32 	%f789, %f6434, %f785, %f2;
	sub.f32 	%f6435, %f787, %f788;
	add.f32 	%f790, %f1, %f6435;
	mul.f32 	%f791, %f790, %f790;
	mul.f32 	%f792, %f789, %f789;
	add.f32 	%f6436, %f791, %f792;
	setp.gt.f32 	%p410, %f6436, 0f40800000;
	mov.b32 	%r1336, 148;
	@%p410 bra 	$L__BB0_110;
	add.f32 	%f6437, %f790, %f790;
	fma.rn.f32 	%f793, %f6437, %f789, %f2;
	sub.f32 	%f6438, %f791, %f792;
	add.f32 	%f794, %f1, %f6438;
	mul.f32 	%f795, %f794, %f794;
	mul.f32 	%f796, %f793, %f793;
	add.f32 	%f6439, %f795, %f796;
	setp.gt.f32 	%p411, %f6439, 0f40800000;
	mov.b32 	%r1336, 149;
	@%p411 bra 	$L__BB0_110;
	add.f32 	%f6440, %f794, %f794;
	fma.rn.f32 	%f797, %f6440, %f793, %f2;
	sub.f32 	%f6441, %f795, %f796;
	add.f32 	%f798, %f1, %f6441;
	mul.f32 	%f799, %f798, %f798;
	mul.f32 	%f800, %f797, %f797;
	add.f32 	%f6442, %f799, %f800;
	setp.gt.f32 	%p412, %f6442, 0f40800000;
	mov.b32 	%r1336, 150;
	@%p412 bra 	$L__BB0_110;
	add.f32 	%f6443, %f798, %f798;
	fma.rn.f32 	%f801, %f6443, %f797, %f2;
	sub.f32 	%f6444, %f799, %f800;
	add.f32 	%f802, %f1, %f6444;
	mul.f32 	%f803, %f802, %f802;
	mul.f32 	%f804, %f801, %f801;
	add.f32 	%f6445, %f803, %f804;
	setp.gt.f32 	%p413, %f6445, 0f40800000;
	mov.b32 	%r1336, 151;
	@%p413 bra 	$L__BB0_110;
	add.f32 	%f6446, %f802, %f802;
	fma.rn.f32 	%f805, %f6446, %f801, %f2;
	sub.f32 	%f6447, %f803, %f804;
	add.f32 	%f806, %f1, %f6447;
	mul.f32 	%f807, %f806, %f806;
	mul.f32 	%f808, %f805, %f805;
	add.f32 	%f6448, %f807, %f808;
	setp.gt.f32 	%p414, %f6448, 0f40800000;
	mov.b32 	%r1336, 152;
	@%p414 bra 	$L__BB0_110;
	add.f32 	%f6449, %f806, %f806;
	fma.rn.f32 	%f809, %f6449, %f805, %f2;
	sub.f32 	%f6450, %f807, %f808;
	add.f32 	%f810, %f1, %f6450;
	mul.f32 	%f811, %f810, %f810;
	mul.f32 	%f812, %f809, %f809;
	add.f32 	%f6451, %f811, %f812;
	setp.gt.f32 	%p415, %f6451, 0f40800000;
	mov.b32 	%r1336, 153;
	@%p415 bra 	$L__BB0_110;
	add.f32 	%f6452, %f810, %f810;
	fma.rn.f32 	%f813, %f6452, %f809, %f2;
	sub.f32 	%f6453, %f811, %f812;
	add.f32 	%f814, %f1, %f6453;
	mul.f32 	%f815, %f814, %f814;
	mul.f32 	%f816, %f813, %f813;
	add.f32 	%f6454, %f815, %f816;
	setp.gt.f32 	%p416, %f6454, 0f40800000;
	mov.b32 	%r1336, 154;
	@%p416 bra 	$L__BB0_110;
	add.f32 	%f6455, %f814, %f814;
	fma.rn.f32 	%f817, %f6455, %f813, %f2;
	sub.f32 	%f6456, %f815, %f816;
	add.f32 	%f818, %f1, %f6456;
	mul.f32 	%f819, %f818, %f818;
	mul.f32 	%f820, %f817, %f817;
	add.f32 	%f6457, %f819, %f820;
	setp.gt.f32 	%p417, %f6457, 0f40800000;
	mov.b32 	%r1336, 155;
	@%p417 bra 	$L__BB0_110;
	add.f32 	%f6458, %f818, %f818;
	fma.rn.f32 	%f821, %f6458, %f817, %f2;
	sub.f32 	%f6459, %f819, %f820;
	add.f32 	%f822, %f1, %f6459;
	mul.f32 	%f823, %f822, %f822;
	mul.f32 	%f824, %f821, %f821;
	add.f32 	%f6460, %f823, %f824;
	setp.gt.f32 	%p418, %f6460, 0f40800000;
	mov.b32 	%r1336, 156;
	@%p418 bra 	$L__BB0_110;
	add.f32 	%f6461, %f822, %f822;
	fma.rn.f32 	%f825, %f6461, %f821, %f2;
	sub.f32 	%f6462, %f823, %f824;
	add.f32 	%f826, %f1, %f6462;
	mul.f32 	%f827, %f826, %f826;
	mul.f32 	%f828, %f825, %f825;
	add.f32 	%f6463, %f827, %f828;
	setp.gt.f32 	%p419, %f6463, 0f40800000;
	mov.b32 	%r1336, 157;
	@%p419 bra 	$L__BB0_110;
	add.f32 	%f6464, %f826, %f826;
	fma.rn.f32 	%f829, %f6464, %f825, %f2;
	sub.f32 	%f6465, %f827, %f828;
	add.f32 	%f830, %f1, %f6465;
	mul.f32 	%f831, %f830, %f830;
	mul.f32 	%f832, %f829, %f829;
	add.f32 	%f6466, %f831, %f832;
	setp.gt.f32 	%p420, %f6466, 0f40800000;
	mov.b32 	%r1336, 158;
	@%p420 bra 	$L__BB0_110;
	add.f32 	%f6467, %f830, %f830;
	fma.rn.f32 	%f833, %f6467, %f829, %f2;
	sub.f32 	%f6468, %f831, %f832;
	add.f32 	%f834, %f1, %f6468;
	mul.f32 	%f835, %f834, %f834;
	mul.f32 	%f836, %f833, %f833;
	add.f32 	%f6469, %f835, %f836;
	setp.gt.f32 	%p421, %f6469, 0f40800000;
	mov.b32 	%r1336, 159;
	@%p421 bra 	$L__BB0_110;
	add.f32 	%f6470, %f834, %f834;
	fma.rn.f32 	%f837, %f6470, %f833, %f2;
	sub.f32 	%f6471, %f835, %f836;
	add.f32 	%f838, %f1, %f6471;
	mul.f32 	%f839, %f838, %f838;
	mul.f32 	%f840, %f837, %f837;
	add.f32 	%f6472, %f839, %f840;
	setp.gt.f32 	%p422, %f6472, 0f40800000;
	mov.b32 	%r1336, 160;
	@%p422 bra 	$L__BB0_110;
	add.f32 	%f6473, %f838, %f838;
	fma.rn.f32 	%f841, %f6473, %f837, %f2;
	sub.f32 	%f6474, %f839, %f840;
	add.f32 	%f842, %f1, %f6474;
	mul.f32 	%f843, %f842, %f842;
	mul.f32 	%f844, %f841, %f841;
	add.f32 	%f6475, %f843, %f844;
	setp.gt.f32 	%p423, %f6475, 0f40800000;
	mov.b32 	%r1336, 161;
	@%p423 bra 	$L__BB0_110;
	add.f32 	%f6476, %f842, %f842;
	fma.rn.f32 	%f845, %f6476, %f841, %f2;
	sub.f32 	%f6477, %f843, %f844;
	add.f32 	%f846, %f1, %f6477;
	mul.f32 	%f847, %f846, %f846;
	mul.f32 	%f848, %f845, %f845;
	add.f32 	%f6478, %f847, %f848;
	setp.gt.f32 	%p424, %f6478, 0f40800000;
	mov.b32 	%r1336, 162;
	@%p424 bra 	$L__BB0_110;
	add.f32 	%f6479, %f846, %f846;
	fma.rn.f32 	%f849, %f6479, %f845, %f2;
	sub.f32 	%f6480, %f847, %f848;
	add.f32 	%f850, %f1, %f6480;
	mul.f32 	%f851, %f850, %f850;
	mul.f32 	%f852, %f849, %f849;
	add.f32 	%f6481, %f851, %f852;
	setp.gt.f32 	%p425, %f6481, 0f40800000;
	mov.b32 	%r1336, 163;
	@%p425 bra 	$L__BB0_110;
	add.f32 	%f6482, %f850, %f850;
	fma.rn.f32 	%f853, %f6482, %f849, %f2;
	sub.f32 	%f6483, %f851, %f852;
	add.f32 	%f854, %f1, %f6483;
	mul.f32 	%f855, %f854, %f854;
	mul.f32 	%f856, %f853, %f853;
	add.f32 	%f6484, %f855, %f856;
	setp.gt.f32 	%p426, %f6484, 0f40800000;
	mov.b32 	%r1336, 164;
	@%p426 bra 	$L__BB0_110;
	add.f32 	%f6485, %f854, %f854;
	fma.rn.f32 	%f857, %f6485, %f853, %f2;
	sub.f32 	%f6486, %f855, %f856;
	add.f32 	%f858, %f1, %f6486;
	mul.f32 	%f859, %f858, %f858;
	mul.f32 	%f860, %f857, %f857;
	add.f32 	%f6487, %f859, %f860;
	setp.gt.f32 	%p427, %f6487, 0f40800000;
	mov.b32 	%r1336, 165;
	@%p427 bra 	$L__BB0_110;
	add.f32 	%f6488, %f858, %f858;
	fma.rn.f32 	%f861, %f6488, %f857, %f2;
	sub.f32 	%f6489, %f859, %f860;
	add.f32 	%f862, %f1, %f6489;
	mul.f32 	%f863, %f862, %f862;
	mul.f32 	%f864, %f861, %f861;
	add.f32 	%f6490, %f863, %f864;
	setp.gt.f32 	%p428, %f6490, 0f40800000;
	mov.b32 	%r1336, 166;
	@%p428 bra 	$L__BB0_110;
	add.f32 	%f6491, %f862, %f862;
	fma.rn.f32 	%f865, %f6491, %f861, %f2;
	sub.f32 	%f6492, %f863, %f864;
	add.f32 	%f866, %f1, %f6492;
	mul.f32 	%f867, %f866, %f866;
	mul.f32 	%f868, %f865, %f865;
	add.f32 	%f6493, %f867, %f868;
	setp.gt.f32 	%p429, %f6493, 0f40800000;
	mov.b32 	%r1336, 167;
	@%p429 bra 	$L__BB0_110;
	add.f32 	%f6494, %f866, %f866;
	fma.rn.f32 	%f869, %f6494, %f865, %f2;
	sub.f32 	%f6495, %f867, %f868;
	add.f32 	%f870, %f1, %f6495;
	mul.f32 	%f871, %f870, %f870;
	mul.f32 	%f872, %f869, %f869;
	add.f32 	%f6496, %f871, %f872;
	setp.gt.f32 	%p430, %f6496, 0f40800000;
	mov.b32 	%r1336, 168;
	@%p430 bra 	$L__BB0_110;
	add.f32 	%f6497, %f870, %f870;
	fma.rn.f32 	%f873, %f6497, %f869, %f2;
	sub.f32 	%f6498, %f871, %f872;
	add.f32 	%f874, %f1, %f6498;
	mul.f32 	%f875, %f874, %f874;
	mul.f32 	%f876, %f873, %f873;
	add.f32 	%f6499, %f875, %f876;
	setp.gt.f32 	%p431, %f6499, 0f40800000;
	mov.b32 	%r1336, 169;
	@%p431 bra 	$L__BB0_110;
	add.f32 	%f6500, %f874, %f874;
	fma.rn.f32 	%f877, %f6500, %f873, %f2;
	sub.f32 	%f6501, %f875, %f876;
	add.f32 	%f878, %f1, %f6501;
	mul.f32 	%f879, %f878, %f878;
	mul.f32 	%f880, %f877, %f877;
	add.f32 	%f6502, %f879, %f880;
	setp.gt.f32 	%p432, %f6502, 0f40800000;
	mov.b32 	%r1336, 170;
	@%p432 bra 	$L__BB0_110;
	add.f32 	%f6503, %f878, %f878;
	fma.rn.f32 	%f881, %f6503, %f877, %f2;
	sub.f32 	%f6504, %f879, %f880;
	add.f32 	%f882, %f1, %f6504;
	mul.f32 	%f883, %f882, %f882;
	mul.f32 	%f884, %f881, %f881;
	add.f32 	%f6505, %f883, %f884;
	setp.gt.f32 	%p433, %f6505, 0f40800000;
	mov.b32 	%r1336, 171;
	@%p433 bra 	$L__BB0_110;
	add.f32 	%f6506, %f882, %f882;
	fma.rn.f32 	%f885, %f6506, %f881, %f2;
	sub.f32 	%f6507, %f883, %f884;
	add.f32 	%f886, %f1, %f6507;
	mul.f32 	%f887, %f886, %f886;
	mul.f32 	%f888, %f885, %f885;
	add.f32 	%f6508, %f887, %f888;
	setp.gt.f32 	%p434, %f6508, 0f40800000;
	mov.b32 	%r1336, 172;
	@%p434 bra 	$L__BB0_110;
	add.f32 	%f6509, %f886, %f886;
	fma.rn.f32 	%f889, %f6509, %f885, %f2;
	sub.f32 	%f6510, %f887, %f888;
	add.f32 	%f890, %f1, %f6510;
	mul.f32 	%f891, %f890, %f890;
	mul.f32 	%f892, %f889, %f889;
	add.f32 	%f6511, %f891, %f892;
	setp.gt.f32 	%p435, %f6511, 0f40800000;
	mov.b32 	%r1336, 173;
	@%p435 bra 	$L__BB0_110;
	add.f32 	%f6512, %f890, %f890;
	fma.rn.f32 	%f893, %f6512, %f889, %f2;
	sub.f32 	%f6513, %f891, %f892;
	add.f32 	%f894, %f1, %f6513;
	mul.f32 	%f895, %f894, %f894;
	mul.f32 	%f896, %f893, %f893;
	add.f32 	%f6514, %f895, %f896;
	setp.gt.f32 	%p436, %f6514, 0f40800000;
	mov.b32 	%r1336, 174;
	@%p436 bra 	$L__BB0_110;
	add.f32 	%f6515, %f894, %f894;
	fma.rn.f32 	%f897, %f6515, %f893, %f2;
	sub.f32 	%f6516, %f895, %f896;
	add.f32 	%f898, %f1, %f6516;
	mul.f32 	%f899, %f898, %f898;
	mul.f32 	%f900, %f897, %f897;
	add.f32 	%f6517, %f899, %f900;
	setp.gt.f32 	%p437, %f6517, 0f40800000;
	mov.b32 	%r1336, 175;
	@%p437 bra 	$L__BB0_110;
	add.f32 	%f6518, %f898, %f898;
	fma.rn.f32 	%f901, %f6518, %f897, %f2;
	sub.f32 	%f6519, %f899, %f900;
	add.f32 	%f902, %f1, %f6519;
	mul.f32 	%f903, %f902, %f902;
	mul.f32 	%f904, %f901, %f901;
	add.f32 	%f6520, %f903, %f904;
	setp.gt.f32 	%p438, %f6520, 0f40800000;
	mov.b32 	%r1336, 176;
	@%p438 bra 	$L__BB0_110;
	add.f32 	%f6521, %f902, %f902;
	fma.rn.f32 	%f905, %f6521, %f901, %f2;
	sub.f32 	%f6522, %f903, %f904;
	add.f32 	%f906, %f1, %f6522;
	mul.f32 	%f907, %f906, %f906;
	mul.f32 	%f908, %f905, %f905;
	add.f32 	%f6523, %f907, %f908;
	setp.gt.f32 	%p439, %f6523, 0f40800000;
	mov.b32 	%r1336, 177;
	@%p439 bra 	$L__BB0_110;
	add.f32 	%f6524, %f906, %f906;
	fma.rn.f32 	%f909, %f6524, %f905, %f2;
	sub.f32 	%f6525, %f907, %f908;
	add.f32 	%f910, %f1, %f6525;
	mul.f32 	%f911, %f910, %f910;
	mul.f32 	%f912, %f909, %f909;
	add.f32 	%f6526, %f911, %f912;
	setp.gt.f32 	%p440, %f6526, 0f40800000;
	mov.b32 	%r1336, 178;
	@%p440 bra 	$L__BB0_110;
	add.f32 	%f6527, %f910, %f910;
	fma.rn.f32 	%f913, %f6527, %f909, %f2;
	sub.f32 	%f6528, %f911, %f912;
	add.f32 	%f914, %f1, %f6528;
	mul.f32 	%f915, %f914, %f914;
	mul.f32 	%f916, %f913, %f913;
	add.f32 	%f6529, %f915, %f916;
	setp.gt.f32 	%p441, %f6529, 0f40800000;
	mov.b32 	%r1336, 179;
	@%p441 bra 	$L__BB0_110;
	add.f32 	%f6530, %f914, %f914;
	fma.rn.f32 	%f917, %f6530, %f913, %f2;
	sub.f32 	%f6531, %f915, %f916;
	add.f32 	%f918, %f1, %f6531;
	mul.f32 	%f919, %f918, %f918;
	mul.f32 	%f920, %f917, %f917;
	add.f32 	%f6532, %f919, %f920;
	setp.gt.f32 	%p442, %f6532, 0f40800000;
	mov.b32 	%r1336, 180;
	@%p442 bra 	$L__BB0_110;
	add.f32 	%f6533, %f918, %f918;
	fma.rn.f32 	%f921, %f6533, %f917, %f2;
	sub.f32 	%f6534, %f919, %f920;
	add.f32 	%f922, %f1, %f6534;
	mul.f32 	%f923, %f922, %f922;
	mul.f32 	%f924, %f921, %f921;
	add.f32 	%f6535, %f923, %f924;
	setp.gt.f32 	%p443, %f6535, 0f40800000;
	mov.b32 	%r1336, 181;
	@%p443 bra 	$L__BB0_110;
	add.f32 	%f6536, %f922, %f922;
	fma.rn.f32 	%f925, %f6536, %f921, %f2;
	sub.f32 	%f6537, %f923, %f924;
	add.f32 	%f926, %f1, %f6537;
	mul.f32 	%f927, %f926, %f926;
	mul.f32 	%f928, %f925, %f925;
	add.f32 	%f6538, %f927, %f928;
	setp.gt.f32 	%p444, %f6538, 0f40800000;
	mov.b32 	%r1336, 182;
	@%p444 bra 	$L__BB0_110;
	add.f32 	%f6539, %f926, %f926;
	fma.rn.f32 	%f929, %f6539, %f925, %f2;
	sub.f32 	%f6540, %f927, %f928;
	add.f32 	%f930, %f1, %f6540;
	mul.f32 	%f931, %f930, %f930;
	mul.f32 	%f932, %f929, %f929;
	add.f32 	%f6541, %f931, %f932;
	setp.gt.f32 	%p445, %f6541, 0f40800000;
	mov.b32 	%r1336, 183;
	@%p445 bra 	$L__BB0_110;
	add.f32 	%f6542, %f930, %f930;
	fma.rn.f32 	%f933, %f6542, %f929, %f2;
	sub.f32 	%f6543, %f931, %f932;
	add.f32 	%f934, %f1, %f6543;
	mul.f32 	%f935, %f934, %f934;
	mul.f32 	%f936, %f933, %f933;
	add.f32 	%f6544, %f935, %f936;
	setp.gt.f32 	%p446, %f6544, 0f40800000;
	mov.b32 	%r1336, 184;
	@%p446 bra 	$L__BB0_110;
	add.f32 	%f6545, %f934, %f934;
	fma.rn.f32 	%f937, %f6545, %f933, %f2;
	sub.f32 	%f6546, %f935, %f936;
	add.f32 	%f938, %f1, %f6546;
	mul.f32 	%f939, %f938, %f938;
	mul.f32 	%f940, %f937, %f937;
	add.f32 	%f6547, %f939, %f940;
	setp.gt.f32 	%p447, %f6547, 0f40800000;
	mov.b32 	%r1336, 185;
	@%p447 bra 	$L__BB0_110;
	add.f32 	%f6548, %f938, %f938;
	fma.rn.f32 	%f941, %f6548, %f937, %f2;
	sub.f32 	%f6549, %f939, %f940;
	add.f32 	%f942, %f1, %f6549;
	mul.f32 	%f943, %f942, %f942;
	mul.f32 	%f944, %f941, %f941;
	add.f32 	%f6550, %f943, %f944;
	setp.gt.f32 	%p448, %f6550, 0f40800000;
	mov.b32 	%r1336, 186;
	@%p448 bra 	$L__BB0_110;
	add.f32 	%f6551, %f942, %f942;
	fma.rn.f32 	%f945, %f6551, %f941, %f2;
	sub.f32 	%f6552, %f943, %f944;
	add.f32 	%f946, %f1, %f6552;
	mul.f32 	%f947, %f946, %f946;
	mul.f32 	%f948, %f945, %f945;
	add.f32 	%f6553, %f947, %f948;
	setp.gt.f32 	%p449, %f6553, 0f40800000;
	mov.b32 	%r1336, 187;
	@%p449 bra 	$L__BB0_110;
	add.f32 	%f6554, %f946, %f946;
	fma.rn.f32 	%f949, %f6554, %f945, %f2;
	sub.f32 	%f6555, %f947, %f948;
	add.f32 	%f950, %f1, %f6555;
	mul.f32 	%f951, %f950, %f950;
	mul.f32 	%f952, %f949, %f949;
	add.f32 	%f6556, %f951, %f952;
	setp.gt.f32 	%p450, %f6556, 0f40800000;
	mov.b32 	%r1336, 188;
	@%p450 bra 	$L__BB0_110;
	add.f32 	%f6557, %f950, %f950;
	fma.rn.f32 	%f953, %f6557, %f949, %f2;
	sub.f32 	%f6558, %f951, %f952;
	add.f32 	%f954, %f1, %f6558;
	mul.f32 	%f955, %f954, %f954;
	mul.f32 	%f956, %f953, %f953;
	add.f32 	%f6559, %f955, %f956;
	setp.gt.f32 	%p451, %f6559, 0f40800000;
	mov.b32 	%r1336, 189;
	@%p451 bra 	$L__BB0_110;
	add.f32 	%f6560, %f954, %f954;
	fma.rn.f32 	%f957, %f6560, %f953, %f2;
	sub.f32 	%f6561, %f955, %f956;
	add.f32 	%f958, %f1, %f6561;
	mul.f32 	%f959, %f958, %f958;
	mul.f32 	%f960, %f957, %f957;
	add.f32 	%f6562, %f959, %f960;
	setp.gt.f32 	%p452, %f6562, 0f40800000;
	mov.b32 	%r1336, 190;
	@%p452 bra 	$L__BB0_110;
	add.f32 	%f6563, %f958, %f958;
	fma.rn.f32 	%f961, %f6563, %f957, %f2;
	sub.f32 	%f6564, %f959, %f960;
	add.f32 	%f962, %f1, %f6564;
	mul.f32 	%f963, %f962, %f962;
	mul.f32 	%f964, %f961, %f961;
	add.f32 	%f6565, %f963, %f964;
	setp.gt.f32 	%p453, %f6565, 0f40800000;
	mov.b32 	%r1336, 191;
	@%p453 bra 	$L__BB0_110;
	add.f32 	%f6566, %f962, %f962;
	fma.rn.f32 	%f965, %f6566, %f961, %f2;
	sub.f32 	%f6567, %f963, %f964;
	add.f32 	%f966, %f1, %f6567;
	mul.f32 	%f967, %f966, %f966;
	mul.f32 	%f968, %f965, %f965;
	add.f32 	%f6568, %f967, %f968;
	setp.gt.f32 	%p454, %f6568, 0f40800000;
	mov.b32 	%r1336, 192;
	@%p454 bra 	$L__BB0_110;
	add.f32 	%f6569, %f966, %f966;
	fma.rn.f32 	%f969, %f6569, %f965, %f2;
	sub.f32 	%f6570, %f967, %f968;
	add.f32 	%f970, %f1, %f6570;
	mul.f32 	%f971, %f970, %f970;
	mul.f32 	%f972, %f969, %f969;
	add.f32 	%f6571, %f971, %f972;
	setp.gt.f32 	%p455, %f6571, 0f40800000;
	mov.b32 	%r1336, 193;
	@%p455 bra 	$L__BB0_110;
	add.f32 	%f6572, %f970, %f970;
	fma.rn.f32 	%f973, %f6572, %f969, %f2;
	sub.f32 	%f6573, %f971, %f972;
	add.f32 	%f974, %f1, %f6573;
	mul.f32 	%f975, %f974, %f974;
	mul.f32 	%f976, %f973, %f973;
	add.f32 	%f6574, %f975, %f976;
	setp.gt.f32 	%p456, %f6574, 0f40800000;
	mov.b32 	%r1336, 194;
	@%p456 bra 	$L__BB0_110;
	add.f32 	%f6575, %f974, %f974;
	fma.rn.f32 	%f977, %f6575, %f973, %f2;
	sub.f32 	%f6576, %f975, %f976;
	add.f32 	%f978, %f1, %f6576;
	mul.f32 	%f979, %f978, %f978;
	mul.f32 	%f980, %f977, %f977;
	add.f32 	%f6577, %f979, %f980;
	setp.gt.f32 	%p457, %f6577, 0f40800000;
	mov.b32 	%r1336, 195;
	@%p457 bra 	$L__BB0_110;
	add.f32 	%f6578, %f978, %f978;
	fma.rn.f32 	%f981, %f6578, %f977, %f2;
	sub.f32 	%f6579, %f979, %f980;
	add.f32 	%f982, %f1, %f6579;
	mul.f32 	%f983, %f982, %f982;
	mul.f32 	%f984, %f981, %f981;
	add.f32 	%f6580, %f983, %f984;
	setp.gt.f32 	%p458, %f6580, 0f40800000;
	mov.b32 	%r1336, 196;
	@%p458 bra 	$L__BB0_110;
	add.f32 	%f6581, %f982, %f982;
	fma.rn.f32 	%f985, %f6581, %f981, %f2;
	sub.f32 	%f6582, %f983, %f984;
	add.f32 	%f986, %f1, %f6582;
	mul.f32 	%f987, %f986, %f986;
	mul.f32 	%f988, %f985, %f985;
	add.f32 	%f6583, %f987, %f988;
	setp.gt.f32 	%p459, %f6583, 0f40800000;
	mov.b32 	%r1336, 197;
	@%p459 bra 	$L__BB0_110;
	add.f32 	%f6584, %f986, %f986;
	fma.rn.f32 	%f989, %f6584, %f985, %f2;
	sub.f32 	%f6585, %f987, %f988;
	add.f32 	%f990, %f1, %f6585;
	mul.f32 	%f991, %f990, %f990;
	mul.f32 	%f992, %f989, %f989;
	add.f32 	%f6586, %f991, %f992;
	setp.gt.f32 	%p460, %f6586, 0f40800000;
	mov.b32 	%r1336, 198;
	@%p460 bra 	$L__BB0_110;
	add.f32 	%f6587, %f990, %f990;
	fma.rn.f32 	%f993, %f6587, %f989, %f2;
	sub.f32 	%f6588, %f991, %f992;
	add.f32 	%f994, %f1, %f6588;
	mul.f32 	%f995, %f994, %f994;
	mul.f32 	%f996, %f993, %f993;
	add.f32 	%f6589, %f995, %f996;
	setp.gt.f32 	%p461, %f6589, 0f40800000;
	mov.b32 	%r1336, 199;
	@%p461 bra 	$L__BB0_110;
	add.f32 	%f6590, %f994, %f994;
	fma.rn.f32 	%f997, %f6590, %f993, %f2;
	sub.f32 	%f6591, %f995, %f996;
	add.f32 	%f998, %f1, %f6591;
	mul.f32 	%f999, %f998, %f998;
	mul.f32 	%f1000, %f997, %f997;
	add.f32 	%f6592, %f999, %f1000;
	setp.gt.f32 	%p462, %f6592, 0f40800000;
	mov.b32 	%r1336, 200;
	@%p462 bra 	$L__BB0_110;
	add.f32 	%f6593, %f998, %f998;
	fma.rn.f32 	%f1001, %f6593, %f997, %f2;
	sub.f32 	%f6594, %f999, %f1000;
	add.f32 	%f1002, %f1, %f6594;
	mul.f32 	%f1003, %f1002, %f1002;
	mul.f32 	%f1004, %f1001, %f1001;
	add.f32 	%f6595, %f1003, %f1004;
	setp.gt.f32 	%p463, %f6595, 0f40800000;
	mov.b32 	%r1336, 201;
	@%p463 bra 	$L__BB0_110;
	add.f32 	%f6596, %f1002, %f1002;
	fma.rn.f32 	%f1005, %f6596, %f1001, %f2;
	sub.f32 	%f6597, %f1003, %f1004;
	add.f32 	%f1006, %f1, %f6597;
	mul.f32 	%f1007, %f1006, %f1006;
	mul.f32 	%f1008, %f1005, %f1005;
	add.f32 	%f6598, %f1007, %f1008;
	setp.gt.f32 	%p464, %f6598, 0f40800000;
	mov.b32 	%r1336, 202;
	@%p464 bra 	$L__BB0_110;
	add.f32 	%f6599, %f1006, %f1006;
	fma.rn.f32 	%f1009, %f6599, %f1005, %f2;
	sub.f32 	%f6600, %f1007, %f1008;
	add.f32 	%f1010, %f1, %f6600;
	mul.f32 	%f1011, %f1010, %f1010;
	mul.f32 	%f1012, %f1009, %f1009;
	add.f32 	%f6601, %f1011, %f1012;
	setp.gt.f32 	%p465, %f6601, 0f40800000;
	mov.b32 	%r1336, 203;
	@%p465 bra 	$L__BB0_110;
	add.f32 	%f6602, %f1010, %f1010;
	fma.rn.f32 	%f1013, %f6602, %f1009, %f2;
	sub.f32 	%f6603, %f1011, %f1012;
	add.f32 	%f1014, %f1, %f6603;
	mul.f32 	%f1015, %f1014, %f1014;
	mul.f32 	%f1016, %f1013, %f1013;
	add.f32 	%f6604, %f1015, %f1016;
	setp.gt.f32 	%p466, %f6604, 0f40800000;
	mov.b32 	%r1336, 204;
	@%p466 bra 	$L__BB0_110;
	add.f32 	%f6605, %f1014, %f1014;
	fma.rn.f32 	%f1017, %f6605, %f1013, %f2;
	sub.f32 	%f6606, %f1015, %f1016;
	add.f32 	%f1018, %f1, %f6606;
	mul.f32 	%f1019, %f1018, %f1018;
	mul.f32 	%f1020, %f1017, %f1017;
	add.f32 	%f6607, %f1019, %f1020;
	setp.gt.f32 	%p467, %f6607, 0f40800000;
	mov.b32 	%r1336, 205;
	@%p467 bra 	$L__BB0_110;
	add.f32 	%f6608, %f1018, %f1018;
	fma.rn.f32 	%f1021, %f6608, %f1017, %f2;
	sub.f32 	%f6609, %f1019, %f1020;
	add.f32 	%f1022, %f1, %f6609;
	mul.f32 	%f1023, %f1022, %f1022;
	mul.f32 	%f1024, %f1021, %f1021;
	add.f32 	%f6610, %f1023, %f1024;
	setp.gt.f32 	%p468, %f6610, 0f40800000;
	mov.b32 	%r1336, 206;
	@%p468 bra 	$L__BB0_110;
	add.f32 	%f6611, %f1022, %f1022;
	fma.rn.f32 	%f1025, %f6611, %f1021, %f2;
	sub.f32 	%f6612, %f1023, %f1024;
	add.f32 	%f1026, %f1, %f6612;
	mul.f32 	%f1027, %f1026, %f1026;
	mul.f32 	%f1028, %f1025, %f1025;
	add.f32 	%f6613, %f1027, %f1028;
	setp.gt.f32 	%p469, %f6613, 0f40800000;
	mov.b32 	%r1336, 207;
	@%p469 bra 	$L__BB0_110;
	add.f32 	%f6614, %f1026, %f1026;
	fma.rn.f32 	%f1029, %f6614, %f1025, %f2;
	sub.f32 	%f6615, %f1027, %f1028;
	add.f32 	%f1030, %f1, %f6615;
	mul.f32 	%f1031, %f1030, %f1030;
	mul.f32 	%f1032, %f1029, %f1029;
	add.f32 	%f6616, %f1031, %f1032;
	setp.gt.f32 	%p470, %f6616, 0f40800000;
	mov.b32 	%r1336, 208;
	@%p470 bra 	$L__BB0_110;
	add.f32 	%f6617, %f1030, %f1030;
	fma.rn.f32 	%f1033, %f6617, %f1029, %f2;
	sub.f32 	%f6618, %f1031, %f1032;
	add.f32 	%f1034, %f1, %f6618;
	mul.f32 	%f1035, %f1034, %f1034;
	mul.f32 	%f1036, %f1033, %f1033;
	add.f32 	%f6619, %f1035, %f1036;
	setp.gt.f32 	%p471, %f6619, 0f40800000;
	mov.b32 	%r1336, 209;
	@%p471 bra 	$L__BB0_110;
	add.f32 	%f6620, %f1034, %f1034;
	fma.rn.f32 	%f1037, %f6620, %f1033, %f2;
	sub.f32 	%f6621, %f1035, %f1036;
	add.f32 	%f1038, %f1, %f6621;
	mul.f32 	%f1039, %f1038, %f1038;
	mul.f32 	%f1040, %f1037, %f1037;
	add.f32 	%f6622, %f1039, %f1040;
	setp.gt.f32 	%p472, %f6622, 0f40800000;
	mov.b32 	%r1336, 210;
	@%p472 bra 	$L__BB0_110;
	add.f32 	%f6623, %f1038, %f1038;
	fma.rn.f32 	%f1041, %f6623, %f1037, %f2;
	sub.f32 	%f6624, %f1039, %f1040;
	add.f32 	%f1042, %f1, %f6624;
	mul.f32 	%f1043, %f1042, %f1042;
	mul.f32 	%f1044, %f1041, %f1041;
	add.f32 	%f6625, %f1043, %f1044;
	setp.gt.f32 	%p473, %f6625, 0f40800000;
	mov.b32 	%r1336, 211;
	@%p473 bra 	$L__BB0_110;
	add.f32 	%f6626, %f1042, %f1042;
	fma.rn.f32 	%f1045, %f6626, %f1041, %f2;
	sub.f32 	%f6627, %f1043, %f1044;
	add.f32 	%f1046, %f1, %f6627;
	mul.f32 	%f1047, %f1046, %f1046;
	mul.f32 	%f1048, %f1045, %f1045;
	add.f32 	%f6628, %f1047, %f1048;
	setp.gt.f32 	%p474, %f6628, 0f40800000;
	mov.b32 	%r1336, 212;
	@%p474 bra 	$L__BB0_110;
	add.f32 	%f6629, %f1046, %f1046;
	fma.rn.f32 	%f1049, %f6629, %f1045, %f2;
	sub.f32 	%f6630, %f1047, %f1048;
	add.f32 	%f1050, %f1, %f6630;
	mul.f32 	%f1051, %f1050, %f1050;
	mul.f32 	%f1052, %f1049, %f1049;
	add.f32 	%f6631, %f1051, %f1052;
	setp.gt.f32 	%p475, %f6631, 0f40800000;
	mov.b32 	%r1336, 213;
	@%p475 bra 	$L__BB0_110;
	add.f32 	%f6632, %f1050, %f1050;
	fma.rn.f32 	%f1053, %f6632, %f1049, %f2;
	sub.f32 	%f6633, %f1051, %f1052;
	add.f32 	%f1054, %f1, %f6633;
	mul.f32 	%f1055, %f1054, %f1054;
	mul.f32 	%f1056, %f1053, %f1053;
	add.f32 	%f6634, %f1055, %f1056;
	setp.gt.f32 	%p476, %f6634, 0f40800000;
	mov.b32 	%r1336, 214;
	@%p476 bra 	$L__BB0_110;
	add.f32 	%f6635, %f1054, %f1054;
	fma.rn.f32 	%f1057, %f6635, %f1053, %f2;
	sub.f32 	%f6636, %f1055, %f1056;
	add.f32 	%f1058, %f1, %f6636;
	mul.f32 	%f1059, %f1058, %f1058;
	mul.f32 	%f1060, %f1057, %f1057;
	add.f32 	%f6637, %f1059, %f1060;
	setp.gt.f32 	%p477, %f6637, 0f40800000;
	mov.b32 	%r1336, 215;
	@%p477 bra 	$L__BB0_110;
	add.f32 	%f6638, %f1058, %f1058;
	fma.rn.f32 	%f1061, %f6638, %f1057, %f2;
	sub.f32 	%f6639, %f1059, %f1060;
	add.f32 	%f1062, %f1, %f6639;
	mul.f32 	%f1063, %f1062, %f1062;
	mul.f32 	%f1064, %f1061, %f1061;
	add.f32 	%f6640, %f1063, %f1064;
	setp.gt.f32 	%p478, %f6640, 0f40800000;
	mov.b32 	%r1336, 216;
	@%p478 bra 	$L__BB0_110;
	add.f32 	%f6641, %f1062, %f1062;
	fma.rn.f32 	%f1065, %f6641, %f1061, %f2;
	sub.f32 	%f6642, %f1063, %f1064;
	add.f32 	%f1066, %f1, %f6642;
	mul.f32 	%f1067, %f1066, %f1066;
	mul.f32 	%f1068, %f1065, %f1065;
	add.f32 	%f6643, %f1067, %f1068;
	setp.gt.f32 	%p479, %f6643, 0f40800000;
	mov.b32 	%r1336, 217;
	@%p479 bra 	$L__BB0_110;
	add.f32 	%f6644, %f1066, %f1066;
	fma.rn.f32 	%f1069, %f6644, %f1065, %f2;
	sub.f32 	%f6645, %f1067, %f1068;
	add.f32 	%f1070, %f1, %f6645;
	mul.f32 	%f1071, %f1070, %f1070;
	mul.f32 	%f1072, %f1069, %f1069;
	add.f32 	%f6646, %f1071, %f1072;
	setp.gt.f32 	%p480, %f6646, 0f40800000;
	mov.b32 	%r1336, 218;
	@%p480 bra 	$L__BB0_110;
	add.f32 	%f6647, %f1070, %f1070;
	fma.rn.f32 	%f1073, %f6647, %f1069, %f2;
	sub.f32 	%f6648, %f1071, %f1072;
	add.f32 	%f1074, %f1, %f6648;
	mul.f32 	%f1075, %f1074, %f1074;
	mul.f32 	%f1076, %f1073, %f1073;
	add.f32 	%f6649, %f1075, %f1076;
	setp.gt.f32 	%p481, %f6649, 0f40800000;
	mov.b32 	%r1336, 219;
	@%p481 bra 	$L__BB0_110;
	add.f32 	%f6650, %f1074, %f1074;
	fma.rn.f32 	%f1077, %f6650, %f1073, %f2;
	sub.f32 	%f6651, %f1075, %f1076;
	add.f32 	%f1078, %f1, %f6651;
	mul.f32 	%f1079, %f1078, %f1078;
	mul.f32 	%f1080, %f1077, %f1077;
	add.f32 	%f6652, %f1079, %f1080;
	setp.gt.f32 	%p482, %f6652, 0f40800000;
	mov.b32 	%r1336, 220;
	@%p482 bra 	$L__BB0_110;
	add.f32 	%f6653, %f1078, %f1078;
	fma.rn.f32 	%f1081, %f6653, %f1077, %f2;
	sub.f32 	%f6654, %f1079, %f1080;
	add.f32 	%f1082, %f1, %f6654;
	mul.f32 	%f1083, %f1082, %f1082;
	mul.f32 	%f1084, %f1081, %f1081;
	add.f32 	%f6655, %f1083, %f1084;
	setp.gt.f32 	%p483, %f6655, 0f40800000;
	mov.b32 	%r1336, 221;
	@%p483 bra 	$L__BB0_110;
	add.f32 	%f6656, %f1082, %f1082;
	fma.rn.f32 	%f1085, %f6656, %f1081, %f2;
	sub.f32 	%f6657, %f1083, %f1084;
	add.f32 	%f1086, %f1, %f6657;
	mul.f32 	%f1087, %f1086, %f1086;
	mul.f32 	%f1088, %f1085, %f1085;
	add.f32 	%f6658, %f1087, %f1088;
	setp.gt.f32 	%p484, %f6658, 0f40800000;
	mov.b32 	%r1336, 222;
	@%p484 bra 	$L__BB0_110;
	add.f32 	%f6659, %f1086, %f1086;
	fma.rn.f32 	%f1089, %f6659, %f1085, %f2;
	sub.f32 	%f6660, %f1087, %f1088;
	add.f32 	%f1090, %f1, %f6660;
	mul.f32 	%f1091, %f1090, %f1090;
	mul.f32 	%f1092, %f1089, %f1089;
	add.f32 	%f6661, %f1091, %f1092;
	setp.gt.f32 	%p485, %f6661, 0f40800000;
	mov.b32 	%r1336, 223;
	@%p485 bra 	$L__BB0_110;
	add.f32 	%f6662, %f1090, %f1090;
	fma.rn.f32 	%f1093, %f6662, %f1089, %f2;
	sub.f32 	%f6663, %f1091, %f1092;
	add.f32 	%f1094, %f1, %f6663;
	mul.f32 	%f1095, %f1094, %f1094;
	mul.f32 	%f1096, %f1093, %f1093;
	add.f32 	%f6664, %f1095, %f1096;
	setp.gt.f32 	%p486, %f6664, 0f40800000;
	mov.b32 	%r1336, 224;
	@%p486 bra 	$L__BB0_110;
	add.f32 	%f6665, %f1094, %f1094;
	fma.rn.f32 	%f1097, %f6665, %f1093, %f2;
	sub.f32 	%f6666, %f1095, %f1096;
	add.f32 	%f1098, %f1, %f6666;
	mul.f32 	%f1099, %f1098, %f1098;
	mul.f32 	%f1100, %f1097, %f1097;
	add.f32 	%f6667, %f1099, %f1100;
	setp.gt.f32 	%p487, %f6667, 0f40800000;
	mov.b32 	%r1336, 225;
	@%p487 bra 	$L__BB0_110;
	add.f32 	%f6668, %f1098, %f1098;
	fma.rn.f32 	%f1101, %f6668, %f1097, %f2;
	sub.f32 	%f6669, %f1099, %f1100;
	add.f32 	%f1102, %f1, %f6669;
	mul.f32 	%f1103, %f1102, %f1102;
	mul.f32 	%f1104, %f1101, %f1101;
	add.f32 	%f6670, %f1103, %f1104;
	setp.gt.f32 	%p488, %f6670, 0f40800000;
	mov.b32 	%r1336, 226;
	@%p488 bra 	$L__BB0_110;
	add.f32 	%f6671, %f1102, %f1102;
	fma.rn.f32 	%f1105, %f6671, %f1101, %f2;
	sub.f32 	%f6672, %f1103, %f1104;
	add.f32 	%f1106, %f1, %f6672;
	mul.f32 	%f1107, %f1106, %f1106;
	mul.f32 	%f1108, %f1105, %f1105;
	add.f32 	%f6673, %f1107, %f1108;
	setp.gt.f32 	%p489, %f6673, 0f40800000;
	mov.b32 	%r1336, 227;
	@%p489 bra 	$L__BB0_110;
	add.f32 	%f6674, %f1106, %f1106;
	fma.rn.f32 	%f1109, %f6674, %f1105, %f2;
	sub.f32 	%f6675, %f1107, %f1108;
	add.f32 	%f1110, %f1, %f6675;
	mul.f32 	%f1111, %f1110, %f1110;
	mul.f32 	%f1112, %f1109, %f1109;
	add.f32 	%f6676, %f1111, %f1112;
	setp.gt.f32 	%p490, %f6676, 0f40800000;
	mov.b32 	%r1336, 228;
	@%p490 bra 	$L__BB0_110;
	add.f32 	%f6677, %f1110, %f1110;
	fma.rn.f32 	%f1113, %f6677, %f1109, %f2;
	sub.f32 	%f6678, %f1111, %f1112;
	add.f32 	%f1114, %f1, %f6678;
	mul.f32 	%f1115, %f1114, %f1114;
	mul.f32 	%f1116, %f1113, %f1113;
	add.f32 	%f6679, %f1115, %f1116;
	setp.gt.f32 	%p491, %f6679, 0f40800000;
	mov.b32 	%r1336, 229;
	@%p491 bra 	$L__BB0_110;
	add.f32 	%f6680, %f1114, %f1114;
	fma.rn.f32 	%f1117, %f6680, %f1113, %f2;
	sub.f32 	%f6681, %f1115, %f1116;
	add.f32 	%f1118, %f1, %f6681;
	mul.f32 	%f1119, %f1118, %f1118;
	mul.f32 	%f1120, %f1117, %f1117;
	add.f32 	%f6682, %f1119, %f1120;
	setp.gt.f32 	%p492, %f6682, 0f40800000;
	mov.b32 	%r1336, 230;
	@%p492 bra 	$L__BB0_110;
	add.f32 	%f6683, %f1118, %f1118;
	fma.rn.f32 	%f1121, %f6683, %f1117, %f2;
	sub.f32 	%f6684, %f1119, %f1120;
	add.f32 	%f1122, %f1, %f6684;
	mul.f32 	%f1123, %f1122, %f1122;
	mul.f32 	%f1124, %f1121, %f1121;
	add.f32 	%f6685, %f1123, %f1124;
	setp.gt.f32 	%p493, %f6685, 0f40800000;
	mov.b32 	%r1336, 231;
	@%p493 bra 	$L__BB0_110;
	add.f32 	%f6686, %f1122, %f1122;
	fma.rn.f32 	%f1125, %f6686, %f1121, %f2;
	sub.f32 	%f6687, %f1123, %f1124;
	add.f32 	%f1126, %f1, %f6687;
	mul.f32 	%f1127, %f1126, %f1126;
	mul.f32 	%f1128, %f1125, %f1125;
	add.f32 	%f6688, %f1127, %f1128;
	setp.gt.f32 	%p494, %f6688, 0f40800000;
	mov.b32 	%r1336, 232;
	@%p494 bra 	$L__BB0_110;
	add.f32 	%f6689, %f1126, %f1126;
	fma.rn.f32 	%f1129, %f6689, %f1125, %f2;
	sub.f32 	%f6690, %f1127, %f1128;
	add.f32 	%f1130, %f1, %f6690;
	mul.f32 	%f1131, %f1130, %f1130;
	mul.f32 	%f1132, %f1129, %f1129;
	add.f32 	%f6691, %f1131, %f1132;
	setp.gt.f32 	%p495, %f6691, 0f40800000;
	mov.b32 	%r1336, 233;
	@%p495 bra 	$L__BB0_110;
	add.f32 	%f6692, %f1130, %f1130;
	fma.rn.f32 	%f1133, %f6692, %f1129, %f2;
	sub.f32 	%f6693, %f1131, %f1132;
	add.f32 	%f1134, %f1, %f6693;
	mul.f32 	%f1135, %f1134, %f1134;
	mul.f32 	%f1136, %f1133, %f1133;
	add.f32 	%f6694, %f1135, %f1136;
	setp.gt.f32 	%p496, %f6694, 0f40800000;
	mov.b32 	%r1336, 234;
	@%p496 bra 	$L__BB0_110;
	add.f32 	%f6695, %f1134, %f1134;
	fma.rn.f32 	%f1137, %f6695, %f1133, %f2;
	sub.f32 	%f6696, %f1135, %f1136;
	add.f32 	%f1138, %f1, %f6696;
	mul.f32 	%f1139, %f1138, %f1138;
	mul.f32 	%f1140, %f1137, %f1137;
	add.f32 	%f6697, %f1139, %f1140;
	setp.gt.f32 	%p497, %f6697, 0f40800000;
	mov.b32 	%r1336, 235;
	@%p497 bra 	$L__BB0_110;
	add.f32 	%f6698, %f1138, %f1138;
	fma.rn.f32 	%f1141, %f6698, %f1137, %f2;
	sub.f32 	%f6699, %f1139, %f1140;
	add.f32 	%f1142, %f1, %f6699;
	mul.f32 	%f1143, %f1142, %f1142;
	mul.f32 	%f1144, %f1141, %f1141;
	add.f32 	%f6700, %f1143, %f1144;
	setp.gt.f32 	%p498, %f6700, 0f40800000;
	mov.b32 	%r1336, 236;
	@%p498 bra 	$L__BB0_110;
	add.f32 	%f6701, %f1142, %f1142;
	fma.rn.f32 	%f1145, %f6701, %f1141, %f2;
	sub.f32 	%f6702, %f1143, %f1144;
	add.f32 	%f1146, %f1, %f6702;
	mul.f32 	%f1147, %f1146, %f1146;
	mul.f32 	%f1148, %f1145, %f1145;
	add.f32 	%f6703, %f1147, %f1148;
	setp.gt.f32 	%p499, %f6703, 0f40800000;
	mov.b32 	%r1336, 237;
	@%p499 bra 	$L__BB0_110;
	add.f32 	%f6704, %f1146, %f1146;
	fma.rn.f32 	%f1149, %f6704, %f1145, %f2;
	sub.f32 	%f6705, %f1147, %f1148;
	add.f32 	%f1150, %f1, %f6705;
	mul.f32 	%f1151, %f1150, %f1150;
	mul.f32 	%f1152, %f1149, %f1149;
	add.f32 	%f6706, %f1151, %f1152;
	setp.gt.f32 	%p500, %f6706, 0f40800000;
	mov.b32 	%r1336, 238;
	@%p500 bra 	$L__BB0_110;
	add.f32 	%f6707, %f1150, %f1150;
	fma.rn.f32 	%f1153, %f6707, %f1149, %f2;
	sub.f32 	%f6708, %f1151, %f1152;
	add.f32 	%f1154, %f1, %f6708;
	mul.f32 	%f1155, %f1154, %f1154;
	mul.f32 	%f1156, %f1153, %f1153;
	add.f32 	%f6709, %f1155, %f1156;
	setp.gt.f32 	%p501, %f6709, 0f40800000;
	mov.b32 	%r1336, 239;
	@%p501 bra 	$L__BB0_110;
	add.f32 	%f6710, %f1154, %f1154;
	fma.rn.f32 	%f1157, %f6710, %f1153, %f2;
	sub.f32 	%f6711, %f1155, %f1156;
	add.f32 	%f1158, %f1, %f6711;
	mul.f32 	%f1159, %f1158, %f1158;
	mul.f32 	%f1160, %f1157, %f1157;
	add.f32 	%f6712, %f1159, %f1160;
	setp.gt.f32 	%p502, %f6712, 0f40800000;
	mov.b32 	%r1336, 240;
	@%p502 bra 	$L__BB0_110;
	add.f32 	%f6713, %f1158, %f1158;
	fma.rn.f32 	%f1161, %f6713, %f1157, %f2;
	sub.f32 	%f6714, %f1159, %f1160;
	add.f32 	%f1162, %f1, %f6714;
	mul.f32 	%f1163, %f1162, %f1162;
	mul.f32 	%f1164, %f1161, %f1161;
	add.f32 	%f6715, %f1163, %f1164;
	setp.gt.f32 	%p503, %f6715, 0f40800000;
	mov.b32 	%r1336, 241;
	@%p503 bra 	$L__BB0_110;
	add.f32 	%f6716, %f1162, %f1162;
	fma.rn.f32 	%f1165, %f6716, %f1161, %f2;
	sub.f32 	%f6717, %f1163, %f1164;
	add.f32 	%f1166, %f1, %f6717;
	mul.f32 	%f1167, %f1166, %f1166;
	mul.f32 	%f1168, %f1165, %f1165;
	add.f32 	%f6718, %f1167, %f1168;
	setp.gt.f32 	%p504, %f6718, 0f40800000;
	mov.b32 	%r1336, 242;
	@%p504 bra 	$L__BB0_110;
	add.f32 	%f6719, %f1166, %f1166;
	fma.rn.f32 	%f1169, %f6719, %f1165, %f2;
	sub.f32 	%f6720, %f1167, %f1168;
	add.f32 	%f1170, %f1, %f6720;
	mul.f32 	%f1171, %f1170, %f1170;
	mul.f32 	%f1172, %f1169, %f1169;
	add.f32 	%f6721, %f1171, %f1172;
	setp.gt.f32 	%p505, %f6721, 0f40800000;
	mov.b32 	%r1336, 243;
	@%p505 bra 	$L__BB0_110;
	add.f32 	%f6722, %f1170, %f1170;
	fma.rn.f32 	%f1173, %f6722, %f1169, %f2;
	sub.f32 	%f6723, %f1171, %f1172;
	add.f32 	%f1174, %f1, %f6723;
	mul.f32 	%f1175, %f1174, %f1174;
	mul.f32 	%f1176, %f1173, %f1173;
	add.f32 	%f6724, %f1175, %f1176;
	setp.gt.f32 	%p506, %f6724, 0f40800000;
	mov.b32 	%r1336, 244;
	@%p506 bra 	$L__BB0_110;
	add.f32 	%f6725, %f1174, %f1174;
	fma.rn.f32 	%f1177, %f6725, %f1173, %f2;
	sub.f32 	%f6726, %f1175, %f1176;
	add.f32 	%f1178, %f1, %f6726;
	mul.f32 	%f1179, %f1178, %f1178;
	mul.f32 	%f1180, %f1177, %f1177;
	add.f32 	%f6727, %f1179, %f1180;
	setp.gt.f32 	%p507, %f6727, 0f40800000;
	mov.b32 	%r1336, 245;
	@%p507 bra 	$L__BB0_110;
	add.f32 	%f6728, %f1178, %f1178;
	fma.rn.f32 	%f1181, %f6728, %f1177, %f2;
	sub.f32 	%f6729, %f1179, %f1180;
	add.f32 	%f1182, %f1, %f6729;
	mul.f32 	%f1183, %f1182, %f1182;
	mul.f32 	%f1184, %f1181, %f1181;
	add.f32 	%f6730, %f1183, %f1184;
	setp.gt.f32 	%p508, %f6730, 0f40800000;
	mov.b32 	%r1336, 246;
	@%p508 bra 	$L__BB0_110;
	add.f32 	%f6731, %f1182, %f1182;
	fma.rn.f32 	%f1185, %f6731, %f1181, %f2;
	sub.f32 	%f6732, %f1183, %f1184;
	add.f32 	%f1186, %f1, %f6732;
	mul.f32 	%f1187, %f1186, %f1186;
	mul.f32 	%f1188, %f1185, %f1185;
	add.f32 	%f6733, %f1187, %f1188;
	setp.gt.f32 	%p509, %f6733, 0f40800000;
	mov.b32 	%r1336, 247;
	@%p509 bra 	$L__BB0_110;
	add.f32 	%f6734, %f1186, %f1186;
	fma.rn.f32 	%f1189, %f6734, %f1185, %f2;
	sub.f32 	%f6735, %f1187, %f1188;
	add.f32 	%f1190, %f1, %f6735;
	mul.f32 	%f1191, %f1190, %f1190;
	mul.f32 	%f1192, %f1189, %f1189;
	add.f32 	%f6736, %f1191, %f1192;
	setp.gt.f32 	%p510, %f6736, 0f40800000;
	mov.b32 	%r1336, 248;
	@%p510 bra 	$L__BB0_110;
	add.f32 	%f6737, %f1190, %f1190;
	fma.rn.f32 	%f1193, %f6737, %f1189, %f2;
	sub.f32 	%f6738, %f1191, %f1192;
	add.f32 	%f1194, %f1, %f6738;
	mul.f32 	%f1195, %f1194, %f1194;
	mul.f32 	%f1196, %f1193, %f1193;
	add.f32 	%f6739, %f1195, %f1196;
	setp.gt.f32 	%p511, %f6739, 0f40800000;
	mov.b32 	%r1336, 249;
	@%p511 bra 	$L__BB0_110;
	add.f32 	%f6740, %f1194, %f1194;
	fma.rn.f32 	%f1197, %f6740, %f1193, %f2;
	sub.f32 	%f6741, %f1195, %f1196;
	add.f32 	%f1198, %f1, %f6741;
	mul.f32 	%f1199, %f1198, %f1198;
	mul.f32 	%f1200, %f1197, %f1197;
	add.f32 	%f6742, %f1199, %f1200;
	setp.gt.f32 	%p512, %f6742, 0f40800000;
	mov.b32 	%r1336, 250;
	@%p512 bra 	$L__BB0_110;
	add.f32 	%f6743, %f1198, %f1198;
	fma.rn.f32 	%f1201, %f6743, %f1197, %f2;
	sub.f32 	%f6744, %f1199, %f1200;
	add.f32 	%f1202, %f1, %f6744;
	mul.f32 	%f1203, %f1202, %f1202;
	mul.f32 	%f1204, %f1201, %f1201;
	add.f32 	%f6745, %f1203, %f1204;
	setp.gt.f32 	%p513, %f6745, 0f40800000;
	mov.b32 	%r1336, 251;
	@%p513 bra 	$L__BB0_110;
	add.f32 	%f6746, %f1202, %f1202;
	fma.rn.f32 	%f1205, %f6746, %f1201, %f2;
	sub.f32 	%f6747, %f1203, %f1204;
	add.f32 	%f1206, %f1, %f6747;
	mul.f32 	%f1207, %f1206, %f1206;
	mul.f32 	%f1208, %f1205, %f1205;
	add.f32 	%f6748, %f1207, %f1208;
	setp.gt.f32 	%p514, %f6748, 0f40800000;
	mov.b32 	%r1336, 252;
	@%p514 bra 	$L__BB0_110;
	add.f32 	%f6749, %f1206, %f1206;
	fma.rn.f32 	%f1209, %f6749, %f1205, %f2;
	sub.f32 	%f6750, %f1207, %f1208;
	add.f32 	%f1210, %f1, %f6750;
	mul.f32 	%f1211, %f1210, %f1210;
	mul.f32 	%f1212, %f1209, %f1209;
	add.f32 	%f6751, %f1211, %f1212;
	setp.gt.f32 	%p515, %f6751, 0f40800000;
	mov.b32 	%r1336, 253;
	@%p515 bra 	$L__BB0_110;
	add.f32 	%f6752, %f1210, %f1210;
	fma.rn.f32 	%f1213, %f6752, %f1209, %f2;
	sub.f32 	%f6753, %f1211, %f1212;
	add.f32 	%f1214, %f1, %f6753;
	mul.f32 	%f1215, %f1214, %f1214;
	mul.f32 	%f1216, %f1213, %f1213;
	add.f32 	%f6754, %f1215, %f1216;
	setp.gt.f32 	%p516, %f6754, 0f40800000;
	mov.b32 	%r1336, 254;
	@%p516 bra 	$L__BB0_110;
	add.f32 	%f6755, %f1214, %f1214;
	fma.rn.f32 	%f1217, %f6755, %f1213, %f2;
	sub.f32 	%f6756, %f1215, %f1216;
	add.f32 	%f1218, %f1, %f6756;
	mul.f32 	%f1219, %f1218, %f1218;
	mul.f32 	%f1220, %f1217, %f1217;
	add.f32 	%f6757, %f1219, %f1220;
	setp.gt.f32 	%p517, %f6757, 0f40800000;
	mov.b32 	%r579, 255;
	mov.u32 	%r1336, %r579;
	@%p517 bra 	$L__BB0_110;
	add.f32 	%f6758, %f1218, %f1218;
	fma.rn.f32 	%f1221, %f6758, %f1217, %f2;
	sub.f32 	%f6759, %f1219, %f1220;
	add.f32 	%f1222, %f1, %f6759;
	mul.f32 	%f1223, %f1222, %f1222;
	mul.f32 	%f1224, %f1221, %f1221;
	add.f32 	%f6760, %f1223, %f1224;
	setp.gt.f32 	%p518, %f6760, 0f40800000;
	mov.b32 	%r580, 256;
	mov.u32 	%r1336, %r580;
	@%p518 bra 	$L__BB0_110;
	add.f32 	%f6761, %f1222, %f1222;
	fma.rn.f32 	%f1225, %f6761, %f1221, %f2;
	sub.f32 	%f6762, %f1223, %f1224;
	add.f32 	%f1226, %f1, %f6762;
	mul.f32 	%f1227, %f1226, %f1226;
	mul.f32 	%f1228, %f1225, %f1225;
	add.f32 	%f6763, %f1227, %f1228;
	setp.gt.f32 	%p519, %f6763, 0f40800000;
	mov.b32 	%r581, 257;
	mov.u32 	%r1336, %r581;
	@%p519 bra 	$L__BB0_110;
	add.f32 	%f6764, %f1226, %f1226;
	fma.rn.f32 	%f1229, %f6764, %f1225, %f2;
	sub.f32 	%f6765, %f1227, %f1228;
	add.f32 	%f1230, %f1, %f6765;
	mul.f32 	%f1231, %f1230, %f1230;
	mul.f32 	%f1232, %f1229, %f1229;
	add.f32 	%f6766, %f1231, %f1232;
	setp.gt.f32 	%p520, %f6766, 0f40800000;
	mov.b32 	%r582, 258;
	mov.u32 	%r1336, %r582;
	@%p520 bra 	$L__BB0_110;
	add.f32 	%f6767, %f1230, %f1230;
	fma.rn.f32 	%f1233, %f6767, %f1229, %f2;
	sub.f32 	%f6768, %f1231, %f1232;
	add.f32 	%f1234, %f1, %f6768;
	mul.f32 	%f1235, %f1234, %f1234;
	mul.f32 	%f1236, %f1233, %f1233;
	add.f32 	%f6769, %f1235, %f1236;
	setp.gt.f32 	%p521, %f6769, 0f40800000;
	mov.b32 	%r583, 259;
	mov.u32 	%r1336, %r583;
	@%p521 bra 	$L__BB0_110;
	add.f32 	%f6770, %f1234, %f1234;
	fma.rn.f32 	%f1237, %f6770, %f1233, %f2;
	sub.f32 	%f6771, %f1235, %f1236;
	add.f32 	%f1238, %f1, %f6771;
	mul.f32 	%f1239, %f1238, %f1238;
	mul.f32 	%f1240, %f1237, %f1237;
	add.f32 	%f6772, %f1239, %f1240;
	setp.gt.f32 	%p522, %f6772, 0f40800000;
	mov.b32 	%r584, 260;
	mov.u32 	%r1336, %r584;
	@%p522 bra 	$L__BB0_110;
	add.f32 	%f6773, %f1238, %f1238;
	fma.rn.f32 	%f1241, %f6773, %f1237, %f2;
	sub.f32 	%f6774, %f1239, %f1240;
	add.f32 	%f1242, %f1, %f6774;
	mul.f32 	%f1243, %f1242, %f1242;
	mul.f32 	%f1244, %f1241, %f1241;
	add.f32 	%f6775, %f1243, %f1244;
	setp.gt.f32 	%p523, %f6775, 0f40800000;
	mov.b32 	%r585, 261;
	mov.u32 	%r1336, %r585;
	@%p523 bra 	$L__BB0_110;
	add.f32 	%f6776, %f1242, %f1242;
	fma.rn.f32 	%f1245, %f6776, %f1241, %f2;
	sub.f32 	%f6777, %f1243, %f1244;
	add.f32 	%f1246, %f1, %f6777;
	mul.f32 	%f1247, %f1246, %f1246;
	mul.f32 	%f1248, %f1245, %f1245;
	add.f32 	%f6778, %f1247, %f1248;
	setp.gt.f32 	%p524, %f6778, 0f40800000;
	mov.b32 	%r586, 262;
	mov.u32 	%r1336, %r586;
	@%p524 bra 	$L__BB0_110;
	add.f32 	%f6779, %f1246, %f1246;
	fma.rn.f32 	%f1249, %f6779, %f1245, %f2;
	sub.f32 	%f6780, %f1247, %f1248;
	add.f32 	%f1250, %f1, %f6780;
	mul.f32 	%f1251, %f1250, %f1250;
	mul.f32 	%f1252, %f1249, %f1249;
	add.f32 	%f6781, %f1251, %f1252;
	setp.gt.f32 	%p525, %f6781, 0f40800000;
	mov.b32 	%r587, 263;
	mov.u32 	%r1336, %r587;
	@%p525 bra 	$L__BB0_110;
	add.f32 	%f6782, %f1250, %f1250;
	fma.rn.f32 	%f1253, %f6782, %f1249, %f2;
	sub.f32 	%f6783, %f1251, %f1252;
	add.f32 	%f1254, %f1, %f6783;
	mul.f32 	%f1255, %f1254, %f1254;
	mul.f32 	%f1256, %f1253, %f1253;
	add.f32 	%f6784, %f1255, %f1256;
	setp.gt.f32 	%p526, %f6784, 0f40800000;
	mov.b32 	%r588, 264;
	mov.u32 	%r1336, %r588;
	@%p526 bra 	$L__BB0_110;
	add.f32 	%f6785, %f1254, %f1254;
	fma.rn.f32 	%f1257, %f6785, %f1253, %f2;
	sub.f32 	%f6786, %f1255, %f1256;
	add.f32 	%f1258, %f1, %f6786;
	mul.f32 	%f1259, %f1258, %f1258;
	mul.f32 	%f1260, %f1257, %f1257;
	add.f32 	%f6787, %f1259, %f1260;
	setp.gt.f32 	%p527, %f6787, 0f40800000;
	mov.b32 	%r589, 265;
	mov.u32 	%r1336, %r589;
	@%p527 bra 	$L__BB0_110;
	add.f32 	%f6788, %f1258, %f1258;
	fma.rn.f32 	%f1261, %f6788, %f1257, %f2;
	sub.f32 	%f6789, %f1259, %f1260;
	add.f32 	%f1262, %f1, %f6789;
	mul.f32 	%f1263, %f1262, %f1262;
	mul.f32 	%f1264, %f1261, %f1261;
	add.f32 	%f6790, %f1263, %f1264;
	setp.gt.f32 	%p528, %f6790, 0f40800000;
	mov.b32 	%r590, 266;
	mov.u32 	%r1336, %r590;
	@%p528 bra 	$L__BB0_110;
	add.f32 	%f6791, %f1262, %f1262;
	fma.rn.f32 	%f1265, %f6791, %f1261, %f2;
	sub.f32 	%f6792, %f1263, %f1264;
	add.f32 	%f1266, %f1, %f6792;
	mul.f32 	%f1267, %f1266, %f1266;
	mul.f32 	%f1268, %f1265, %f1265;
	add.f32 	%f6793, %f1267, %f1268;
	setp.gt.f32 	%p529, %f6793, 0f40800000;
	mov.b32 	%r591, 267;
	mov.u32 	%r1336, %r591;
	@%p529 bra 	$L__BB0_110;
	add.f32 	%f6794, %f1266, %f1266;
	fma.rn.f32 	%f1269, %f6794, %f1265, %f2;
	sub.f32 	%f6795, %f1267, %f1268;
	add.f32 	%f1270, %f1, %f6795;
	mul.f32 	%f1271, %f1270, %f1270;
	mul.f32 	%f1272, %f1269, %f1269;
	add.f32 	%f6796, %f1271, %f1272;
	setp.gt.f32 	%p530, %f6796, 0f40800000;
	mov.b32 	%r592, 268;
	mov.u32 	%r1336, %r592;
	@%p530 bra 	$L__BB0_110;
	add.f32 	%f6797, %f1270, %f1270;
	fma.rn.f32 	%f1273, %f6797, %f1269, %f2;
	sub.f32 	%f6798, %f1271, %f1272;
	add.f32 	%f1274, %f1, %f6798;
	mul.f32 	%f1275, %f1274, %f1274;
	mul.f32 	%f1276, %f1273, %f1273;
	add.f32 	%f6799, %f1275, %f1276;
	setp.gt.f32 	%p531, %f6799, 0f40800000;
	mov.b32 	%r593, 269;
	mov.u32 	%r1336, %r593;
	@%p531 bra 	$L__BB0_110;
	add.f32 	%f6800, %f1274, %f1274;
	fma.rn.f32 	%f1277, %f6800, %f1273, %f2;
	sub.f32 	%f6801, %f1275, %f1276;
	add.f32 	%f1278, %f1, %f6801;
	mul.f32 	%f1279, %f1278, %f1278;
	mul.f32 	%f1280, %f1277, %f1277;
	add.f32 	%f6802, %f1279, %f1280;
	setp.gt.f32 	%p532, %f6802, 0f40800000;
	mov.b32 	%r594, 270;
	mov.u32 	%r1336, %r594;
	@%p532 bra 	$L__BB0_110;
	add.f32 	%f6803, %f1278, %f1278;
	fma.rn.f32 	%f1281, %f6803, %f1277, %f2;
	sub.f32 	%f6804, %f1279, %f1280;
	add.f32 	%f1282, %f1, %f6804;
	mul.f32 	%f1283, %f1282, %f1282;
	mul.f32 	%f1284, %f1281, %f1281;
	add.f32 	%f6805, %f1283, %f1284;
	setp.gt.f32 	%p533, %f6805, 0f40800000;
	mov.b32 	%r595, 271;
	mov.u32 	%r1336, %r595;
	@%p533 bra 	$L__BB0_110;
	add.f32 	%f6806, %f1282, %f1282;
	fma.rn.f32 	%f1285, %f6806, %f1281, %f2;
	sub.f32 	%f6807, %f1283, %f1284;
	add.f32 	%f1286, %f1, %f6807;
	mul.f32 	%f1287, %f1286, %f1286;
	mul.f32 	%f1288, %f1285, %f1285;
	add.f32 	%f6808, %f1287, %f1288;
	setp.gt.f32 	%p534, %f6808, 0f40800000;
	mov.b32 	%r596, 272;
	mov.u32 	%r1336, %r596;
	@%p534 bra 	$L__BB0_110;
	add.f32 	%f6809, %f1286, %f1286;
	fma.rn.f32 	%f1289, %f6809, %f1285, %f2;
	sub.f32 	%f6810, %f1287, %f1288;
	add.f32 	%f1290, %f1, %f6810;
	mul.f32 	%f1291, %f1290, %f1290;
	mul.f32 	%f1292, %f1289, %f1289;
	add.f32 	%f6811, %f1291, %f1292;
	setp.gt.f32 	%p535, %f6811, 0f40800000;
	mov.b32 	%r597, 273;
	mov.u32 	%r1336, %r597;
	@%p535 bra 	$L__BB0_110;
	add.f32 	%f6812, %f1290, %f1290;
	fma.rn.f32 	%f1293, %f6812, %f1289, %f2;
	sub.f32 	%f6813, %f1291, %f1292;
	add.f32 	%f1294, %f1, %f6813;
	mul.f32 	%f1295, %f1294, %f1294;
	mul.f32 	%f1296, %f1293, %f1293;
	add.f32 	%f6814, %f1295, %f1296;
	setp.gt.f32 	%p536, %f6814, 0f40800000;
	mov.b32 	%r598, 274;
	mov.u32 	%r1336, %r598;
	@%p536 bra 	$L__BB0_110;
	add.f32 	%f6815, %f1294, %f1294;
	fma.rn.f32 	%f1297, %f6815, %f1293, %f2;
	sub.f32 	%f6816, %f1295, %f1296;
	add.f32 	%f1298, %f1, %f6816;
	mul.f32 	%f1299, %f1298, %f1298;
	mul.f32 	%f1300, %f1297, %f1297;
	add.f32 	%f6817, %f1299, %f1300;
	setp.gt.f32 	%p537, %f6817, 0f40800000;
	mov.b32 	%r599, 275;
	mov.u32 	%r1336, %r599;
	@%p537 bra 	$L__BB0_110;
	add.f32 	%f6818, %f1298, %f1298;
	fma.rn.f32 	%f1301, %f6818, %f1297, %f2;
	sub.f32 	%f6819, %f1299, %f1300;
	add.f32 	%f1302, %f1, %f6819;
	mul.f32 	%f1303, %f1302, %f1302;
	mul.f32 	%f1304, %f1301, %f1301;
	add.f32 	%f6820, %f1303, %f1304;
	setp.gt.f32 	%p538, %f6820, 0f40800000;
	mov.b32 	%r600, 276;
	mov.u32 	%r1336, %r600;
	@%p538 bra 	$L__BB0_110;
	add.f32 	%f6821, %f1302, %f1302;
	fma.rn.f32 	%f1305, %f6821, %f1301, %f2;
	sub.f32 	%f6822, %f1303, %f1304;
	add.f32 	%f1306, %f1, %f6822;
	mul.f32 	%f1307, %f1306, %f1306;
	mul.f32 	%f1308, %f1305, %f1305;
	add.f32 	%f6823, %f1307, %f1308;
	setp.gt.f32 	%p539, %f6823, 0f40800000;
	mov.b32 	%r601, 277;
	mov.u32 	%r1336, %r601;
	@%p539 bra 	$L__BB0_110;
	add.f32 	%f6824, %f1306, %f1306;
	fma.rn.f32 	%f1309, %f6824, %f1305, %f2;
	sub.f32 	%f6825, %f1307, %f1308;
	add.f32 	%f1310, %f1, %f6825;
	mul.f32 	%f1311, %f1310, %f1310;
	mul.f32 	%f1312, %f1309, %f1309;
	add.f32 	%f6826, %f1311, %f1312;
	setp.gt.f32 	%p540, %f6826, 0f40800000;
	mov.b32 	%r602, 278;
	mov.u32 	%r1336, %r602;
	@%p540 bra 	$L__BB0_110;
	add.f32 	%f6827, %f1310, %f1310;
	fma.rn.f32 	%f1313, %f6827, %f1309, %f2;
	sub.f32 	%f6828, %f1311, %f1312;
	add.f32 	%f1314, %f1, %f6828;
	mul.f32 	%f1315, %f1314, %f1314;
	mul.f32 	%f1316, %f1313, %f1313;
	add.f32 	%f6829, %f1315, %f1316;
	setp.gt.f32 	%p541, %f6829, 0f40800000;
	mov.b32 	%r603, 279;
	mov.u32 	%r1336, %r603;
	@%p541 bra 	$L__BB0_110;
	add.f32 	%f6830, %f1314, %f1314;
	fma.rn.f32 	%f1317, %f6830, %f1313, %f2;
	sub.f32 	%f6831, %f1315, %f1316;
	add.f32 	%f1318, %f1, %f6831;
	mul.f32 	%f1319, %f1318, %f1318;
	mul.f32 	%f1320, %f1317, %f1317;
	add.f32 	%f6832, %f1319, %f1320;
	setp.gt.f32 	%p542, %f6832, 0f40800000;
	mov.b32 	%r604, 280;
	mov.u32 	%r1336, %r604;
	@%p542 bra 	$L__BB0_110;
	add.f32 	%f6833, %f1318, %f1318;
	fma.rn.f32 	%f1321, %f6833, %f1317, %f2;
	sub.f32 	%f6834, %f1319, %f1320;
	add.f32 	%f1322, %f1, %f6834;
	mul.f32 	%f1323, %f1322, %f1322;
	mul.f32 	%f1324, %f1321, %f1321;
	add.f32 	%f6835, %f1323, %f1324;
	setp.gt.f32 	%p543, %f6835, 0f40800000;
	mov.b32 	%r605, 281;
	mov.u32 	%r1336, %r605;
	@%p543 bra 	$L__BB0_110;
	add.f32 	%f6836, %f1322, %f1322;
	fma.rn.f32 	%f1325, %f6836, %f1321, %f2;
	sub.f32 	%f6837, %f1323, %f1324;
	add.f32 	%f1326, %f1, %f6837;
	mul.f32 	%f1327, %f1326, %f1326;
	mul.f32 	%f1328, %f1325, %f1325;
	add.f32 	%f6838, %f1327, %f1328;
	setp.gt.f32 	%p544, %f6838, 0f40800000;
	mov.b32 	%r606, 282;
	mov.u32 	%r1336, %r606;
	@%p544 bra 	$L__BB0_110;
	add.f32 	%f6839, %f1326, %f1326;
	fma.rn.f32 	%f1329, %f6839, %f1325, %f2;
	sub.f32 	%f6840, %f1327, %f1328;
	add.f32 	%f1330, %f1, %f6840;
	mul.f32 	%f1331, %f1330, %f1330;
	mul.f32 	%f1332, %f1329, %f1329;
	add.f32 	%f6841, %f1331, %f1332;
	setp.gt.f32 	%p545, %f6841, 0f40800000;
	mov.b32 	%r607, 283;
	mov.u32 	%r1336, %r607;
	@%p545 bra 	$L__BB0_110;
	add.f32 	%f6842, %f1330, %f1330;
	fma.rn.f32 	%f1333, %f6842, %f1329, %f2;
	sub.f32 	%f6843, %f1331, %f1332;
	add.f32 	%f1334, %f1, %f6843;
	mul.f32 	%f1335, %f1334, %f1334;
	mul.f32 	%f1336, %f1333, %f1333;
	add.f32 	%f6844, %f1335, %f1336;
	setp.gt.f32 	%p546, %f6844, 0f40800000;
	mov.b32 	%r608, 284;
	mov.u32 	%r1336, %r608;
	@%p546 bra 	$L__BB0_110;
	add.f32 	%f6845, %f1334, %f1334;
	fma.rn.f32 	%f1337, %f6845, %f1333, %f2;
	sub.f32 	%f6846, %f1335, %f1336;
	add.f32 	%f1338, %f1, %f6846;
	mul.f32 	%f1339, %f1338, %f1338;
	mul.f32 	%f1340, %f1337, %f1337;
	add.f32 	%f6847, %f1339, %f1340;
	setp.gt.f32 	%p547, %f6847, 0f40800000;
	mov.b32 	%r609, 285;
	mov.u32 	%r1336, %r609;
	@%p547 bra 	$L__BB0_110;
	add.f32 	%f6848, %f1338, %f1338;
	fma.rn.f32 	%f1341, %f6848, %f1337, %f2;
	sub.f32 	%f6849, %f1339, %f1340;
	add.f32 	%f1342, %f1, %f6849;
	mul.f32 	%f1343, %f1342, %f1342;
	mul.f32 	%f1344, %f1341, %f1341;
	add.f32 	%f6850, %f1343, %f1344;
	setp.gt.f32 	%p548, %f6850, 0f40800000;
	mov.b32 	%r610, 286;
	mov.u32 	%r1336, %r610;
	@%p548 bra 	$L__BB0_110;
	add.f32 	%f6851, %f1342, %f1342;
	fma.rn.f32 	%f1345, %f6851, %f1341, %f2;
	sub.f32 	%f6852, %f1343, %f1344;
	add.f32 	%f1346, %f1, %f6852;
	mul.f32 	%f1347, %f1346, %f1346;
	mul.f32 	%f1348, %f1345, %f1345;
	add.f32 	%f6853, %f1347, %f1348;
	setp.gt.f32 	%p549, %f6853, 0f40800000;
	mov.b32 	%r611, 287;
	mov.u32 	%r1336, %r611;
	@%p549 bra 	$L__BB0_110;
	add.f32 	%f6854, %f1346, %f1346;
	fma.rn.f32 	%f1349, %f6854, %f1345, %f2;
	sub.f32 	%f6855, %f1347, %f1348;
	add.f32 	%f1350, %f1, %f6855;
	mul.f32 	%f1351, %f1350, %f1350;
	mul.f32 	%f1352, %f1349, %f1349;
	add.f32 	%f6856, %f1351, %f1352;
	setp.gt.f32 	%p550, %f6856, 0f40800000;
	mov.b32 	%r612, 288;
	mov.u32 	%r1336, %r612;
	@%p550 bra 	$L__BB0_110;
	add.f32 	%f6857, %f1350, %f1350;
	fma.rn.f32 	%f1353, %f6857, %f1349, %f2;
	sub.f32 	%f6858, %f1351, %f1352;
	add.f32 	%f1354, %f1, %f6858;
	mul.f32 	%f1355, %f1354, %f1354;
	mul.f32 	%f1356, %f1353, %f1353;
	add.f32 	%f6859, %f1355, %f1356;
	setp.gt.f32 	%p551, %f6859, 0f40800000;
	mov.b32 	%r613, 289;
	mov.u32 	%r1336, %r613;
	@%p551 bra 	$L__BB0_110;
	add.f32 	%f6860, %f1354, %f1354;
	fma.rn.f32 	%f1357, %f6860, %f1353, %f2;
	sub.f32 	%f6861, %f1355, %f1356;
	add.f32 	%f1358, %f1, %f6861;
	mul.f32 	%f1359, %f1358, %f1358;
	mul.f32 	%f1360, %f1357, %f1357;
	add.f32 	%f6862, %f1359, %f1360;
	setp.gt.f32 	%p552, %f6862, 0f40800000;
	mov.b32 	%r614, 290;
	mov.u32 	%r1336, %r614;
	@%p552 bra 	$L__BB0_110;
	add.f32 	%f6863, %f1358, %f1358;
	fma.rn.f32 	%f1361, %f6863, %f1357, %f2;
	sub.f32 	%f6864, %f1359, %f1360;
	add.f32 	%f1362, %f1, %f6864;
	mul.f32 	%f1363, %f1362, %f1362;
	mul.f32 	%f1364, %f1361, %f1361;
	add.f32 	%f6865, %f1363, %f1364;
	setp.gt.f32 	%p553, %f6865, 0f40800000;
	mov.b32 	%r615, 291;
	mov.u32 	%r1336, %r615;
	@%p553 bra 	$L__BB0_110;
	add.f32 	%f6866, %f1362, %f1362;
	fma.rn.f32 	%f1365, %f6866, %f1361, %f2;
	sub.f32 	%f6867, %f1363, %f1364;
	add.f32 	%f1366, %f1, %f6867;
	mul.f32 	%f1367, %f1366, %f1366;
	mul.f32 	%f1368, %f1365, %f1365;
	add.f32 	%f6868, %f1367, %f1368;
	setp.gt.f32 	%p554, %f6868, 0f40800000;
	mov.b32 	%r616, 292;
	mov.u32 	%r1336, %r616;
	@%p554 bra 	$L__BB0_110;
	add.f32 	%f6869, %f1366, %f1366;
	fma.rn.f32 	%f1369, %f6869, %f1365, %f2;
	sub.f32 	%f6870, %f1367, %f1368;
	add.f32 	%f1370, %f1, %f6870;
	mul.f32 	%f1371, %f1370, %f1370;
	mul.f32 	%f1372, %f1369, %f1369;
	add.f32 	%f6871, %f1371, %f1372;
	setp.gt.f32 	%p555, %f6871, 0f40800000;
	mov.b32 	%r617, 293;
	mov.u32 	%r1336, %r617;
	@%p555 bra 	$L__BB0_110;
	add.f32 	%f6872, %f1370, %f1370;
	fma.rn.f32 	%f1373, %f6872, %f1369, %f2;
	sub.f32 	%f6873, %f1371, %f1372;
	add.f32 	%f1374, %f1, %f6873;
	mul.f32 	%f1375, %f1374, %f1374;
	mul.f32 	%f1376, %f1373, %f1373;
	add.f32 	%f6874, %f1375, %f1376;
	setp.gt.f32 	%p556, %f6874, 0f40800000;
	mov.b32 	%r618, 294;
	mov.u32 	%r1336, %r618;
	@%p556 bra 	$L__BB0_110;
	add.f32 	%f6875, %f1374, %f1374;
	fma.rn.f32 	%f1377, %f6875, %f1373, %f2;
	sub.f32 	%f6876, %f1375, %f1376;
	add.f32 	%f1378, %f1, %f6876;
	mul.f32 	%f1379, %f1378, %f1378;
	mul.f32 	%f1380, %f1377, %f1377;
	add.f32 	%f6877, %f1379, %f1380;
	setp.gt.f32 	%p557, %f6877, 0f40800000;
	mov.b32 	%r619, 295;
	mov.u32 	%r1336, %r619;
	@%p557 bra 	$L__BB0_110;
	add.f32 	%f6878, %f1378, %f1378;
	fma.rn.f32 	%f1381, %f6878, %f1377, %f2;
	sub.f32 	%f6879, %f1379, %f1380;
	add.f32 	%f1382, %f1, %f6879;
	mul.f32 	%f1383, %f1382, %f1382;
	mul.f32 	%f1384, %f1381, %f1381;
	add.f32 	%f6880, %f1383, %f1384;
	setp.gt.f32 	%p558, %f6880, 0f40800000;
	mov.b32 	%r620, 296;
	mov.u32 	%r1336, %r620;
	@%p558 bra 	$L__BB0_110;
	add.f32 	%f6881, %f1382, %f1382;
	fma.rn.f32 	%f1385, %f6881, %f1381, %f2;
	sub.f32 	%f6882, %f1383, %f1384;
	add.f32 	%f1386, %f1, %f6882;
	mul.f32 	%f1387, %f1386, %f1386;
	mul.f32 	%f1388, %f1385, %f1385;
	add.f32 	%f6883, %f1387, %f1388;
	setp.gt.f32 	%p559, %f6883, 0f40800000;
	mov.b32 	%r621, 297;
	mov.u32 	%r1336, %r621;
	@%p559 bra 	$L__BB0_110;
	add.f32 	%f6884, %f1386, %f1386;
	fma.rn.f32 	%f1389, %f6884, %f1385, %f2;
	sub.f32 	%f6885, %f1387, %f1388;
	add.f32 	%f1390, %f1, %f6885;
	mul.f32 	%f1391, %f1390, %f1390;
	mul.f32 	%f1392, %f1389, %f1389;
	add.f32 	%f6886, %f1391, %f1392;
	setp.gt.f32 	%p560, %f6886, 0f40800000;
	mov.b32 	%r622, 298;
	mov.u32 	%r1336, %r622;
	@%p560 bra 	$L__BB0_110;
	add.f32 	%f6887, %f1390, %f1390;
	fma.rn.f32 	%f1393, %f6887, %f1389, %f2;
	sub.f32 	%f6888, %f1391, %f1392;
	add.f32 	%f1394, %f1, %f6888;
	mul.f32 	%f1395, %f1394, %f1394;
	mul.f32 	%f1396, %f1393, %f1393;
	add.f32 	%f6889, %f1395, %f1396;
	setp.gt.f32 	%p561, %f6889, 0f40800000;
	mov.b32 	%r623, 299;
	mov.u32 	%r1336, %r623;
	@%p561 bra 	$L__BB0_110;
	add.f32 	%f6890, %f1394, %f1394;
	fma.rn.f32 	%f1397, %f6890, %f1393, %f2;
	sub.f32 	%f6891, %f1395, %f1396;
	add.f32 	%f1398, %f1, %f6891;
	mul.f32 	%f1399, %f1398, %f1398;
	mul.f32 	%f1400, %f1397, %f1397;
	add.f32 	%f6892, %f1399, %f1400;
	setp.gt.f32 	%p562, %f6892, 0f40800000;
	mov.b32 	%r624, 300;
	mov.u32 	%r1336, %r624;
	@%p562 bra 	$L__BB0_110;
	add.f32 	%f6893, %f1398, %f1398;
	fma.rn.f32 	%f1401, %f6893, %f1397, %f2;
	sub.f32 	%f6894, %f1399, %f1400;
	add.f32 	%f1402, %f1, %f6894;
	mul.f32 	%f1403, %f1402, %f1402;
	mul.f32 	%f1404, %f1401, %f1401;
	add.f32 	%f6895, %f1403, %f1404;
	setp.gt.f32 	%p563, %f6895, 0f40800000;
	mov.b32 	%r625, 301;
	mov.u32 	%r1336, %r625;
	@%p563 bra 	$L__BB0_110;
	add.f32 	%f6896, %f1402, %f1402;
	fma.rn.f32 	%f1405, %f6896, %f1401, %f2;
	sub.f32 	%f6897, %f1403, %f1404;
	add.f32 	%f1406, %f1, %f6897;
	mul.f32 	%f1407, %f1406, %f1406;
	mul.f32 	%f1408, %f1405, %f1405;
	add.f32 	%f6898, %f1407, %f1408;
	setp.gt.f32 	%p564, %f6898, 0f40800000;
	mov.b32 	%r626, 302;
	mov.u32 	%r1336, %r626;
	@%p564 bra 	$L__BB0_110;
	add.f32 	%f6899, %f1406, %f1406;
	fma.rn.f32 	%f1409, %f6899, %f1405, %f2;
	sub.f32 	%f6900, %f1407, %f1408;
	add.f32 	%f1410, %f1, %f6900;
	mul.f32 	%f1411, %f1410, %f1410;
	mul.f32 	%f1412, %f1409, %f1409;
	add.f32 	%f6901, %f1411, %f1412;
	setp.gt.f32 	%p565, %f6901, 0f40800000;
	mov.b32 	%r627, 303;
	mov.u32 	%r1336, %r627;
	@%p565 bra 	$L__BB0_110;
	add.f32 	%f6902, %f1410, %f1410;
	fma.rn.f32 	%f1413, %f6902, %f1409, %f2;
	sub.f32 	%f6903, %f1411, %f1412;
	add.f32 	%f1414, %f1, %f6903;
	mul.f32 	%f1415, %f1414, %f1414;
	mul.f32 	%f1416, %f1413, %f1413;
	add.f32 	%f6904, %f1415, %f1416;
	setp.gt.f32 	%p566, %f6904, 0f40800000;
	mov.b32 	%r628, 304;
	mov.u32 	%r1336, %r628;
	@%p566 bra 	$L__BB0_110;
	add.f32 	%f6905, %f1414, %f1414;
	fma.rn.f32 	%f1417, %f6905, %f1413, %f2;
	sub.f32 	%f6906, %f1415, %f1416;
	add.f32 	%f1418, %f1, %f6906;
	mul.f32 	%f1419, %f1418, %f1418;
	mul.f32 	%f1420, %f1417, %f1417;
	add.f32 	%f6907, %f1419, %f1420;
	setp.gt.f32 	%p567, %f6907, 0f40800000;
	mov.b32 	%r629, 305;
	mov.u32 	%r1336, %r629;
	@%p567 bra 	$L__BB0_110;
	add.f32 	%f6908, %f1418, %f1418;
	fma.rn.f32 	%f1421, %f6908, %f1417, %f2;
	sub.f32 	%f6909, %f1419, %f1420;
	add.f32 	%f1422, %f1, %f6909;
	mul.f32 	%f1423, %f1422, %f1422;
	mul.f32 	%f1424, %f1421, %f1421;
	add.f32 	%f6910, %f1423, %f1424;
	setp.gt.f32 	%p568, %f6910, 0f40800000;
	mov.b32 	%r630, 306;
	mov.u32 	%r1336, %r630;
	@%p568 bra 	$L__BB0_110;
	add.f32 	%f6911, %f1422, %f1422;
	fma.rn.f32 	%f1425, %f6911, %f1421, %f2;
	sub.f32 	%f6912, %f1423, %f1424;
	add.f32 	%f1426, %f1, %f6912;
	mul.f32 	%f1427, %f1426, %f1426;
	mul.f32 	%f1428, %f1425, %f1425;
	add.f32 	%f6913, %f1427, %f1428;
	setp.gt.f32 	%p569, %f6913, 0f40800000;
	mov.b32 	%r631, 307;
	mov.u32 	%r1336, %r631;
	@%p569 bra 	$L__BB0_110;
	add.f32 	%f6914, %f1426, %f1426;
	fma.rn.f32 	%f1429, %f6914, %f1425, %f2;
	sub.f32 	%f6915, %f1427, %f1428;
	add.f32 	%f1430, %f1, %f6915;
	mul.f32 	%f1431, %f1430, %f1430;
	mul.f32 	%f1432, %f1429, %f1429;
	add.f32 	%f6916, %f1431, %f1432;
	setp.gt.f32 	%p570, %f6916, 0f40800000;
	mov.b32 	%r632, 308;
	mov.u32 	%r1336, %r632;
	@%p570 bra 	$L__BB0_110;
	add.f32 	%f6917, %f1430, %f1430;
	fma.rn.f32 	%f1433, %f6917, %f1429, %f2;
	sub.f32 	%f6918, %f1431, %f1432;
	add.f32 	%f1434, %f1, %f6918;
	mul.f32 	%f1435, %f1434, %f1434;
	mul.f32 	%f1436, %f1433, %f1433;
	add.f32 	%f6919, %f1435, %f1436;
	setp.gt.f32 	%p571, %f6919, 0f40800000;
	mov.b32 	%r633, 309;
	mov.u32 	%r1336, %r633;
	@%p571 bra 	$L__BB0_110;
	add.f32 	%f6920, %f1434, %f1434;
	fma.rn.f32 	%f1437, %f6920, %f1433, %f2;
	sub.f32 	%f6921, %f1435, %f1436;
	add.f32 	%f1438, %f1, %f6921;
	mul.f32 	%f1439, %f1438, %f1438;
	mul.f32 	%f1440, %f1437, %f1437;
	add.f32 	%f6922, %f1439, %f1440;
	setp.gt.f32 	%p572, %f6922, 0f40800000;
	mov.b32 	%r634, 310;
	mov.u32 	%r1336, %r634;
	@%p572 bra 	$L__BB0_110;
	add.f32 	%f6923, %f1438, %f1438;
	fma.rn.f32 	%f1441, %f6923, %f1437, %f2;
	sub.f32 	%f6924, %f1439, %f1440;
	add.f32 	%f1442, %f1, %f6924;
	mul.f32 	%f1443, %f1442, %f1442;
	mul.f32 	%f1444, %f1441, %f1441;
	add.f32 	%f6925, %f1443, %f1444;
	setp.gt.f32 	%p573, %f6925, 0f40800000;
	mov.b32 	%r635, 311;
	mov.u32 	%r1336, %r635;
	@%p573 bra 	$L__BB0_110;
	add.f32 	%f6926, %f1442, %f1442;
	fma.rn.f32 	%f1445, %f6926, %f1441, %f2;
	sub.f32 	%f6927, %f1443, %f1444;
	add.f32 	%f1446, %f1, %f6927;
	mul.f32 	%f1447, %f1446, %f1446;
	mul.f32 	%f1448, %f1445, %f1445;
	add.f32 	%f6928, %f1447, %f1448;
	setp.gt.f32 	%p574, %f6928, 0f40800000;
	mov.b32 	%r636, 312;
	mov.u32 	%r1336, %r636;
	@%p574 bra 	$L__BB0_110;
	add.f32 	%f6929, %f1446, %f1446;
	fma.rn.f32 	%f1449, %f6929, %f1445, %f2;
	sub.f32 	%f6930, %f1447, %f1448;
	add.f32 	%f1450, %f1, %f6930;
	mul.f32 	%f1451, %f1450, %f1450;
	mul.f32 	%f1452, %f1449, %f1449;
	add.f32 	%f6931, %f1451, %f1452;
	setp.gt.f32 	%p575, %f6931, 0f40800000;
	mov.b32 	%r637, 313;
	mov.u32 	%r1336, %r637;
	@%p575 bra 	$L__BB0_110;
	add.f32 	%f6932, %f1450, %f1450;
	fma.rn.f32 	%f1453, %f6932, %f1449, %f2;
	sub.f32 	%f6933, %f1451, %f1452;
	add.f32 	%f1454, %f1, %f6933;
	mul.f32 	%f1455, %f1454, %f1454;
	mul.f32 	%f1456, %f1453, %f1453;
	add.f32 	%f6934, %f1455, %f1456;
	setp.gt.f32 	%p576, %f6934, 0f40800000;
	mov.b32 	%r638, 314;
	mov.u32 	%r1336, %r638;
	@%p576 bra 	$L__BB0_110;
	add.f32 	%f6935, %f1454, %f1454;
	fma.rn.f32 	%f1457, %f6935, %f1453, %f2;
	sub.f32 	%f6936, %f1455, %f1456;
	add.f32 	%f1458, %f1, %f6936;
	mul.f32 	%f1459, %f1458, %f1458;
	mul.f32 	%f1460, %f1457, %f1457;
	add.f32 	%f6937, %f1459, %f1460;
	setp.gt.f32 	%p577, %f6937, 0f40800000;
	mov.b32 	%r639, 315;
	mov.u32 	%r1336, %r639;
	@%p577 bra 	$L__BB0_110;
	add.f32 	%f6938, %f1458, %f1458;
	fma.rn.f32 	%f1461, %f6938, %f1457, %f2;
	sub.f32 	%f6939, %f1459, %f1460;
	add.f32 	%f1462, %f1, %f6939;
	mul.f32 	%f1463, %f1462, %f1462;
	mul.f32 	%f1464, %f1461, %f1461;
	add.f32 	%f6940, %f1463, %f1464;
	setp.gt.f32 	%p578, %f6940, 0f40800000;
	mov.b32 	%r640, 316;
	mov.u32 	%r1336, %r640;
	@%p578 bra 	$L__BB0_110;
	add.f32 	%f6941, %f1462, %f1462;
	fma.rn.f32 	%f1465, %f6941, %f1461, %f2;
	sub.f32 	%f6942, %f1463, %f1464;
	add.f32 	%f1466, %f1, %f6942;
	mul.f32 	%f1467, %f1466, %f1466;
	mul.f32 	%f1468, %f1465, %f1465;
	add.f32 	%f6943, %f1467, %f1468;
	setp.gt.f32 	%p579, %f6943, 0f40800000;
	mov.b32 	%r641, 317;
	mov.u32 	%r1336, %r641;
	@%p579 bra 	$L__BB0_110;
	add.f32 	%f6944, %f1466, %f1466;
	fma.rn.f32 	%f1469, %f6944, %f1465, %f2;
	sub.f32 	%f6945, %f1467, %f1468;
	add.f32 	%f1470, %f1, %f6945;
	mul.f32 	%f1471, %f1470, %f1470;
	mul.f32 	%f1472, %f1469, %f1469;
	add.f32 	%f6946, %f1471, %f1472;
	setp.gt.f32 	%p580, %f6946, 0f40800000;
	mov.b32 	%r642, 318;
	mov.u32 	%r1336, %r642;
	@%p580 bra 	$L__BB0_110;
	add.f32 	%f6947, %f1470, %f1470;
	fma.rn.f32 	%f1473, %f6947, %f1469, %f2;
	sub.f32 	%f6948, %f1471, %f1472;
	add.f32 	%f1474, %f1, %f6948;
	mul.f32 	%f1475, %f1474, %f1474;
	mul.f32 	%f1476, %f1473, %f1473;
	add.f32 	%f6949, %f1475, %f1476;
	setp.gt.f32 	%p581, %f6949, 0f40800000;
	mov.b32 	%r643, 319;
	mov.u32 	%r1336, %r643;
	@%p581 bra 	$L__BB0_110;
	add.f32 	%f6950, %f1474, %f1474;
	fma.rn.f32 	%f1477, %f6950, %f1473, %f2;
	sub.f32 	%f6951, %f1475, %f1476;
	add.f32 	%f1478, %f1, %f6951;
	mul.f32 	%f1479, %f1478, %f1478;
	mul.f32 	%f1480, %f1477, %f1477;
	add.f32 	%f6952, %f1479, %f1480;
	setp.gt.f32 	%p582, %f6952, 0f40800000;
	mov.b32 	%r644, 320;
	mov.u32 	%r1336, %r644;
	@%p582 bra 	$L__BB0_110;
	add.f32 	%f6953, %f1478, %f1478;
	fma.rn.f32 	%f1481, %f6953, %f1477, %f2;
	sub.f32 	%f6954, %f1479, %f1480;
	add.f32 	%f1482, %f1, %f6954;
	mul.f32 	%f1483, %f1482, %f1482;
	mul.f32 	%f1484, %f1481, %f1481;
	add.f32 	%f6955, %f1483, %f1484;
	setp.gt.f32 	%p583, %f6955, 0f40800000;
	mov.b32 	%r645, 321;
	mov.u32 	%r1336, %r645;
	@%p583 bra 	$L__BB0_110;
	add.f32 	%f6956, %f1482, %f1482;
	fma.rn.f32 	%f1485, %f6956, %f1481, %f2;
	sub.f32 	%f6957, %f1483, %f1484;
	add.f32 	%f1486, %f1, %f6957;
	mul.f32 	%f1487, %f1486, %f1486;
	mul.f32 	%f1488, %f1485, %f1485;
	add.f32 	%f6958, %f1487, %f1488;
	setp.gt.f32 	%p584, %f6958, 0f40800000;
	mov.b32 	%r646, 322;
	mov.u32 	%r1336, %r646;
	@%p584 bra 	$L__BB0_110;
	add.f32 	%f6959, %f1486, %f1486;
	fma.rn.f32 	%f1489, %f6959, %f1485, %f2;
	sub.f32 	%f6960, %f1487, %f1488;
	add.f32 	%f1490, %f1, %f6960;
	mul.f32 	%f1491, %f1490, %f1490;
	mul.f32 	%f1492, %f1489, %f1489;
	add.f32 	%f6961, %f1491, %f1492;
	setp.gt.f32 	%p585, %f6961, 0f40800000;
	mov.b32 	%r647, 323;
	mov.u32 	%r1336, %r647;
	@%p585 bra 	$L__BB0_110;
	add.f32 	%f6962, %f1490, %f1490;
	fma.rn.f32 	%f1493, %f6962, %f1489, %f2;
	sub.f32 	%f6963, %f1491, %f1492;
	add.f32 	%f1494, %f1, %f6963;
	mul.f32 	%f1495, %f1494, %f1494;
	mul.f32 	%f1496, %f1493, %f1493;
	add.f32 	%f6964, %f1495, %f1496;
	setp.gt.f32 	%p586, %f6964, 0f40800000;
	mov.b32 	%r648, 324;
	mov.u32 	%r1336, %r648;
	@%p586 bra 	$L__BB0_110;
	add.f32 	%f6965, %f1494, %f1494;
	fma.rn.f32 	%f1497, %f6965, %f1493, %f2;
	sub.f32 	%f6966, %f1495, %f1496;
	add.f32 	%f1498, %f1, %f6966;
	mul.f32 	%f1499, %f1498, %f1498;
	mul.f32 	%f1500, %f1497, %f1497;
	add.f32 	%f6967, %f1499, %f1500;
	setp.gt.f32 	%p587, %f6967, 0f40800000;
	mov.b32 	%r649, 325;
	mov.u32 	%r1336, %r649;
	@%p587 bra 	$L__BB0_110;
	add.f32 	%f6968, %f1498, %f1498;
	fma.rn.f32 	%f1501, %f6968, %f1497, %f2;
	sub.f32 	%f6969, %f1499, %f1500;
	add.f32 	%f1502, %f1, %f6969;
	mul.f32 	%f1503, %f1502, %f1502;
	mul.f32 	%f1504, %f1501, %f1501;
	add.f32 	%f6970, %f1503, %f1504;
	setp.gt.f32 	%p588, %f6970, 0f40800000;
	mov.b32 	%r650, 326;
	mov.u32 	%r1336, %r650;
	@%p588 bra 	$L__BB0_110;
	add.f32 	%f6971, %f1502, %f1502;
	fma.rn.f32 	%f1505, %f6971, %f1501, %f2;
	sub.f32 	%f6972, %f1503, %f1504;
	add.f32 	%f1506, %f1, %f6972;
	mul.f32 	%f1507, %f1506, %f1506;
	mul.f32 	%f1508, %f1505, %f1505;
	add.f32 	%f6973, %f1507, %f1508;
	setp.gt.f32 	%p589, %f6973, 0f40800000;
	mov.b32 	%r651, 327;
	mov.u32 	%r1336, %r651;
	@%p589 bra 	$L__BB0_110;
	add.f32 	%f6974, %f1506, %f1506;
	fma.rn.f32 	%f1509, %f6974, %f1505, %f2;
	sub.f32 	%f6975, %f1507, %f1508;
	add.f32 	%f1510, %f1, %f6975;
	mul.f32 	%f1511, %f1510, %f1510;
	mul.f32 	%f1512, %f1509, %f1509;
	add.f32 	%f6976, %f1511, %f1512;
	setp.gt.f32 	%p590, %f6976, 0f40800000;
	mov.b32 	%r652, 328;
	mov.u32 	%r1336, %r652;
	@%p590 bra 	$L__BB0_110;
	add.f32 	%f6977, %f1510, %f1510;
	fma.rn.f32 	%f1513, %f6977, %f1509, %f2;
	sub.f32 	%f6978, %f1511, %f1512;
	add.f32 	%f1514, %f1, %f6978;
	mul.f32 	%f1515, %f1514, %f1514;
	mul.f32 	%f1516, %f1513, %f1513;
	add.f32 	%f6979, %f1515, %f1516;
	setp.gt.f32 	%p591, %f6979, 0f40800000;
	mov.b32 	%r653, 329;
	mov.u32 	%r1336, %r653;
	@%p591 bra 	$L__BB0_110;
	add.f32 	%f6980, %f1514, %f1514;
	fma.rn.f32 	%f1517, %f6980, %f1513, %f2;
	sub.f32 	%f6981, %f1515, %f1516;
	add.f32 	%f1518, %f1, %f6981;
	mul.f32 	%f1519, %f1518, %f1518;
	mul.f32 	%f1520, %f1517, %f1517;
	add.f32 	%f6982, %f1519, %f1520;
	setp.gt.f32 	%p592, %f6982, 0f40800000;
	mov.b32 	%r654, 330;
	mov.u32 	%r1336, %r654;
	@%p592 bra 	$L__BB0_110;
	add.f32 	%f6983, %f1518, %f1518;
	fma.rn.f32 	%f1521, %f6983, %f1517, %f2;
	sub.f32 	%f6984, %f1519, %f1520;
	add.f32 	%f1522, %f1, %f6984;
	mul.f32 	%f1523, %f1522, %f1522;
	mul.f32 	%f1524, %f1521, %f1521;
	add.f32 	%f6985, %f1523, %f1524;
	setp.gt.f32 	%p593, %f6985, 0f40800000;
	mov.b32 	%r655, 331;
	mov.u32 	%r1336, %r655;
	@%p593 bra 	$L__BB0_110;
	add.f32 	%f6986, %f1522, %f1522;
	fma.rn.f32 	%f1525, %f6986, %f1521, %f2;
	sub.f32 	%f6987, %f1523, %f1524;
	add.f32 	%f1526, %f1, %f6987;
	mul.f32 	%f1527, %f1526, %f1526;
	mul.f32 	%f1528, %f1525, %f1525;
	add.f32 	%f6988, %f1527, %f1528;
	setp.gt.f32 	%p594, %f6988, 0f40800000;
	mov.b32 	%r656, 332;
	mov.u32 	%r1336, %r656;
	@%p594 bra 	$L__BB0_110;
	add.f32 	%f6989, %f1526, %f1526;
	fma.rn.f32 	%f1529, %f6989, %f1525, %f2;
	sub.f32 	%f6990, %f1527, %f1528;
	add.f32 	%f1530, %f1, %f6990;
	mul.f32 	%f1531, %f1530, %f1530;
	mul.f32 	%f1532, %f1529, %f1529;
	add.f32 	%f6991, %f1531, %f1532;
	setp.gt.f32 	%p595, %f6991, 0f40800000;
	mov.b32 	%r657, 333;
	mov.u32 	%r1336, %r657;
	@%p595 bra 	$L__BB0_110;
	add.f32 	%f6992, %f1530, %f1530;
	fma.rn.f32 	%f1533, %f6992, %f1529, %f2;
	sub.f32 	%f6993, %f1531, %f1532;
	add.f32 	%f1534, %f1, %f6993;
	mul.f32 	%f1535, %f1534, %f1534;
	mul.f32 	%f1536, %f1533, %f1533;
	add.f32 	%f6994, %f1535, %f1536;
	setp.gt.f32 	%p596, %f6994, 0f40800000;
	mov.b32 	%r658, 334;
	mov.u32 	%r1336, %r658;
	@%p596 bra 	$L__BB0_110;
	add.f32 	%f6995, %f1534, %f1534;
	fma.rn.f32 	%f1537, %f6995, %f1533, %f2;
	sub.f32 	%f6996, %f1535, %f1536;
	add.f32 	%f1538, %f1, %f6996;
	mul.f32 	%f1539, %f1538, %f1538;
	mul.f32 	%f1540, %f1537, %f1537;
	add.f32 	%f6997, %f1539, %f1540;
	setp.gt.f32 	%p597, %f6997, 0f40800000;
	mov.b32 	%r659, 335;
	mov.u32 	%r1336, %r659;
	@%p597 bra 	$L__BB0_110;
	add.f32 	%f6998, %f1538, %f1538;
	fma.rn.f32 	%f1541, %f6998, %f1537, %f2;
	sub.f32 	%f6999, %f1539, %f1540;
	add.f32 	%f1542, %f1, %f6999;
	mul.f32 	%f1543, %f1542, %f1542;
	mul.f32 	%f1544, %f1541, %f1541;
	add.f32 	%f7000, %f1543, %f1544;
	setp.gt.f32 	%p598, %f7000, 0f40800000;
	mov.b32 	%r660, 336;
	mov.u32 	%r1336, %r660;
	@%p598 bra 	$L__BB0_110;
	add.f32 	%f7001, %f1542, %f1542;
	fma.rn.f32 	%f1545, %f7001, %f1541, %f2;
	sub.f32 	%f7002, %f1543, %f1544;
	add.f32 	%f1546, %f1, %f7002;
	mul.f32 	%f1547, %f1546, %f1546;
	mul.f32 	%f1548, %f1545, %f1545;
	add.f32 	%f7003, %f1547, %f1548;
	setp.gt.f32 	%p599, %f7003, 0f40800000;
	mov.b32 	%r661, 337;
	mov.u32 	%r1336, %r661;
	@%p599 bra 	$L__BB0_110;
	add.f32 	%f7004, %f1546, %f1546;
	fma.rn.f32 	%f1549, %f7004, %f1545, %f2;
	sub.f32 	%f7005, %f1547, %f1548;
	add.f32 	%f1550, %f1, %f7005;
	mul.f32 	%f1551, %f1550, %f1550;
	mul.f32 	%f1552, %f1549, %f1549;
	add.f32 	%f7006, %f1551, %f1552;
	setp.gt.f32 	%p600, %f7006, 0f40800000;
	mov.b32 	%r662, 338;
	mov.u32 	%r1336, %r662;
	@%p600 bra 	$L__BB0_110;
	add.f32 	%f7007, %f1550, %f1550;
	fma.rn.f32 	%f1553, %f7007, %f1549, %f2;
	sub.f32 	%f7008, %f1551, %f1552;
	add.f32 	%f1554, %f1, %f7008;
	mul.f32 	%f1555, %f1554, %f1554;
	mul.f32 	%f1556, %f1553, %f1553;
	add.f32 	%f7009, %f1555, %f1556;
	setp.gt.f32 	%p601, %f7009, 0f40800000;
	mov.b32 	%r663, 339;
	mov.u32 	%r1336, %r663;
	@%p601 bra 	$L__BB0_110;
	add.f32 	%f7010, %f1554, %f1554;
	fma.rn.f32 	%f1557, %f7010, %f1553, %f2;
	sub.f32 	%f7011, %f1555, %f1556;
	add.f32 	%f1558, %f1, %f7011;
	mul.f32 	%f1559, %f1558, %f1558;
	mul.f32 	%f1560, %f1557, %f1557;
	add.f32 	%f7012, %f1559, %f1560;
	setp.gt.f32 	%p602, %f7012, 0f40800000;
	mov.b32 	%r664, 340;
	mov.u32 	%r1336, %r664;
	@%p602 bra 	$L__BB0_110;
	add.f32 	%f7013, %f1558, %f1558;
	fma.rn.f32 	%f1561, %f7013, %f1557, %f2;
	sub.f32 	%f7014, %f1559, %f1560;
	add.f32 	%f1562, %f1, %f7014;
	mul.f32 	%f1563, %f1562, %f1562;
	mul.f32 	%f1564, %f1561, %f1561;
	add.f32 	%f7015, %f1563, %f1564;
	setp.gt.f32 	%p603, %f7015, 0f40800000;
	mov.b32 	%r665, 341;
	mov.u32 	%r1336, %r665;
	@%p603 bra 	$L__BB0_110;
	add.f32 	%f7016, %f1562, %f1562;
	fma.rn.f32 	%f1565, %f7016, %f1561, %f2;
	sub.f32 	%f7017, %f1563, %f1564;
	add.f32 	%f1566, %f1, %f7017;
	mul.f32 	%f1567, %f1566, %f1566;
	mul.f32 	%f1568, %f1565, %f1565;
	add.f32 	%f7018, %f1567, %f1568;
	setp.gt.f32 	%p604, %f7018, 0f40800000;
	mov.b32 	%r666, 342;
	mov.u32 	%r1336, %r666;
	@%p604 bra 	$L__BB0_110;
	add.f32 	%f7019, %f1566, %f1566;
	fma.rn.f32 	%f1569, %f7019, %f1565, %f2;
	sub.f32 	%f7020, %f1567, %f1568;
	add.f32 	%f1570, %f1, %f7020;
	mul.f32 	%f1571, %f1570, %f1570;
	mul.f32 	%f1572, %f1569, %f1569;
	add.f32 	%f7021, %f1571, %f1572;
	setp.gt.f32 	%p605, %f7021, 0f40800000;
	mov.b32 	%r667, 343;
	mov.u32 	%r1336, %r667;
	@%p605 bra 	$L__BB0_110;
	add.f32 	%f7022, %f1570, %f1570;
	fma.rn.f32 	%f1573, %f7022, %f1569, %f2;
	sub.f32 	%f7023, %f1571, %f1572;
	add.f32 	%f1574, %f1, %f7023;
	mul.f32 	%f1575, %f1574, %f1574;
	mul.f32 	%f1576, %f1573, %f1573;
	add.f32 	%f7024, %f1575, %f1576;
	setp.gt.f32 	%p606, %f7024, 0f40800000;
	mov.b32 	%r668, 344;
	mov.u32 	%r1336, %r668;
	@%p606 bra 	$L__BB0_110;
	add.f32 	%f7025, %f1574, %f1574;
	fma.rn.f32 	%f1577, %f7025, %f1573, %f2;
	sub.f32 	%f7026, %f1575, %f1576;
	add.f32 	%f1578, %f1, %f7026;
	mul.f32 	%f1579, %f1578, %f1578;
	mul.f32 	%f1580, %f1577, %f1577;
	add.f32 	%f7027, %f1579, %f1580;
	setp.gt.f32 	%p607, %f7027, 0f40800000;
	mov.b32 	%r669, 345;
	mov.u32 	%r1336, %r669;
	@%p607 bra 	$L__BB0_110;
	add.f32 	%f7028, %f1578, %f1578;
	fma.rn.f32 	%f1581, %f7028, %f1577, %f2;
	sub.f32 	%f7029, %f1579, %f1580;
	add.f32 	%f1582, %f1, %f7029;
	mul.f32 	%f1583, %f1582, %f1582;
	mul.f32 	%f1584, %f1581, %f1581;
	add.f32 	%f7030, %f1583, %f1584;
	setp.gt.f32 	%p608, %f7030, 0f40800000;
	mov.b32 	%r670, 346;
	mov.u32 	%r1336, %r670;
	@%p608 bra 	$L__BB0_110;
	add.f32 	%f7031, %f1582, %f1582;
	fma.rn.f32 	%f1585, %f7031, %f1581, %f2;
	sub.f32 	%f7032, %f1583, %f1584;
	add.f32 	%f1586, %f1, %f7032;
	mul.f32 	%f1587, %f1586, %f1586;
	mul.f32 	%f1588, %f1585, %f1585;
	add.f32 	%f7033, %f1587, %f1588;
	setp.gt.f32 	%p609, %f7033, 0f40800000;
	mov.b32 	%r671, 347;
	mov.u32 	%r1336, %r671;
	@%p609 bra 	$L__BB0_110;
	add.f32 	%f7034, %f1586, %f1586;
	fma.rn.f32 	%f1589, %f7034, %f1585, %f2;
	sub.f32 	%f7035, %f1587, %f1588;
	add.f32 	%f1590, %f1, %f7035;
	mul.f32 	%f1591, %f1590, %f1590;
	mul.f32 	%f1592, %f1589, %f1589;
	add.f32 	%f7036, %f1591, %f1592;
	setp.gt.f32 	%p610, %f7036, 0f40800000;
	mov.b32 	%r672, 348;
	mov.u32 	%r1336, %r672;
	@%p610 bra 	$L__BB0_110;
	add.f32 	%f7037, %f1590, %f1590;
	fma.rn.f32 	%f1593, %f7037, %f1589, %f2;
	sub.f32 	%f7038, %f1591, %f1592;
	add.f32 	%f1594, %f1, %f7038;
	mul.f32 	%f1595, %f1594, %f1594;
	mul.f32 	%f1596, %f1593, %f1593;
	add.f32 	%f7039, %f1595, %f1596;
	setp.gt.f32 	%p611, %f7039, 0f40800000;
	mov.b32 	%r673, 349;
	mov.u32 	%r1336, %r673;
	@%p611 bra 	$L__BB0_110;
	add.f32 	%f7040, %f1594, %f1594;
	fma.rn.f32 	%f1597, %f7040, %f1593, %f2;
	sub.f32 	%f7041, %f1595, %f1596;
	add.f32 	%f1598, %f1, %f7041;
	mul.f32 	%f1599, %f1598, %f1598;
	mul.f32 	%f1600, %f1597, %f1597;
	add.f32 	%f7042, %f1599, %f1600;
	setp.gt.f32 	%p612, %f7042, 0f40800000;
	mov.b32 	%r674, 350;
	mov.u32 	%r1336, %r674;
	@%p612 bra 	$L__BB0_110;
	add.f32 	%f7043, %f1598, %f1598;
	fma.rn.f32 	%f1601, %f7043, %f1597, %f2;
	sub.f32 	%f7044, %f1599, %f1600;
	add.f32 	%f1602, %f1, %f7044;
	mul.f32 	%f1603, %f1602, %f1602;
	mul.f32 	%f1604, %f1601, %f1601;
	add.f32 	%f7045, %f1603, %f1604;
	setp.gt.f32 	%p613, %f7045, 0f40800000;
	mov.b32 	%r675, 351;
	mov.u32 	%r1336, %r675;
	@%p613 bra 	$L__BB0_110;
	add.f32 	%f7046, %f1602, %f1602;
	fma.rn.f32 	%f1605, %f7046, %f1601, %f2;
	sub.f32 	%f7047, %f1603, %f1604;
	add.f32 	%f1606, %f1, %f7047;
	mul.f32 	%f1607, %f1606, %f1606;
	mul.f32 	%f1608, %f1605, %f1605;
	add.f32 	%f7048, %f1607, %f1608;
	setp.gt.f32 	%p614, %f7048, 0f40800000;
	mov.b32 	%r676, 352;
	mov.u32 	%r1336, %r676;
	@%p614 bra 	$L__BB0_110;
	add.f32 	%f7049, %f1606, %f1606;
	fma.rn.f32 	%f1609, %f7049, %f1605, %f2;
	sub.f32 	%f7050, %f1607, %f1608;
	add.f32 	%f1610, %f1, %f7050;
	mul.f32 	%f1611, %f1610, %f1610;
	mul.f32 	%f1612, %f1609, %f1609;
	add.f32 	%f7051, %f1611, %f1612;
	setp.gt.f32 	%p615, %f7051, 0f40800000;
	mov.b32 	%r677, 353;
	mov.u32 	%r1336, %r677;
	@%p615 bra 	$L__BB0_110;
	add.f32 	%f7052, %f1610, %f1610;
	fma.rn.f32 	%f1613, %f7052, %f1609, %f2;
	sub.f32 	%f7053, %f1611, %f1612;
	add.f32 	%f1614, %f1, %f7053;
	mul.f32 	%f1615, %f1614, %f1614;
	mul.f32 	%f1616, %f1613, %f1613;
	add.f32 	%f7054, %f1615, %f1616;
	setp.gt.f32 	%p616, %f7054, 0f40800000;
	mov.b32 	%r678, 354;
	mov.u32 	%r1336, %r678;
	@%p616 bra 	$L__BB0_110;
	add.f32 	%f7055, %f1614, %f1614;
	fma.rn.f32 	%f1617, %f7055, %f1613, %f2;
	sub.f32 	%f7056, %f1615, %f1616;
	add.f32 	%f1618, %f1, %f7056;
	mul.f32 	%f1619, %f1618, %f1618;
	mul.f32 	%f1620, %f1617, %f1617;
	add.f32 	%f7057, %f1619, %f1620;
	setp.gt.f32 	%p617, %f7057, 0f40800000;
	mov.b32 	%r679, 355;
	mov.u32 	%r1336, %r679;
	@%p617 bra 	$L__BB0_110;
	add.f32 	%f7058, %f1618, %f1618;
	fma.rn.f32 	%f1621, %f7058, %f1617, %f2;
	sub.f32 	%f7059, %f1619, %f1620;
	add.f32 	%f1622, %f1, %f7059;
	mul.f32 	%f1623, %f1622, %f1622;
	mul.f32 	%f1624, %f1621, %f1621;
	add.f32 	%f7060, %f1623, %f1624;
	setp.gt.f32 	%p618, %f7060, 0f40800000;
	mov.b32 	%r680, 356;
	mov.u32 	%r1336, %r680;
	@%p618 bra 	$L__BB0_110;
	add.f32 	%f7061, %f1622, %f1622;
	fma.rn.f32 	%f1625, %f7061, %f1621, %f2;
	sub.f32 	%f7062, %f1623, %f1624;
	add.f32 	%f1626, %f1, %f7062;
	mul.f32 	%f1627, %f1626, %f1626;
	mul.f32 	%f1628, %f1625, %f1625;
	add.f32 	%f7063, %f1627, %f1628;
	setp.gt.f32 	%p619, %f7063, 0f40800000;
	mov.b32 	%r681, 357;
	mov.u32 	%r1336, %r681;
	@%p619 bra 	$L__BB0_110;
	add.f32 	%f7064, %f1626, %f1626;
	fma.rn.f32 	%f1629, %f7064, %f1625, %f2;
	sub.f32 	%f7065, %f1627, %f1628;
	add.f32 	%f1630, %f1, %f7065;
	mul.f32 	%f1631, %f1630, %f1630;
	mul.f32 	%f1632, %f1629, %f1629;
	add.f32 	%f7066, %f1631, %f1632;
	setp.gt.f32 	%p620, %f7066, 0f40800000;
	mov.b32 	%r682, 358;
	mov.u32 	%r1336, %r682;
	@%p620 bra 	$L__BB0_110;
	add.f32 	%f7067, %f1630, %f1630;
	fma.rn.f32 	%f1633, %f7067, %f1629, %f2;
	sub.f32 	%f7068, %f1631, %f1632;
	add.f32 	%f1634, %f1, %f7068;
	mul.f32 	%f1635, %f1634, %f1634;
	mul.f32 	%f1636, %f1633, %f1633;
	add.f32 	%f7069, %f1635, %f1636;
	setp.gt.f32 	%p621, %f7069, 0f40800000;
	mov.b32 	%r683, 359;
	mov.u32 	%r1336, %r683;
	@%p621 bra 	$L__BB0_110;
	add.f32 	%f7070, %f1634, %f1634;
	fma.rn.f32 	%f1637, %f7070, %f1633, %f2;
	sub.f32 	%f7071, %f1635, %f1636;
	add.f32 	%f1638, %f1, %f7071;
	mul.f32 	%f1639, %f1638, %f1638;
	mul.f32 	%f1640, %f1637, %f1637;
	add.f32 	%f7072, %f1639, %f1640;
	setp.gt.f32 	%p622, %f7072, 0f40800000;
	mov.b32 	%r684, 360;
	mov.u32 	%r1336, %r684;
	@%p622 bra 	$L__BB0_110;
	add.f32 	%f7073, %f1638, %f1638;
	fma.rn.f32 	%f1641, %f7073, %f1637, %f2;
	sub.f32 	%f7074, %f1639, %f1640;
	add.f32 	%f1642, %f1, %f7074;
	mul.f32 	%f1643, %f1642, %f1642;
	mul.f32 	%f1644, %f1641, %f1641;
	add.f32 	%f7075, %f1643, %f1644;
	setp.gt.f32 	%p623, %f7075, 0f40800000;
	mov.b32 	%r685, 361;
	mov.u32 	%r1336, %r685;
	@%p623 bra 	$L__BB0_110;
	add.f32 	%f7076, %f1642, %f1642;
	fma.rn.f32 	%f1645, %f7076, %f1641, %f2;
	sub.f32 	%f7077, %f1643, %f1644;
	add.f32 	%f1646, %f1, %f7077;
	mul.f32 	%f1647, %f1646, %f1646;
	mul.f32 	%f1648, %f1645, %f1645;
	add.f32 	%f7078, %f1647, %f1648;
	setp.gt.f32 	%p624, %f7078, 0f40800000;
	mov.b32 	%r686, 362;
	mov.u32 	%r1336, %r686;
	@%p624 bra 	$L__BB0_110;
	add.f32 	%f7079, %f1646, %f1646;
	fma.rn.f32 	%f1649, %f7079, %f1645, %f2;
	sub.f32 	%f7080, %f1647, %f1648;
	add.f32 	%f1650, %f1, %f7080;
	mul.f32 	%f1651, %f1650, %f1650;
	mul.f32 	%f1652, %f1649, %f1649;
	add.f32 	%f7081, %f1651, %f1652;
	setp.gt.f32 	%p625, %f7081, 0f40800000;
	mov.b32 	%r687, 363;
	mov.u32 	%r1336, %r687;
	@%p625 bra 	$L__BB0_110;
	add.f32 	%f7082, %f1650, %f1650;
	fma.rn.f32 	%f1653, %f7082, %f1649, %f2;
	sub.f32 	%f7083, %f1651, %f1652;
	add.f32 	%f1654, %f1, %f7083;
	mul.f32 	%f1655, %f1654, %f1654;
	mul.f32 	%f1656, %f1653, %f1653;
	add.f32 	%f7084, %f1655, %f1656;
	setp.gt.f32 	%p626, %f7084, 0f40800000;
	mov.b32 	%r688, 364;
	mov.u32 	%r1336, %r688;
	@%p626 bra 	$L__BB0_110;
	add.f32 	%f7085, %f1654, %f1654;
	fma.rn.f32 	%f1657, %f7085, %f1653, %f2;
	sub.f32 	%f7086, %f1655, %f1656;
	add.f32 	%f1658, %f1, %f7086;
	mul.f32 	%f1659, %f1658, %f1658;
	mul.f32 	%f1660, %f1657, %f1657;
	add.f32 	%f7087, %f1659, %f1660;
	setp.gt.f32 	%p627, %f7087, 0f40800000;
	mov.b32 	%r689, 365;
	mov.u32 	%r1336, %r689;
	@%p627 bra 	$L__BB0_110;
	add.f32 	%f7088, %f1658, %f1658;
	fma.rn.f32 	%f1661, %f7088, %f1657, %f2;
	sub.f32 	%f7089, %f1659, %f1660;
	add.f32 	%f1662, %f1, %f7089;
	mul.f32 	%f1663, %f1662, %f1662;
	mul.f32 	%f1664, %f1661, %f1661;
	add.f32 	%f7090, %f1663, %f1664;
	setp.gt.f32 	%p628, %f7090, 0f40800000;
	mov.b32 	%r690, 366;
	mov.u32 	%r1336, %r690;
	@%p628 bra 	$L__BB0_110;
	add.f32 	%f7091, %f1662, %f1662;
	fma.rn.f32 	%f1665, %f7091, %f1661, %f2;
	sub.f32 	%f7092, %f1663, %f1664;
	add.f32 	%f1666, %f1, %f7092;
	mul.f32 	%f1667, %f1666, %f1666;
	mul.f32 	%f1668, %f1665, %f1665;
	add.f32 	%f7093, %f1667, %f1668;
	setp.gt.f32 	%p629, %f7093, 0f40800000;
	mov.b32 	%r691, 367;
	mov.u32 	%r1336, %r691;
	@%p629 bra 	$L__BB0_110;
	add.f32 	%f7094, %f1666, %f1666;
	fma.rn.f32 	%f1669, %f7094, %f1665, %f2;
	sub.f32 	%f7095, %f1667, %f1668;
	add.f32 	%f1670, %f1, %f7095;
	mul.f32 	%f1671, %f1670, %f1670;
	mul.f32 	%f1672, %f1669, %f1669;
	add.f32 	%f7096, %f1671, %f1672;
	setp.gt.f32 	%p630, %f7096, 0f40800000;
	mov.b32 	%r692, 368;
	mov.u32 	%r1336, %r692;
	@%p630 bra 	$L__BB0_110;
	add.f32 	%f7097, %f1670, %f1670;
	fma.rn.f32 	%f1673, %f7097, %f1669, %f2;
	sub.f32 	%f7098, %f1671, %f1672;
	add.f32 	%f1674, %f1, %f7098;
	mul.f32 	%f1675, %f1674, %f1674;
	mul.f32 	%f1676, %f1673, %f1673;
	add.f32 	%f7099, %f1675, %f1676;
	setp.gt.f32 	%p631, %f7099, 0f40800000;
	mov.b32 	%r693, 369;
	mov.u32 	%r1336, %r693;
	@%p631 bra 	$L__BB0_110;
	add.f32 	%f7100, %f1674, %f1674;
	fma.rn.f32 	%f1677, %f7100, %f1673, %f2;
	sub.f32 	%f7101, %f1675, %f1676;
	add.f32 	%f1678, %f1, %f7101;
	mul.f32 	%f1679, %f1678, %f1678;
	mul.f32 	%f1680, %f1677, %f1677;
	add.f32 	%f7102, %f1679, %f1680;
	setp.gt.f32 	%p632, %f7102, 0f40800000;
	mov.b32 	%r694, 370;
	mov.u32 	%r1336, %r694;
	@%p632 bra 	$L__BB0_110;
	add.f32 	%f7103, %f1678, %f1678;
	fma.rn.f32 	%f1681, %f7103, %f1677, %f2;
	sub.f32 	%f7104, %f1679, %f1680;
	add.f32 	%f1682, %f1, %f7104;
	mul.f32 	%f1683, %f1682, %f1682;
	mul.f32 	%f1684, %f1681, %f1681;
	add.f32 	%f7105, %f1683, %f1684;
	setp.gt.f32 	%p633, %f7105, 0f40800000;
	mov.b32 	%r695, 371;
	mov.u32 	%r1336, %r695;
	@%p633 bra 	$L__BB0_110;
	add.f32 	%f7106, %f1682, %f1682;
	fma.rn.f32 	%f1685, %f7106, %f1681, %f2;
	sub.f32 	%f7107, %f1683, %f1684;
	add.f32 	%f1686, %f1, %f7107;
	mul.f32 	%f1687, %f1686, %f1686;
	mul.f32 	%f1688, %f1685, %f1685;
	add.f32 	%f7108, %f1687, %f1688;
	setp.gt.f32 	%p634, %f7108, 0f40800000;
	mov.b32 	%r696, 372;
	mov.u32 	%r1336, %r696;
	@%p634 bra 	$L__BB0_110;
	add.f32 	%f7109, %f1686, %f1686;
	fma.rn.f32 	%f1689, %f7109, %f1685, %f2;
	sub.f32 	%f7110, %f1687, %f1688;
	add.f32 	%f1690, %f1, %f7110;
	mul.f32 	%f1691, %f1690, %f1690;
	mul.f32 	%f1692, %f1689, %f1689;
	add.f32 	%f7111, %f1691, %f1692;
	setp.gt.f32 	%p635, %f7111, 0f40800000;
	mov.b32 	%r697, 373;
	mov.u32 	%r1336, %r697;
	@%p635 bra 	$L__BB0_110;
	add.f32 	%f7112, %f1690, %f1690;
	fma.rn.f32 	%f1693, %f7112, %f1689, %f2;
	sub.f32 	%f7113, %f1691, %f1692;
	add.f32 	%f1694, %f1, %f7113;
	mul.f32 	%f1695, %f1694, %f1694;
	mul.f32 	%f1696, %f1693, %f1693;
	add.f32 	%f7114, %f1695, %f1696;
	setp.gt.f32 	%p636, %f7114, 0f40800000;
	mov.b32 	%r698, 374;
	mov.u32 	%r1336, %r698;
	@%p636 bra 	$L__BB0_110;
	add.f32 	%f7115, %f1694, %f1694;
	fma.rn.f32 	%f1697, %f7115, %f1693, %f2;
	sub.f32 	%f7116, %f1695, %f1696;
	add.f32 	%f1698, %f1, %f7116;
	mul.f32 	%f1699, %f1698, %f1698;
	mul.f32 	%f1700, %f1697, %f1697;
	add.f32 	%f7117, %f1699, %f1700;
	setp.gt.f32 	%p637, %f7117, 0f40800000;
	mov.b32 	%r699, 375;
	mov.u32 	%r1336, %r699;
	@%p637 bra 	$L__BB0_110;
	add.f32 	%f7118, %f1698, %f1698;
	fma.rn.f32 	%f1701, %f7118, %f1697, %f2;
	sub.f32 	%f7119, %f1699, %f1700;
	add.f32 	%f1702, %f1, %f7119;
	mul.f32 	%f1703, %f1702, %f1702;
	mul.f32 	%f1704, %f1701, %f1701;
	add.f32 	%f7120, %f1703, %f1704;
	setp.gt.f32 	%p638, %f7120, 0f40800000;
	mov.b32 	%r700, 376;
	mov.u32 	%r1336, %r700;
	@%p638 bra 	$L__BB0_110;
	add.f32 	%f7121, %f1702, %f1702;
	fma.rn.f32 	%f1705, %f7121, %f1701, %f2;
	sub.f32 	%f7122, %f1703, %f1704;
	add.f32 	%f1706, %f1, %f7122;
	mul.f32 	%f1707, %f1706, %f1706;
	mul.f32 	%f1708, %f1705, %f1705;
	add.f32 	%f7123, %f1707, %f1708;
	setp.gt.f32 	%p639, %f7123, 0f40800000;
	mov.b32 	%r701, 377;
	mov.u32 	%r1336, %r701;
	@%p639 bra 	$L__BB0_110;
	add.f32 	%f7124, %f1706, %f1706;
	fma.rn.f32 	%f1709, %f7124, %f1705, %f2;
	sub.f32 	%f7125, %f1707, %f1708;
	add.f32 	%f1710, %f1, %f7125;
	mul.f32 	%f1711, %f1710, %f1710;
	mul.f32 	%f1712, %f1709, %f1709;
	add.f32 	%f7126, %f1711, %f1712;
	setp.gt.f32 	%p640, %f7126, 0f40800000;
	mov.b32 	%r702, 378;
	mov.u32 	%r1336, %r702;
	@%p640 bra 	$L__BB0_110;
	add.f32 	%f7127, %f1710, %f1710;
	fma.rn.f32 	%f1713, %f7127, %f1709, %f2;
	sub.f32 	%f7128, %f1711, %f1712;
	add.f32 	%f1714, %f1, %f7128;
	mul.f32 	%f1715, %f1714, %f1714;
	mul.f32 	%f1716, %f1713, %f1713;
	add.f32 	%f7129, %f1715, %f1716;
	setp.gt.f32 	%p641, %f7129, 0f40800000;
	mov.b32 	%r703, 379;
	mov.u32 	%r1336, %r703;
	@%p641 bra 	$L__BB0_110;
	add.f32 	%f7130, %f1714, %f1714;
	fma.rn.f32 	%f1717, %f7130, %f1713, %f2;
	sub.f32 	%f7131, %f1715, %f1716;
	add.f32 	%f1718, %f1, %f7131;
	mul.f32 	%f1719, %f1718, %f1718;
	mul.f32 	%f1720, %f1717, %f1717;
	add.f32 	%f7132, %f1719, %f1720;
	setp.gt.f32 	%p642, %f7132, 0f40800000;
	mov.b32 	%r704, 380;
	mov.u32 	%r1336, %r704;
	@%p642 bra 	$L__BB0_110;
	add.f32 	%f7133, %f1718, %f1718;
	fma.rn.f32 	%f1721, %f7133, %f1717, %f2;
	sub.f32 	%f7134, %f1719, %f1720;
	add.f32 	%f1722, %f1, %f7134;
	mul.f32 	%f1723, %f1722, %f1722;
	mul.f32 	%f1724, %f1721, %f1721;
	add.f32 	%f7135, %f1723, %f1724;
	setp.gt.f32 	%p643, %f7135, 0f40800000;
	mov.b32 	%r705, 381;
	mov.u32 	%r1336, %r705;
	@%p643 bra 	$L__BB0_110;
	add.f32 	%f7136, %f1722, %f1722;
	fma.rn.f32 	%f1725, %f7136, %f1721, %f2;
	sub.f32 	%f7137, %f1723, %f1724;
	add.f32 	%f1726, %f1, %f7137;
	mul.f32 	%f1727, %f1726, %f1726;
	mul.f32 	%f1728, %f1725, %f1725;
	add.f32 	%f7138, %f1727, %f1728;
	setp.gt.f32 	%p644, %f7138, 0f40800000;
	mov.b32 	%r706, 382;
	mov.u32 	%r1336, %r706;
	@%p644 bra 	$L__BB0_110;
	add.f32 	%f7139, %f1726, %f1726;
	fma.rn.f32 	%f1729, %f7139, %f1725, %f2;
	sub.f32 	%f7140, %f1727, %f1728;
	add.f32 	%f1730, %f1, %f7140;
	mul.f32 	%f1731, %f1730, %f1730;
	mul.f32 	%f1732, %f1729, %f1729;
	add.f32 	%f7141, %f1731, %f1732;
	setp.gt.f32 	%p645, %f7141, 0f40800000;
	mov.b32 	%r707, 383;
	mov.u32 	%r1336, %r707;
	@%p645 bra 	$L__BB0_110;
	add.f32 	%f7142, %f1730, %f1730;
	fma.rn.f32 	%f1733, %f7142, %f1729, %f2;
	sub.f32 	%f7143, %f1731, %f1732;
	add.f32 	%f1734, %f1, %f7143;
	mul.f32 	%f1735, %f1734, %f1734;
	mul.f32 	%f1736, %f1733, %f1733;
	add.f32 	%f7144, %f1735, %f1736;
	setp.gt.f32 	%p646, %f7144, 0f40800000;
	mov.b32 	%r708, 384;
	mov.u32 	%r1336, %r708;
	@%p646 bra 	$L__BB0_110;
	add.f32 	%f7145, %f1734, %f1734;
	fma.rn.f32 	%f1737, %f7145, %f1733, %f2;
	sub.f32 	%f7146, %f1735, %f1736;
	add.f32 	%f1738, %f1, %f7146;
	mul.f32 	%f1739, %f1738, %f1738;
	mul.f32 	%f1740, %f1737, %f1737;
	add.f32 	%f7147, %f1739, %f1740;
	setp.gt.f32 	%p647, %f7147, 0f40800000;
	mov.b32 	%r709, 385;
	mov.u32 	%r1336, %r709;
	@%p647 bra 	$L__BB0_110;
	add.f32 	%f7148, %f1738, %f1738;
	fma.rn.f32 	%f1741, %f7148, %f1737, %f2;
	sub.f32 	%f7149, %f1739, %f1740;
	add.f32 	%f1742, %f1, %f7149;
	mul.f32 	%f1743, %f1742, %f1742;
	mul.f32 	%f1744, %f1741, %f1741;
	add.f32 	%f7150, %f1743, %f1744;
	setp.gt.f32 	%p648, %f7150, 0f40800000;
	mov.b32 	%r710, 386;
	mov.u32 	%r1336, %r710;
	@%p648 bra 	$L__BB0_110;
	add.f32 	%f7151, %f1742, %f1742;
	fma.rn.f32 	%f1745, %f7151, %f1741, %f2;
	sub.f32 	%f7152, %f1743, %f1744;
	add.f32 	%f1746, %f1, %f7152;
	mul.f32 	%f1747, %f1746, %f1746;
	mul.f32 	%f1748, %f1745, %f1745;
	add.f32 	%f7153, %f1747, %f1748;
	setp.gt.f32 	%p649, %f7153, 0f40800000;
	mov.b32 	%r711, 387;
	mov.u32 	%r1336, %r711;
	@%p649 bra 	$L__BB0_110;
	add.f32 	%f7154, %f1746, %f1746;
	fma.rn.f32 	%f1749, %f7154, %f1745, %f2;
	sub.f32 	%f7155, %f1747, %f1748;
	add.f32 	%f1750, %f1, %f7155;
	mul.f32 	%f1751, %f1750, %f1750;
	mul.f32 	%f1752, %f1749, %f1749;
	add.f32 	%f7156, %f1751, %f1752;
	setp.gt.f32 	%p650, %f7156, 0f40800000;
	mov.b32 	%r712, 388;
	mov.u32 	%r1336, %r712;
	@%p650 bra 	$L__BB0_110;
	add.f32 	%f7157, %f1750, %f1750;
	fma.rn.f32 	%f1753, %f7157, %f1749, %f2;
	sub.f32 	%f7158, %f1751, %f1752;
	add.f32 	%f1754, %f1, %f7158;
	mul.f32 	%f1755, %f1754, %f1754;
	mul.f32 	%f1756, %f1753, %f1753;
	add.f32 	%f7159, %f1755, %f1756;
	setp.gt.f32 	%p651, %f7159, 0f40800000;
	mov.b32 	%r713, 389;
	mov.u32 	%r1336, %r713;
	@%p651 bra 	$L__BB0_110;
	add.f32 	%f7160, %f1754, %f1754;
	fma.rn.f32 	%f1757, %f7160, %f1753, %f2;
	sub.f32 	%f7161, %f1755, %f1756;
	add.f32 	%f1758, %f1, %f7161;
	mul.f32 	%f1759, %f1758, %f1758;
	mul.f32 	%f1760, %f1757, %f1757;
	add.f32 	%f7162, %f1759, %f1760;
	setp.gt.f32 	%p652, %f7162, 0f40800000;
	mov.b32 	%r714, 390;
	mov.u32 	%r1336, %r714;
	@%p652 bra 	$L__BB0_110;
	add.f32 	%f7163, %f1758, %f1758;
	fma.rn.f32 	%f1761, %f7163, %f1757, %f2;
	sub.f32 	%f7164, %f1759, %f1760;
	add.f32 	%f1762, %f1, %f7164;
	mul.f32 	%f1763, %f1762, %f1762;
	mul.f32 	%f1764, %f1761, %f1761;
	add.f32 	%f7165, %f1763, %f1764;
	setp.gt.f32 	%p653, %f7165, 0f40800000;
	mov.b32 	%r715, 391;
	mov.u32 	%r1336, %r715;
	@%p653 bra 	$L__BB0_110;
	add.f32 	%f7166, %f1762, %f1762;
	fma.rn.f32 	%f1765, %f7166, %f1761, %f2;
	sub.f32 	%f7167, %f1763, %f1764;
	add.f32 	%f1766, %f1, %f7167;
	mul.f32 	%f1767, %f1766, %f1766;
	mul.f32 	%f1768, %f1765, %f1765;
	add.f32 	%f7168, %f1767, %f1768;
	setp.gt.f32 	%p654, %f7168, 0f40800000;
	mov.b32 	%r716, 392;
	mov.u32 	%r1336, %r716;
	@%p654 bra 	$L__BB0_110;
	add.f32 	%f7169, %f1766, %f1766;
	fma.rn.f32 	%f1769, %f7169, %f1765, %f2;
	sub.f32 	%f7170, %f1767, %f1768;
	add.f32 	%f1770, %f1, %f7170;
	mul.f32 	%f1771, %f1770, %f1770;
	mul.f32 	%f1772, %f1769, %f1769;
	add.f32 	%f7171, %f1771, %f1772;
	setp.gt.f32 	%p655, %f7171, 0f40800000;
	mov.b32 	%r717, 393;
	mov.u32 	%r1336, %r717;
	@%p655 bra 	$L__BB0_110;
	add.f32 	%f7172, %f1770, %f1770;
	fma.rn.f32 	%f1773, %f7172, %f1769, %f2;
	sub.f32 	%f7173, %f1771, %f1772;
	add.f32 	%f1774, %f1, %f7173;
	mul.f32 	%f1775, %f1774, %f1774;
	mul.f32 	%f1776, %f1773, %f1773;
	add.f32 	%f7174, %f1775, %f1776;
	setp.gt.f32 	%p656, %f7174, 0f40800000;
	mov.b32 	%r718, 394;
	mov.u32 	%r1336, %r718;
	@%p656 bra 	$L__BB0_110;
	add.f32 	%f7175, %f1774, %f1774;
	fma.rn.f32 	%f1777, %f7175, %f1773, %f2;
	sub.f32 	%f7176, %f1775, %f1776;
	add.f32 	%f1778, %f1, %f7176;
	mul.f32 	%f1779, %f1778, %f1778;
	mul.f32 	%f1780, %f1777, %f1777;
	add.f32 	%f7177, %f1779, %f1780;
	setp.gt.f32 	%p657, %f7177, 0f40800000;
	mov.b32 	%r719, 395;
	mov.u32 	%r1336, %r719;
	@%p657 bra 	$L__BB0_110;
	add.f32 	%f7178, %f1778, %f1778;
	fma.rn.f32 	%f1781, %f7178, %f1777, %f2;
	sub.f32 	%f7179, %f1779, %f1780;
	add.f32 	%f1782, %f1, %f7179;
	mul.f32 	%f1783, %f1782, %f1782;
	mul.f32 	%f1784, %f1781, %f1781;
	add.f32 	%f7180, %f1783, %f1784;
	setp.gt.f32 	%p658, %f7180, 0f40800000;
	mov.b32 	%r720, 396;
	mov.u32 	%r1336, %r720;
	@%p658 bra 	$L__BB0_110;
	add.f32 	%f7181, %f1782, %f1782;
	fma.rn.f32 	%f1785, %f7181, %f1781, %f2;
	sub.f32 	%f7182, %f1783, %f1784;
	add.f32 	%f1786, %f1, %f7182;
	mul.f32 	%f1787, %f1786, %f1786;
	mul.f32 	%f1788, %f1785, %f1785;
	add.f32 	%f7183, %f1787, %f1788;
	setp.gt.f32 	%p659, %f7183, 0f40800000;
	mov.b32 	%r721, 397;
	mov.u32 	%r1336, %r721;
	@%p659 bra 	$L__BB0_110;
	add.f32 	%f7184, %f1786, %f1786;
	fma.rn.f32 	%f1789, %f7184, %f1785, %f2;
	sub.f32 	%f7185, %f1787, %f1788;
	add.f32 	%f1790, %f1, %f7185;
	mul.f32 	%f1791, %f1790, %f1790;
	mul.f32 	%f1792, %f1789, %f1789;
	add.f32 	%f7186, %f1791, %f1792;
	setp.gt.f32 	%p660, %f7186, 0f40800000;
	mov.b32 	%r722, 398;
	mov.u32 	%r1336, %r722;
	@%p660 bra 	$L__BB0_110;
	add.f32 	%f7187, %f1790, %f1790;
	fma.rn.f32 	%f1793, %f7187, %f1789, %f2;
	sub.f32 	%f7188, %f1791, %f1792;
	add.f32 	%f1794, %f1, %f7188;
	mul.f32 	%f1795, %f1794, %f1794;
	mul.f32 	%f1796, %f1793, %f1793;
	add.f32 	%f7189, %f1795, %f1796;
	setp.gt.f32 	%p661, %f7189, 0f40800000;
	mov.b32 	%r723, 399;
	mov.u32 	%r1336, %r723;
	@%p661 bra 	$L__BB0_110;
	add.f32 	%f7190, %f1794, %f1794;
	fma.rn.f32 	%f1797, %f7190, %f1793, %f2;
	sub.f32 	%f7191, %f1795, %f1796;
	add.f32 	%f1798, %f1, %f7191;
	mul.f32 	%f1799, %f1798, %f1798;
	mul.f32 	%f1800, %f1797, %f1797;
	add.f32 	%f7192, %f1799, %f1800;
	setp.gt.f32 	%p662, %f7192, 0f40800000;
	mov.b32 	%r724, 400;
	mov.u32 	%r1336, %r724;
	@%p662 bra 	$L__BB0_110;
	add.f32 	%f7193, %f1798, %f1798;
	fma.rn.f32 	%f1801, %f7193, %f1797, %f2;
	sub.f32 	%f7194, %f1799, %f1800;
	add.f32 	%f1802, %f1, %f7194;
	mul.f32 	%f1803, %f1802, %f1802;
	mul.f32 	%f1804, %f1801, %f1801;
	add.f32 	%f7195, %f1803, %f1804;
	setp.gt.f32 	%p663, %f7195, 0f40800000;
	mov.b32 	%r725, 401;
	mov.u32 	%r1336, %r725;
	@%p663 bra 	$L__BB0_110;
	add.f32 	%f7196, %f1802, %f1802;
	fma.rn.f32 	%f1805, %f7196, %f1801, %f2;
	sub.f32 	%f7197, %f1803, %f1804;
	add.f32 	%f1806, %f1, %f7197;
	mul.f32 	%f1807, %f1806, %f1806;
	mul.f32 	%f1808, %f1805, %f1805;
	add.f32 	%f7198, %f1807, %f1808;
	setp.gt.f32 	%p664, %f7198, 0f40800000;
	mov.b32 	%r726, 402;
	mov.u32 	%r1336, %r726;
	@%p664 bra 	$L__BB0_110;
	add.f32 	%f7199, %f1806, %f1806;
	fma.rn.f32 	%f1809, %f7199, %f1805, %f2;
	sub.f32 	%f7200, %f1807, %f1808;
	add.f32 	%f1810, %f1, %f7200;
	mul.f32 	%f1811, %f1810, %f1810;
	mul.f32 	%f1812, %f1809, %f1809;
	add.f32 	%f7201, %f1811, %f1812;
	setp.gt.f32 	%p665, %f7201, 0f40800000;
	mov.b32 	%r727, 403;
	mov.u32 	%r1336, %r727;
	@%p665 bra 	$L__BB0_110;
	add.f32 	%f7202, %f1810, %f1810;
	fma.rn.f32 	%f1813, %f7202, %f1809, %f2;
	sub.f32 	%f7203, %f1811, %f1812;
	add.f32 	%f1814, %f1, %f7203;
	mul.f32 	%f1815, %f1814, %f1814;
	mul.f32 	%f1816, %f1813, %f1813;
	add.f32 	%f7204, %f1815, %f1816;
	setp.gt.f32 	%p666, %f7204, 0f40800000;
	mov.b32 	%r728, 404;
	mov.u32 	%r1336, %r728;
	@%p666 bra 	$L__BB0_110;
	add.f32 	%f7205, %f1814, %f1814;
	fma.rn.f32 	%f1817, %f7205, %f1813, %f2;
	sub.f32 	%f7206, %f1815, %f1816;
	add.f32 	%f1818, %f1, %f7206;
	mul.f32 	%f1819, %f1818, %f1818;
	mul.f32 	%f1820, %f1817, %f1817;
	add.f32 	%f7207, %f1819, %f1820;
	setp.gt.f32 	%p667, %f7207, 0f40800000;
	mov.b32 	%r729, 405;
	mov.u32 	%r1336, %r729;
	@%p667 bra 	$L__BB0_110;
	add.f32 	%f7208, %f1818, %f1818;
	fma.rn.f32 	%f1821, %f7208, %f1817, %f2;
	sub.f32 	%f7209, %f1819, %f1820;
	add.f32 	%f1822, %f1, %f7209;
	mul.f32 	%f1823, %f1822, %f1822;
	mul.f32 	%f1824, %f1821, %f1821;
	add.f32 	%f7210, %f1823, %f1824;
	setp.gt.f32 	%p668, %f7210, 0f40800000;
	mov.b32 	%r730, 406;
	mov.u32 	%r1336, %r730;
	@%p668 bra 	$L__BB0_110;
	add.f32 	%f7211, %f1822, %f1822;
	fma.rn.f32 	%f1825, %f7211, %f1821, %f2;
	sub.f32 	%f7212, %f1823, %f1824;
	add.f32 	%f1826, %f1, %f7212;
	mul.f32 	%f1827, %f1826, %f1826;
	mul.f32 	%f1828, %f1825, %f1825;
	add.f32 	%f7213, %f1827, %f1828;
	setp.gt.f32 	%p669, %f7213, 0f40800000;
	mov.b32 	%r731, 407;
	mov.u32 	%r1336, %r731;
	@%p669 bra 	$L__BB0_110;
	add.f32 	%f7214, %f1826, %f1826;
	fma.rn.f32 	%f1829, %f7214, %f1825, %f2;
	sub.f32 	%f7215, %f1827, %f1828;
	add.f32 	%f1830, %f1, %f7215;
	mul.f32 	%f1831, %f1830, %f1830;
	mul.f32 	%f1832, %f1829, %f1829;
	add.f32 	%f7216, %f1831, %f1832;
	setp.gt.f32 	%p670, %f7216, 0f40800000;
	mov.b32 	%r732, 408;
	mov.u32 	%r1336, %r732;
	@%p670 bra 	$L__BB0_110;
	add.f32 	%f7217, %f1830, %f1830;
	fma.rn.f32 	%f1833, %f7217, %f1829, %f2;
	sub.f32 	%f7218, %f1831, %f1832;
	add.f32 	%f1834, %f1, %f7218;
	mul.f32 	%f1835, %f1834, %f1834;
	mul.f32 	%f1836, %f1833, %f1833;
	add.f32 	%f7219, %f1835, %f1836;
	setp.gt.f32 	%p671, %f7219, 0f40800000;
	mov.b32 	%r733, 409;
	mov.u32 	%r1336, %r733;
	@%p671 bra 	$L__BB0_110;
	add.f32 	%f7220, %f1834, %f1834;
	fma.rn.f32 	%f1837, %f7220, %f1833, %f2;
	sub.f32 	%f7221, %f1835, %f1836;
	add.f32 	%f1838, %f1, %f7221;
	mul.f32 	%f1839, %f1838, %f1838;
	mul.f32 	%f1840, %f1837, %f1837;
	add.f32 	%f7222, %f1839, %f1840;
	setp.gt.f32 	%p672, %f7222, 0f40800000;
	mov.b32 	%r734, 410;
	mov.u32 	%r1336, %r734;
	@%p672 bra 	$L__BB0_110;
	add.f32 	%f7223, %f1838, %f1838;
	fma.rn.f32 	%f1841, %f7223, %f1837, %f2;
	sub.f32 	%f7224, %f1839, %f1840;
	add.f32 	%f1842, %f1, %f7224;
	mul.f32 	%f1843, %f1842, %f1842;
	mul.f32 	%f1844, %f1841, %f1841;
	add.f32 	%f7225, %f1843, %f1844;
	setp.gt.f32 	%p673, %f7225, 0f40800000;
	mov.b32 	%r735, 411;
	mov.u32 	%r1336, %r735;
	@%p673 bra 	$L__BB0_110;
	add.f32 	%f7226, %f1842, %f1842;
	fma.rn.f32 	%f1845, %f7226, %f1841, %f2;
	sub.f32 	%f7227, %f1843, %f1844;
	add.f32 	%f1846, %f1, %f7227;
	mul.f32 	%f1847, %f1846, %f1846;
	mul.f32 	%f1848, %f1845, %f1845;
	add.f32 	%f7228, %f1847, %f1848;
	setp.gt.f32 	%p674, %f7228, 0f40800000;
	mov.b32 	%r736, 412;
	mov.u32 	%r1336, %r736;
	@%p674 bra 	$L__BB0_110;
	add.f32 	%f7229, %f1846, %f1846;
	fma.rn.f32 	%f1849, %f7229, %f1845, %f2;
	sub.f32 	%f7230, %f1847, %f1848;
	add.f32 	%f1850, %f1, %f7230;
	mul.f32 	%f1851, %f1850, %f1850;
	mul.f32 	%f1852, %f1849, %f1849;
	add.f32 	%f7231, %f1851, %f1852;
	setp.gt.f32 	%p675, %f7231, 0f40800000;
	mov.b32 	%r737, 413;
	mov.u32 	%r1336, %r737;
	@%p675 bra 	$L__BB0_110;
	add.f32 	%f7232, %f1850, %f1850;
	fma.rn.f32 	%f1853, %f7232, %f1849, %f2;
	sub.f32 	%f7233, %f1851, %f1852;
	add.f32 	%f1854, %f1, %f7233;
	mul.f32 	%f1855, %f1854, %f1854;
	mul.f32 	%f1856, %f1853, %f1853;
	add.f32 	%f7234, %f1855, %f1856;
	setp.gt.f32 	%p676, %f7234, 0f40800000;
	mov.b32 	%r738, 414;
	mov.u32 	%r1336, %r738;
	@%p676 bra 	$L__BB0_110;
	add.f32 	%f7235, %f1854, %f1854;
	fma.rn.f32 	%f1857, %f7235, %f1853, %f2;
	sub.f32 	%f7236, %f1855, %f1856;
	add.f32 	%f1858, %f1, %f7236;
	mul.f32 	%f1859, %f1858, %f1858;
	mul.f32 	%f1860, %f1857, %f1857;
	add.f32 	%f7237, %f1859, %f1860;
	setp.gt.f32 	%p677, %f7237, 0f40800000;
	mov.b32 	%r739, 415;
	mov.u32 	%r1336, %r739;
	@%p677 bra 	$L__BB0_110;
	add.f32 	%f7238, %f1858, %f1858;
	fma.rn.f32 	%f1861, %f7238, %f1857, %f2;
	sub.f32 	%f7239, %f1859, %f1860;
	add.f32 	%f1862, %f1, %f7239;
	mul.f32 	%f1863, %f1862, %f1862;
	mul.f32 	%f1864, %f1861, %f1861;
	add.f32 	%f7240, %f1863, %f1864;
	setp.gt.f32 	%p678, %f7240, 0f40800000;
	mov.b32 	%r740, 416;
	mov.u32 	%r1336, %r740;
	@%p678 bra 	$L__BB0_110;
	add.f32 	%f7241, %f1862, %f1862;
	fma.rn.f32 	%f1865, %f7241, %f1861, %f2;
	sub.f32 	%f7242, %f1863, %f1864;
	add.f32 	%f1866, %f1, %f7242;
	mul.f32 	%f1867, %f1866, %f1866;
	mul.f32 	%f1868, %f1865, %f1865;
	add.f32 	%f7243, %f1867, %f1868;
	setp.gt.f32 	%p679, %f7243, 0f40800000;
	mov.b32 	%r741, 417;
	mov.u32 	%r1336, %r741;
	@%p679 bra 	$L__BB0_110;
	add.f32 	%f7244, %f1866, %f1866;
	fma.rn.f32 	%f1869, %f7244, %f1865, %f2;
	sub.f32 	%f7245, %f1867, %f1868;
	add.f32 	%f1870, %f1, %f7245;
	mul.f32 	%f1871, %f1870, %f1870;
	mul.f32 	%f1872, %f1869, %f1869;
	add.f32 	%f7246, %f1871, %f1872;
	setp.gt.f32 	%p680, %f7246, 0f40800000;
	mov.b32 	%r742, 418;
	mov.u32 	%r1336, %r742;
	@%p680 bra 	$L__BB0_110;
	add.f32 	%f7247, %f1870, %f1870;
	fma.rn.f32 	%f1873, %f7247, %f1869, %f2;
	sub.f32 	%f7248, %f1871, %f1872;
	add.f32 	%f1874, %f1, %f7248;
	mul.f32 	%f1875, %f1874, %f1874;
	mul.f32 	%f1876, %f1873, %f1873;
	add.f32 	%f7249, %f1875, %f1876;
	setp.gt.f32 	%p681, %f7249, 0f40800000;
	mov.b32 	%r743, 419;
	mov.u32 	%r1336, %r743;
	@%p681 bra 	$L__BB0_110;
	add.f32 	%f7250, %f1874, %f1874;
	fma.rn.f32 	%f1877, %f7250, %f1873, %f2;
	sub.f32 	%f7251, %f1875, %f1876;
	add.f32 	%f1878, %f1, %f7251;
	mul.f32 	%f1879, %f1878, %f1878;
	mul.f32 	%f1880, %f1877, %f1877;
	add.f32 	%f7252, %f1879, %f1880;
	setp.gt.f32 	%p682, %f7252, 0f40800000;
	mov.b32 	%r744, 420;
	mov.u32 	%r1336, %r744;
	@%p682 bra 	$L__BB0_110;
	add.f32 	%f7253, %f1878, %f1878;
	fma.rn.f32 	%f1881, %f7253, %f1877, %f2;
	sub.f32 	%f7254, %f1879, %f1880;
	add.f32 	%f1882, %f1, %f7254;
	mul.f32 	%f1883, %f1882, %f1882;
	mul.f32 	%f1884, %f1881, %f1881;
	add.f32 	%f7255, %f1883, %f1884;
	setp.gt.f32 	%p683, %f7255, 0f40800000;
	mov.b32 	%r745, 421;
	mov.u32 	%r1336, %r745;
	@%p683 bra 	$L__BB0_110;
	add.f32 	%f7256, %f1882, %f1882;
	fma.rn.f32 	%f1885, %f7256, %f1881, %f2;
	sub.f32 	%f7257, %f1883, %f1884;
	add.f32 	%f1886, %f1, %f7257;
	mul.f32 	%f1887, %f1886, %f1886;
	mul.f32 	%f1888, %f1885, %f1885;
	add.f32 	%f7258, %f1887, %f1888;
	setp.gt.f32 	%p684, %f7258, 0f40800000;
	mov.b32 	%r746, 422;
	mov.u32 	%r1336, %r746;
	@%p684 bra 	$L__BB0_110;
	add.f32 	%f7259, %f1886, %f1886;
	fma.rn.f32 	%f1889, %f7259, %f1885, %f2;
	sub.f32 	%f7260, %f1887, %f1888;
	add.f32 	%f1890, %f1, %f7260;
	mul.f32 	%f1891, %f1890, %f1890;
	mul.f32 	%f1892, %f1889, %f1889;
	add.f32 	%f7261, %f1891, %f1892;
	setp.gt.f32 	%p685, %f7261, 0f40800000;
	mov.b32 	%r747, 423;
	mov.u32 	%r1336, %r747;
	@%p685 bra 	$L__BB0_110;
	add.f32 	%f7262, %f1890, %f1890;
	fma.rn.f32 	%f1893, %f7262, %f1889, %f2;
	sub.f32 	%f7263, %f1891, %f1892;
	add.f32 	%f1894, %f1, %f7263;
	mul.f32 	%f1895, %f1894, %f1894;
	mul.f32 	%f1896, %f1893, %f1893;
	add.f32 	%f7264, %f1895, %f1896;
	setp.gt.f32 	%p686, %f7264, 0f40800000;
	mov.b32 	%r748, 424;
	mov.u32 	%r1336, %r748;
	@%p686 bra 	$L__BB0_110;
	add.f32 	%f7265, %f1894, %f1894;
	fma.rn.f32 	%f1897, %f7265, %f1893, %f2;
	sub.f32 	%f7266, %f1895, %f1896;
	add.f32 	%f1898, %f1, %f7266;
	mul.f32 	%f1899, %f1898, %f1898;
	mul.f32 	%f1900, %f1897, %f1897;
	add.f32 	%f7267, %f1899, %f1900;
	setp.gt.f32 	%p687, %f7267, 0f40800000;
	mov.b32 	%r749, 425;
	mov.u32 	%r1336, %r749;
	@%p687 bra 	$L__BB0_110;
	add.f32 	%f7268, %f1898, %f1898;
	fma.rn.f32 	%f1901, %f7268, %f1897, %f2;
	sub.f32 	%f7269, %f1899, %f1900;
	add.f32 	%f1902, %f1, %f7269;
	mul.f32 	%f1903, %f1902, %f1902;
	mul.f32 	%f1904, %f1901, %f1901;
	add.f32 	%f7270, %f1903, %f1904;
	setp.gt.f32 	%p688, %f7270, 0f40800000;
	mov.b32 	%r750, 426;
	mov.u32 	%r1336, %r750;
	@%p688 bra 	$L__BB0_110;
	add.f32 	%f7271, %f1902, %f1902;
	fma.rn.f32 	%f1905, %f7271, %f1901, %f2;
	sub.f32 	%f7272, %f1903, %f1904;
	add.f32 	%f1906, %f1, %f7272;
	mul.f32 	%f1907, %f1906, %f1906;
	mul.f32 	%f1908, %f1905, %f1905;
	add.f32 	%f7273, %f1907, %f1908;
	setp.gt.f32 	%p689, %f7273, 0f40800000;
	mov.b32 	%r751, 427;
	mov.u32 	%r1336, %r751;
	@%p689 bra 	$L__BB0_110;
	add.f32 	%f7274, %f1906, %f1906;
	fma.rn.f32 	%f1909, %f7274, %f1905, %f2;
	sub.f32 	%f7275, %f1907, %f1908;
	add.f32 	%f1910, %f1, %f7275;
	mul.f32 	%f1911, %f1910, %f1910;
	mul.f32 	%f1912, %f1909, %f1909;
	add.f32 	%f7276, %f1911, %f1912;
	setp.gt.f32 	%p690, %f7276, 0f40800000;
	mov.b32 	%r752, 428;
	mov.u32 	%r1336, %r752;
	@%p690 bra 	$L__BB0_110;
	add.f32 	%f7277, %f1910, %f1910;
	fma.rn.f32 	%f1913, %f7277, %f1909, %f2;
	sub.f32 	%f7278, %f1911, %f1912;
	add.f32 	%f1914, %f1, %f7278;
	mul.f32 	%f1915, %f1914, %f1914;
	mul.f32 	%f1916, %f1913, %f1913;
	add.f32 	%f7279, %f1915, %f1916;
	setp.gt.f32 	%p691, %f7279, 0f40800000;
	mov.b32 	%r753, 429;
	mov.u32 	%r1336, %r753;
	@%p691 bra 	$L__BB0_110;
	add.f32 	%f7280, %f1914, %f1914;
	fma.rn.f32 	%f1917, %f7280, %f1913, %f2;
	sub.f32 	%f7281, %f1915, %f1916;
	add.f32 	%f1918, %f1, %f7281;
	mul.f32 	%f1919, %f1918, %f1918;
	mul.f32 	%f1920, %f1917, %f1917;
	add.f32 	%f7282, %f1919, %f1920;
	setp.gt.f32 	%p692, %f7282, 0f40800000;
	mov.b32 	%r754, 430;
	mov.u32 	%r1336, %r754;
	@%p692 bra 	$L__BB0_110;
	add.f32 	%f7283, %f1918, %f1918;
	fma.rn.f32 	%f1921, %f7283, %f1917, %f2;
	sub.f32 	%f7284, %f1919, %f1920;
	add.f32 	%f1922, %f1, %f7284;
	mul.f32 	%f1923, %f1922, %f1922;
	mul.f32 	%f1924, %f1921, %f1921;
	add.f32 	%f7285, %f1923, %f1924;
	setp.gt.f32 	%p693, %f7285, 0f40800000;
	mov.b32 	%r755, 431;
	mov.u32 	%r1336, %r755;
	@%p693 bra 	$L__BB0_110;
	add.f32 	%f7286, %f1922, %f1922;
	fma.rn.f32 	%f1925, %f7286, %f1921, %f2;
	sub.f32 	%f7287, %f1923, %f1924;
	add.f32 	%f1926, %f1, %f7287;
	mul.f32 	%f1927, %f1926, %f1926;
	mul.f32 	%f1928, %f1925, %f1925;
	add.f32 	%f7288, %f1927, %f1928;
	setp.gt.f32 	%p694, %f7288, 0f40800000;
	mov.b32 	%r756, 432;
	mov.u32 	%r1336, %r756;
	@%p694 bra 	$L__BB0_110;
	add.f32 	%f7289, %f1926, %f1926;
	fma.rn.f32 	%f1929, %f7289, %f1925, %f2;
	sub.f32 	%f7290, %f1927, %f1928;
	add.f32 	%f1930, %f1, %f7290;
	mul.f32 	%f1931, %f1930, %f1930;
	mul.f32 	%f1932, %f1929, %f1929;
	add.f32 	%f7291, %f1931, %f1932;
	setp.gt.f32 	%p695, %f7291, 0f40800000;
	mov.b32 	%r757, 433;
	mov.u32 	%r1336, %r757;
	@%p695 bra 	$L__BB0_110;
	add.f32 	%f7292, %f1930, %f1930;
	fma.rn.f32 	%f1933, %f7292, %f1929, %f2;
	sub.f32 	%f7293, %f1931, %f1932;
	add.f32 	%f1934, %f1, %f7293;
	mul.f32 	%f1935, %f1934, %f1934;
	mul.f32 	%f1936, %f1933, %f1933;
	add.f32 	%f7294, %f1935, %f1936;
	setp.gt.f32 	%p696, %f7294, 0f40800000;
	mov.b32 	%r758, 434;
	mov.u32 	%r1336, %r758;
	@%p696 bra 	$L__BB0_110;
	add.f32 	%f7295, %f1934, %f1934;
	fma.rn.f32 	%f1937, %f7295, %f1933, %f2;
	sub.f32 	%f7296, %f1935, %f1936;
	add.f32 	%f1938, %f1, %f7296;
	mul.f32 	%f1939, %f1938, %f1938;
	mul.f32 	%f1940, %f1937, %f1937;
	add.f32 	%f7297, %f1939, %f1940;
	setp.gt.f32 	%p697, %f7297, 0f40800000;
	mov.b32 	%r759, 435;
	mov.u32 	%r1336, %r759;
	@%p697 bra 	$L__BB0_110;
	add.f32 	%f7298, %f1938, %f1938;
	fma.rn.f32 	%f1941, %f7298, %f1937, %f2;
	sub.f32 	%f7299, %f1939, %f1940;
	add.f32 	%f1942, %f1, %f7299;
	mul.f32 	%f1943, %f1942, %f1942;
	mul.f32 	%f1944, %f1941, %f1941;
	add.f32 	%f7300, %f1943, %f1944;
	setp.gt.f32 	%p698, %f7300, 0f40800000;
	mov.b32 	%r760, 436;
	mov.u32 	%r1336, %r760;
	@%p698 bra 	$L__BB0_110;
	add.f32 	%f7301, %f1942, %f1942;
	fma.rn.f32 	%f1945, %f7301, %f1941, %f2;
	sub.f32 	%f7302, %f1943, %f1944;
	add.f32 	%f1946, %f1, %f7302;
	mul.f32 	%f1947, %f1946, %f1946;
	mul.f32 	%f1948, %f1945, %f1945;
	add.f32 	%f7303, %f1947, %f1948;
	setp.gt.f32 	%p699, %f7303, 0f40800000;
	mov.b32 	%r761, 437;
	mov.u32 	%r1336, %r761;
	@%p699 bra 	$L__BB0_110;
	add.f32 	%f7304, %f1946, %f1946;
	fma.rn.f32 	%f1949, %f7304, %f1945, %f2;
	sub.f32 	%f7305, %f1947, %f1948;
	add.f32 	%f1950, %f1, %f7305;
	mul.f32 	%f1951, %f1950, %f1950;
	mul.f32 	%f1952, %f1949, %f1949;
	add.f32 	%f7306, %f1951, %f1952;
	setp.gt.f32 	%p700, %f7306, 0f40800000;
	mov.b32 	%r762, 438;
	mov.u32 	%r1336, %r762;
	@%p700 bra 	$L__BB0_110;
	add.f32 	%f7307, %f1950, %f1950;
	fma.rn.f32 	%f1953, %f7307, %f1949, %f2;
	sub.f32 	%f7308, %f1951, %f1952;
	add.f32 	%f1954, %f1, %f7308;
	mul.f32 	%f1955, %f1954, %f1954;
	mul.f32 	%f1956, %f1953, %f1953;
	add.f32 	%f7309, %f1955, %f1956;
	setp.gt.f32 	%p701, %f7309, 0f40800000;
	mov.b32 	%r763, 439;
	mov.u32 	%r1336, %r763;
	@%p701 bra 	$L__BB0_110;
	add.f32 	%f7310, %f1954, %f1954;
	fma.rn.f32 	%f1957, %f7310, %f1953, %f2;
	sub.f32 	%f7311, %f1955, %f1956;
	add.f32 	%f1958, %f1, %f7311;
	mul.f32 	%f1959, %f1958, %f1958;
	mul.f32 	%f1960, %f1957, %f1957;
	add.f32 	%f7312, %f1959, %f1960;
	setp.gt.f32 	%p702, %f7312, 0f40800000;
	mov.b32 	%r764, 440;
	mov.u32 	%r1336, %r764;
	@%p702 bra 	$L__BB0_110;
	add.f32 	%f7313, %f1958, %f1958;
	fma.rn.f32 	%f1961, %f7313, %f1957, %f2;
	sub.f32 	%f7314, %f1959, %f1960;
	add.f32 	%f1962, %f1, %f7314;
	mul.f32 	%f1963, %f1962, %f1962;
	mul.f32 	%f1964, %f1961, %f1961;
	add.f32 	%f7315, %f1963, %f1964;
	setp.gt.f32 	%p703, %f7315, 0f40800000;
	mov.b32 	%r765, 441;
	mov.u32 	%r1336, %r765;
	@%p703 bra 	$L__BB0_110;
	add.f32 	%f7316, %f1962, %f1962;
	fma.rn.f32 	%f1965, %f7316, %f1961, %f2;
	sub.f32 	%f7317, %f1963, %f1964;
	add.f32 	%f1966, %f1, %f7317;
	mul.f32 	%f1967, %f1966, %f1966;
	mul.f32 	%f1968, %f1965, %f1965;
	add.f32 	%f7318, %f1967, %f1968;
	setp.gt.f32 	%p704, %f7318, 0f40800000;
	mov.b32 	%r766, 442;
	mov.u32 	%r1336, %r766;
	@%p704 bra 	$L__BB0_110;
	add.f32 	%f7319, %f1966, %f1966;
	fma.rn.f32 	%f1969, %f7319, %f1965, %f2;
	sub.f32 	%f7320, %f1967, %f1968;
	add.f32 	%f1970, %f1, %f7320;
	mul.f32 	%f1971, %f1970, %f1970;
	mul.f32 	%f1972, %f1969, %f1969;
	add.f32 	%f7321, %f1971, %f1972;
	setp.gt.f32 	%p705, %f7321, 0f40800000;
	mov.b32 	%r767, 443;
	mov.u32 	%r1336, %r767;
	@%p705 bra 	$L__BB0_110;
	add.f32 	%f7322, %f1970, %f1970;
	fma.rn.f32 	%f1973, %f7322, %f1969, %f2;
	sub.f32 	%f7323, %f1971, %f1972;
	add.f32 	%f1974, %f1, %f7323;
	mul.f32 	%f1975, %f1974, %f1974;
	mul.f32 	%f1976, %f1973, %f1973;
	add.f32 	%f7324, %f1975, %f1976;
	setp.gt.f32 	%p706, %f7324, 0f40800000;
	mov.b32 	%r768, 444;
	mov.u32 	%r1336, %r768;
	@%p706 bra 	$L__BB0_110;
	add.f32 	%f7325, %f1974, %f1974;
	fma.rn.f32 	%f1977, %f7325, %f1973, %f2;
	sub.f32 	%f7326, %f1975, %f1976;
	add.f32 	%f1978, %f1, %f7326;
	mul.f32 	%f1979, %f1978, %f1978;
	mul.f32 	%f1980, %f1977, %f1977;
	add.f32 	%f7327, %f1979, %f1980;
	setp.gt.f32 	%p707, %f7327, 0f40800000;
	mov.b32 	%r769, 445;
	mov.u32 	%r1336, %r769;
	@%p707 bra 	$L__BB0_110;
	add.f32 	%f7328, %f1978, %f1978;
	fma.rn.f32 	%f1981, %f7328, %f1977, %f2;
	sub.f32 	%f7329, %f1979, %f1980;
	add.f32 	%f1982, %f1, %f7329;
	mul.f32 	%f1983, %f1982, %f1982;
	mul.f32 	%f1984, %f1981, %f1981;
	add.f32 	%f7330, %f1983, %f1984;
	setp.gt.f32 	%p708, %f7330, 0f40800000;
	mov.b32 	%r770, 446;
	mov.u32 	%r1336, %r770;
	@%p708 bra 	$L__BB0_110;
	add.f32 	%f7331, %f1982, %f1982;
	fma.rn.f32 	%f1985, %f7331, %f1981, %f2;
	sub.f32 	%f7332, %f1983, %f1984;
	add.f32 	%f1986, %f1, %f7332;
	mul.f32 	%f1987, %f1986, %f1986;
	mul.f32 	%f1988, %f1985, %f1985;
	add.f32 	%f7333, %f1987, %f1988;
	setp.gt.f32 	%p709, %f7333, 0f40800000;
	mov.b32 	%r771, 447;
	mov.u32 	%r1336, %r771;
	@%p709 bra 	$L__BB0_110;
	add.f32 	%f7334, %f1986, %f1986;
	fma.rn.f32 	%f1989, %f7334, %f1985, %f2;
	sub.f32 	%f7335, %f1987, %f1988;
	add.f32 	%f1990, %f1, %f7335;
	mul.f32 	%f1991, %f1990, %f1990;
	mul.f32 	%f1992, %f1989, %f1989;
	add.f32 	%f7336, %f1991, %f1992;
	setp.gt.f32 	%p710, %f7336, 0f40800000;
	mov.b32 	%r772, 448;
	mov.u32 	%r1336, %r772;
	@%p710 bra 	$L__BB0_110;
	add.f32 	%f7337, %f1990, %f1990;
	fma.rn.f32 	%f1993, %f7337, %f1989, %f2;
	sub.f32 	%f7338, %f1991, %f1992;
	add.f32 	%f1994, %f1, %f7338;
	mul.f32 	%f1995, %f1994, %f1994;
	mul.f32 	%f1996, %f1993, %f1993;
	add.f32 	%f7339, %f1995, %f1996;
	setp.gt.f32 	%p711, %f7339, 0f40800000;
	mov.b32 	%r773, 449;
	mov.u32 	%r1336, %r773;
	@%p711 bra 	$L__BB0_110;
	add.f32 	%f7340, %f1994, %f1994;
	fma.rn.f32 	%f1997, %f7340, %f1993, %f2;
	sub.f32 	%f7341, %f1995, %f1996;
	add.f32 	%f1998, %f1, %f7341;
	mul.f32 	%f1999, %f1998, %f1998;
	mul.f32 	%f2000, %f1997, %f1997;
	add.f32 	%f7342, %f1999, %f2000;
	setp.gt.f32 	%p712, %f7342, 0f40800000;
	mov.b32 	%r774, 450;
	mov.u32 	%r1336, %r774;
	@%p712 bra 	$L__BB0_110;
	add.f32 	%f7343, %f1998, %f1998;
	fma.rn.f32 	%f2001, %f7343, %f1997, %f2;
	sub.f32 	%f7344, %f1999, %f2000;
	add.f32 	%f2002, %f1, %f7344;
	mul.f32 	%f2003, %f2002, %f2002;
	mul.f32 	%f2004, %f2001, %f2001;
	add.f32 	%f7345, %f2003, %f2004;
	setp.gt.f32 	%p713, %f7345, 0f40800000;
	mov.b32 	%r775, 451;
	mov.u32 	%r1336, %r775;
	@%p713 bra 	$L__BB0_110;
	add.f32 	%f7346, %f2002, %f2002;
	fma.rn.f32 	%f2005, %f7346, %f2001, %f2;
	sub.f32 	%f7347, %f2003, %f2004;
	add.f32 	%f2006, %f1, %f7347;
	mul.f32 	%f2007, %f2006, %f2006;
	mul.f32 	%f2008, %f2005, %f2005;
	add.f32 	%f7348, %f2007, %f2008;
	setp.gt.f32 	%p714, %f7348, 0f40800000;
	mov.b32 	%r776, 452;
	mov.u32 	%r1336, %r776;
	@%p714 bra 	$L__BB0_110;
	add.f32 	%f7349, %f2006, %f2006;
	fma.rn.f32 	%f2009, %f7349, %f2005, %f2;
	sub.f32 	%f7350, %f2007, %f2008;
	add.f32 	%f2010, %f1, %f7350;
	mul.f32 	%f2011, %f2010, %f2010;
	mul.f32 	%f2012, %f2009, %f2009;
	add.f32 	%f7351, %f2011, %f2012;
	setp.gt.f32 	%p715, %f7351, 0f40800000;
	mov.b32 	%r777, 453;
	mov.u32 	%r1336, %r777;
	@%p715 bra 	$L__BB0_110;
	add.f32 	%f7352, %f2010, %f2010;
	fma.rn.f32 	%f2013, %f7352, %f2009, %f2;
	sub.f32 	%f7353, %f2011, %f2012;
	add.f32 	%f2014, %f1, %f7353;
	mul.f32 	%f2015, %f2014, %f2014;
	mul.f32 	%f2016, %f2013, %f2013;
	add.f32 	%f7354, %f2015, %f2016;
	setp.gt.f32 	%p716, %f7354, 0f40800000;
	mov.b32 	%r778, 454;
	mov.u32 	%r1336, %r778;
	@%p716 bra 	$L__BB0_110;
	add.f32 	%f7355, %f2014, %f2014;
	fma.rn.f32 	%f2017, %f7355, %f2013, %f2;
	sub.f32 	%f7356, %f2015, %f2016;
	add.f32 	%f2018, %f1, %f7356;
	mul.f32 	%f2019, %f2018, %f2018;
	mul.f32 	%f2020, %f2017, %f2017;
	add.f32 	%f7357, %f2019, %f2020;
	setp.gt.f32 	%p717, %f7357, 0f40800000;
	mov.b32 	%r779, 455;
	mov.u32 	%r1336, %r779;
	@%p717 bra 	$L__BB0_110;
	add.f32 	%f7358, %f2018, %f2018;
	fma.rn.f32 	%f2021, %f7358, %f2017, %f2;
	sub.f32 	%f7359, %f2019, %f2020;
	add.f32 	%f2022, %f1, %f7359;
	mul.f32 	%f2023, %f2022, %f2022;
	mul.f32 	%f2024, %f2021, %f2021;
	add.f32 	%f7360, %f2023, %f2024;
	setp.gt.f32 	%p718, %f7360, 0f40800000;
	mov.b32 	%r780, 456;
	mov.u32 	%r1336, %r780;
	@%p718 bra 	$L__BB0_110;
	add.f32 	%f7361, %f2022, %f2022;
	fma.rn.f32 	%f2025, %f7361, %f2021, %f2;
	sub.f32 	%f7362, %f2023, %f2024;
	add.f32 	%f2026, %f1, %f7362;
	mul.f32 	%f2027, %f2026, %f2026;
	mul.f32 	%f2028, %f2025, %f2025;
	add.f32 	%f7363, %f2027, %f2028;
	setp.gt.f32 	%p719, %f7363, 0f40800000;
	mov.b32 	%r781, 457;
	mov.u32 	%r1336, %r781;
	@%p719 bra 	$L__BB0_110;
	add.f32 	%f7364, %f2026, %f2026;
	fma.rn.f32 	%f2029, %f7364, %f2025, %f2;
	sub.f32 	%f7365, %f2027, %f2028;
	add.f32 	%f2030, %f1, %f7365;
	mul.f32 	%f2031, %f2030, %f2030;
	mul.f32 	%f2032, %f2029, %f2029;
	add.f32 	%f7366, %f2031, %f2032;
	setp.gt.f32 	%p720, %f7366, 0f40800000;
	mov.b32 	%r782, 458;
	mov.u32 	%r1336, %r782;
	@%p720 bra 	$L__BB0_110;
	add.f32 	%f7367, %f2030, %f2030;
	fma.rn.f32 	%f2033, %f7367, %f2029, %f2;
	sub.f32 	%f7368, %f2031, %f2032;
	add.f32 	%f2034, %f1, %f7368;
	mul.f32 	%f2035, %f2034, %f2034;
	mul.f32 	%f2036, %f2033, %f2033;
	add.f32 	%f7369, %f2035, %f2036;
	setp.gt.f32 	%p721, %f7369, 0f40800000;
	mov.b32 	%r783, 459;
	mov.u32 	%r1336, %r783;
	@%p721 bra 	$L__BB0_110;
	add.f32 	%f7370, %f2034, %f2034;
	fma.rn.f32 	%f2037, %f7370, %f2033, %f2;
	sub.f32 	%f7371, %f2035, %f2036;
	add.f32 	%f2038, %f1, %f7371;
	mul.f32 	%f2039, %f2038, %f2038;
	mul.f32 	%f2040, %f2037, %f2037;
	add.f32 	%f7372, %f2039, %f2040;
	setp.gt.f32 	%p722, %f7372, 0f40800000;
	mov.b32 	%r784, 460;
	mov.u32 	%r1336, %r784;
	@%p722 bra 	$L__BB0_110;
	add.f32 	%f7373, %f2038, %f2038;
	fma.rn.f32 	%f2041, %f7373, %f2037, %f2;
	sub.f32 	%f7374, %f2039, %f2040;
	add.f32 	%f2042, %f1, %f7374;
	mul.f32 	%f2043, %f2042, %f2042;
	mul.f32 	%f2044, %f2041, %f2041;
	add.f32 	%f7375, %f2043, %f2044;
	setp.gt.f32 	%p723, %f7375, 0f40800000;
	mov.b32 	%r785, 461;
	mov.u32 	%r1336, %r785;
	@%p723 bra 	$L__BB0_110;
	add.f32 	%f7376, %f2042, %f2042;
	fma.rn.f32 	%f2045, %f7376, %f2041, %f2;
	sub.f32 	%f7377, %f2043, %f2044;
	add.f32 	%f2046, %f1, %f7377;
	mul.f32 	%f2047, %f2046, %f2046;
	mul.f32 	%f2048, %f2045, %f2045;
	add.f32 	%f7378, %f2047, %f2048;
	setp.gt.f32 	%p724, %f7378, 0f40800000;
	mov.b32 	%r786, 462;
	mov.u32 	%r1336, %r786;
	@%p724 bra 	$L__BB0_110;
	add.f32 	%f7379, %f2046, %f2046;
	fma.rn.f32 	%f2049, %f7379, %f2045, %f2;
	sub.f32 	%f7380, %f2047, %f2048;
	add.f32 	%f2050, %f1, %f7380;
	mul.f32 	%f2051, %f2050, %f2050;
	mul.f32 	%f2052, %f2049, %f2049;
	add.f32 	%f7381, %f2051, %f2052;
	setp.gt.f32 	%p725, %f7381, 0f40800000;
	mov.b32 	%r787, 463;
	mov.u32 	%r1336, %r787;
	@%p725 bra 	$L__BB0_110;
	add.f32 	%f7382, %f2050, %f2050;
	fma.rn.f32 	%f2053, %f7382, %f2049, %f2;
	sub.f32 	%f7383, %f2051, %f2052;
	add.f32 	%f2054, %f1, %f7383;
	mul.f32 	%f2055, %f2054, %f2054;
	mul.f32 	%f2056, %f2053, %f2053;
	add.f32 	%f7384, %f2055, %f2056;
	setp.gt.f32 	%p726, %f7384, 0f40800000;
	mov.b32 	%r788, 464;
	mov.u32 	%r1336, %r788;
	@%p726 bra 	$L__BB0_110;
	add.f32 	%f7385, %f2054, %f2054;
	fma.rn.f32 	%f2057, %f7385, %f2053, %f2;
	sub.f32 	%f7386, %f2055, %f2056;
	add.f32 	%f2058, %f1, %f7386;
	mul.f32 	%f2059, %f2058, %f2058;
	mul.f32 	%f2060, %f2057, %f2057;
	add.f32 	%f7387, %f2059, %f2060;
	setp.gt.f32 	%p727, %f7387, 0f40800000;
	mov.b32 	%r789, 465;
	mov.u32 	%r1336, %r789;
	@%p727 bra 	$L__BB0_110;
	add.f32 	%f7388, %f2058, %f2058;
	fma.rn.f32 	%f2061, %f7388, %f2057, %f2;
	sub.f32 	%f7389, %f2059, %f2060;
	add.f32 	%f2062, %f1, %f7389;
	mul.f32 	%f2063, %f2062, %f2062;
	mul.f32 	%f2064, %f2061, %f2061;
	add.f32 	%f7390, %f2063, %f2064;
	setp.gt.f32 	%p728, %f7390, 0f40800000;
	mov.b32 	%r790, 466;
	mov.u32 	%r1336, %r790;
	@%p728 bra 	$L__BB0_110;
	add.f32 	%f7391, %f2062, %f2062;
	fma.rn.f32 	%f2065, %f7391, %f2061, %f2;
	sub.f32 	%f7392, %f2063, %f2064;
	add.f32 	%f2066, %f1, %f7392;
	mul.f32 	%f2067, %f2066, %f2066;
	mul.f32 	%f2068, %f2065, %f2065;
	add.f32 	%f7393, %f2067, %f2068;
	setp.gt.f32 	%p729, %f7393, 0f40800000;
	mov.b32 	%r791, 467;
	mov.u32 	%r1336, %r791;
	@%p729 bra 	$L__BB0_110;
	add.f32 	%f7394, %f2066, %f2066;
	fma.rn.f32 	%f2069, %f7394, %f2065, %f2;
	sub.f32 	%f7395, %f2067, %f2068;
	add.f32 	%f2070, %f1, %f7395;
	mul.f32 	%f2071, %f2070, %f2070;
	mul.f32 	%f2072, %f2069, %f2069;
	add.f32 	%f7396, %f2071, %f2072;
	setp.gt.f32 	%p730, %f7396, 0f40800000;
	mov.b32 	%r792, 468;
	mov.u32 	%r1336, %r792;
	@%p730 bra 	$L__BB0_110;
	add.f32 	%f7397, %f2070, %f2070;
	fma.rn.f32 	%f2073, %f7397, %f2069, %f2;
	sub.f32 	%f7398, %f2071, %f2072;
	add.f32 	%f2074, %f1, %f7398;
	mul.f32 	%f2075, %f2074, %f2074;
	mul.f32 	%f2076, %f2073, %f2073;
	add.f32 	%f7399, %f2075, %f2076;
	setp.gt.f32 	%p731, %f7399, 0f40800000;
	mov.b32 	%r793, 469;
	mov.u32 	%r1336, %r793;
	@%p731 bra 	$L__BB0_110;
	add.f32 	%f7400, %f2074, %f2074;
	fma.rn.f32 	%f2077, %f7400, %f2073, %f2;
	sub.f32 	%f7401, %f2075, %f2076;
	add.f32 	%f2078, %f1, %f7401;
	mul.f32 	%f2079, %f2078, %f2078;
	mul.f32 	%f2080, %f2077, %f2077;
	add.f32 	%f7402, %f2079, %f2080;
	setp.gt.f32 	%p732, %f7402, 0f40800000;
	mov.b32 	%r794, 470;
	mov.u32 	%r1336, %r794;
	@%p732 bra 	$L__BB0_110;
	add.f32 	%f7403, %f2078, %f2078;
	fma.rn.f32 	%f2081, %f7403, %f2077, %f2;
	sub.f32 	%f7404, %f2079, %f2080;
	add.f32 	%f2082, %f1, %f7404;
	mul.f32 	%f2083, %f2082, %f2082;
	mul.f32 	%f2084, %f2081, %f2081;
	add.f32 	%f7405, %f2083, %f2084;
	setp.gt.f32 	%p733, %f7405, 0f40800000;
	mov.b32 	%r795, 471;
	mov.u32 	%r1336, %r795;
	@%p733 bra 	$L__BB0_110;
	add.f32 	%f7406, %f2082, %f2082;
	fma.rn.f32 	%f2085, %f7406, %f2081, %f2;
	sub.f32 	%f7407, %f2083, %f2084;
	add.f32 	%f2086, %f1, %f7407;
	mul.f32 	%f2087, %f2086, %f2086;
	mul.f32 	%f2088, %f2085, %f2085;
	add.f32 	%f7408, %f2087, %f2088;
	setp.gt.f32 	%p734, %f7408, 0f40800000;
	mov.b32 	%r796, 472;
	mov.u32 	%r1336, %r796;
	@%p734 bra 	$L__BB0_110;
	add.f32 	%f7409, %f2086, %f2086;
	fma.rn.f32 	%f2089, %f7409, %f2085, %f2;
	sub.f32 	%f7410, %f2087, %f2088;
	add.f32 	%f2090, %f1, %f7410;
	mul.f32 	%f2091, %f2090, %f2090;
	mul.f32 	%f2092, %f2089, %f2089;
	add.f32 	%f7411, %f2091, %f2092;
	setp.gt.f32 	%p735, %f7411, 0f40800000;
	mov.b32 	%r797, 473;
	mov.u32 	%r1336, %r797;
	@%p735 bra 	$L__BB0_110;
	add.f32 	%f7412, %f2090, %f2090;
	fma.rn.f32 	%f2093, %f7412, %f2089, %f2;
	sub.f32 	%f7413, %f2091, %f2092;
	add.f32 	%f2094, %f1, %f7413;
	mul.f32 	%f2095, %f2094, %f2094;
	mul.f32 	%f2096, %f2093, %f2093;
	add.f32 	%f7414, %f2095, %f2096;
	setp.gt.f32 	%p736, %f7414, 0f40800000;
	mov.b32 	%r798, 474;
	mov.u32 	%r1336, %r798;
	@%p736 bra 	$L__BB0_110;
	add.f32 	%f7415, %f2094, %f2094;
	fma.rn.f32 	%f2097, %f7415, %f2093, %f2;
	sub.f32 	%f7416, %f2095, %f2096;
	add.f32 	%f2098, %f1, %f7416;
	mul.f32 	%f2099, %f2098, %f2098;
	mul.f32 	%f2100, %f2097, %f2097;
	add.f32 	%f7417, %f2099, %f2100;
	setp.gt.f32 	%p737, %f7417, 0f40800000;
	mov.b32 	%r799, 475;
	mov.u32 	%r1336, %r799;
	@%p737 bra 	$L__BB0_110;
	add.f32 	%f7418, %f2098, %f2098;
	fma.rn.f32 	%f2101, %f7418, %f2097, %f2;
	sub.f32 	%f7419, %f2099, %f2100;
	add.f32 	%f2102, %f1, %f7419;
	mul.f32 	%f2103, %f2102, %f2102;
	mul.f32 	%f2104, %f2101, %f2101;
	add.f32 	%f7420, %f2103, %f2104;
	setp.gt.f32 	%p738, %f7420, 0f40800000;
	mov.b32 	%r800, 476;
	mov.u32 	%r1336, %r800;
	@%p738 bra 	$L__BB0_110;
	add.f32 	%f7421, %f2102, %f2102;
	fma.rn.f32 	%f2105, %f7421, %f2101, %f2;
	sub.f32 	%f7422, %f2103, %f2104;
	add.f32 	%f2106, %f1, %f7422;
	mul.f32 	%f2107, %f2106, %f2106;
	mul.f32 	%f2108, %f2105, %f2105;
	add.f32 	%f7423, %f2107, %f2108;
	setp.gt.f32 	%p739, %f7423, 0f40800000;
	mov.b32 	%r801, 477;
	mov.u32 	%r1336, %r801;
	@%p739 bra 	$L__BB0_110;
	add.f32 	%f7424, %f2106, %f2106;
	fma.rn.f32 	%f2109, %f7424, %f2105, %f2;
	sub.f32 	%f7425, %f2107, %f2108;
	add.f32 	%f2110, %f1, %f7425;
	mul.f32 	%f2111, %f2110, %f2110;
	mul.f32 	%f2112, %f2109, %f2109;
	add.f32 	%f7426, %f2111, %f2112;
	setp.gt.f32 	%p740, %f7426, 0f40800000;
	mov.b32 	%r802, 478;
	mov.u32 	%r1336, %r802;
	@%p740 bra 	$L__BB0_110;
	add.f32 	%f7427, %f2110, %f2110;
	fma.rn.f32 	%f2113, %f7427, %f2109, %f2;
	sub.f32 	%f7428, %f2111, %f2112;
	add.f32 	%f2114, %f1, %f7428;
	mul.f32 	%f2115, %f2114, %f2114;
	mul.f32 	%f2116, %f2113, %f2113;
	add.f32 	%f7429, %f2115, %f2116;
	setp.gt.f32 	%p741, %f7429, 0f40800000;
	mov.b32 	%r803, 479;
	mov.u32 	%r1336, %r803;
	@%p741 bra 	$L__BB0_110;
	add.f32 	%f7430, %f2114, %f2114;
	fma.rn.f32 	%f2117, %f7430, %f2113, %f2;
	sub.f32 	%f7431, %f2115, %f2116;
	add.f32 	%f2118, %f1, %f7431;
	mul.f32 	%f2119, %f2118, %f2118;
	mul.f32 	%f2120, %f2117, %f2117;
	add.f32 	%f7432, %f2119, %f2120;
	setp.gt.f32 	%p742, %f7432, 0f40800000;
	mov.b32 	%r804, 480;
	mov.u32 	%r1336, %r804;
	@%p742 bra 	$L__BB0_110;
	add.f32 	%f7433, %f2118, %f2118;
	fma.rn.f32 	%f2121, %f7433, %f2117, %f2;
	sub.f32 	%f7434, %f2119, %f2120;
	add.f32 	%f2122, %f1, %f7434;
	mul.f32 	%f2123, %f2122, %f2122;
	mul.f32 	%f2124, %f2121, %f2121;
	add.f32 	%f7435, %f2123, %f2124;
	setp.gt.f32 	%p743, %f7435, 0f40800000;
	mov.b32 	%r805, 481;
	mov.u32 	%r1336, %r805;
	@%p743 bra 	$L__BB0_110;
	add.f32 	%f7436, %f2122, %f2122;
	fma.rn.f32 	%f2125, %f7436, %f2121, %f2;
	sub.f32 	%f7437, %f2123, %f2124;
	add.f32 	%f2126, %f1, %f7437;
	mul.f32 	%f2127, %f2126, %f2126;
	mul.f32 	%f2128, %f2125, %f2125;
	add.f32 	%f7438, %f2127, %f2128;
	setp.gt.f32 	%p744, %f7438, 0f40800000;
	mov.b32 	%r806, 482;
	mov.u32 	%r1336, %r806;
	@%p744 bra 	$L__BB0_110;
	add.f32 	%f7439, %f2126, %f2126;
	fma.rn.f32 	%f2129, %f7439, %f2125, %f2;
	sub.f32 	%f7440, %f2127, %f2128;
	add.f32 	%f2130, %f1, %f7440;
	mul.f32 	%f2131, %f2130, %f2130;
	mul.f32 	%f2132, %f2129, %f2129;
	add.f32 	%f7441, %f2131, %f2132;
	setp.gt.f32 	%p745, %f7441, 0f40800000;
	mov.b32 	%r807, 483;
	mov.u32 	%r1336, %r807;
	@%p745 bra 	$L__BB0_110;
	add.f32 	%f7442, %f2130, %f2130;
	fma.rn.f32 	%f2133, %f7442, %f2129, %f2;
	sub.f32 	%f7443, %f2131, %f2132;
	add.f32 	%f2134, %f1, %f7443;
	mul.f32 	%f2135, %f2134, %f2134;
	mul.f32 	%f2136, %f2133, %f2133;
	add.f32 	%f7444, %f2135, %f2136;
	setp.gt.f32 	%p746, %f7444, 0f40800000;
	mov.b32 	%r808, 484;
	mov.u32 	%r1336, %r808;
	@%p746 bra 	$L__BB0_110;
	add.f32 	%f7445, %f2134, %f2134;
	fma.rn.f32 	%f2137, %f7445, %f2133, %f2;
	sub.f32 	%f7446, %f2135, %f2136;
	add.f32 	%f2138, %f1, %f7446;
	mul.f32 	%f2139, %f2138, %f2138;
	mul.f32 	%f2140, %f2137, %f2137;
	add.f32 	%f7447, %f2139, %f2140;
	setp.gt.f32 	%p747, %f7447, 0f40800000;
	mov.b32 	%r809, 485;
	mov.u32 	%r1336, %r809;
	@%p747 bra 	$L__BB0_110;
	add.f32 	%f7448, %f2138, %f2138;
	fma.rn.f32 	%f2141, %f7448, %f2137, %f2;
	sub.f32 	%f7449, %f2139, %f2140;
	add.f32 	%f2142, %f1, %f7449;
	mul.f32 	%f2143, %f2142, %f2142;
	mul.f32 	%f2144, %f2141, %f2141;
	add.f32 	%f7450, %f2143, %f2144;
	setp.gt.f32 	%p748, %f7450, 0f40800000;
	mov.b32 	%r810, 486;
	mov.u32 	%r1336, %r810;
	@%p748 bra 	$L__BB0_110;
	add.f32 	%f7451, %f2142, %f2142;
	fma.rn.f32 	%f2145, %f7451, %f2141, %f2;
	sub.f32 	%f7452, %f2143, %f2144;
	add.f32 	%f2146, %f1, %f7452;
	mul.f32 	%f2147, %f2146, %f2146;
	mul.f32 	%f2148, %f2145, %f2145;
	add.f32 	%f7453, %f2147, %f2148;
	setp.gt.f32 	%p749, %f7453, 0f40800000;
	mov.b32 	%r811, 487;
	mov.u32 	%r1336, %r811;
	@%p749 bra 	$L__BB0_110;
	add.f32 	%f7454, %f2146, %f2146;
	fma.rn.f32 	%f2149, %f7454, %f2145, %f2;
	sub.f32 	%f7455, %f2147, %f2148;
	add.f32 	%f2150, %f1, %f7455;
	mul.f32 	%f2151, %f2150, %f2150;
	mul.f32 	%f2152, %f2149, %f2149;
	add.f32 	%f7456, %f2151, %f2152;
	setp.gt.f32 	%p750, %f7456, 0f40800000;
	mov.b32 	%r812, 488;
	mov.u32 	%r1336, %r812;
	@%p750 bra 	$L__BB0_110;
	add.f32 	%f7457, %f2150, %f2150;
	fma.rn.f32 	%f2153, %f7457, %f2149, %f2;
	sub.f32 	%f7458, %f2151, %f2152;
	add.f32 	%f2154, %f1, %f7458;
	mul.f32 	%f2155, %f2154, %f2154;
	mul.f32 	%f2156, %f2153, %f2153;
	add.f32 	%f7459, %f2155, %f2156;
	setp.gt.f32 	%p751, %f7459, 0f40800000;
	mov.b32 	%r813, 489;
	mov.u32 	%r1336, %r813;
	@%p751 bra 	$L__BB0_110;
	add.f32 	%f7460, %f2154, %f2154;
	fma.rn.f32 	%f2157, %f7460, %f2153, %f2;
	sub.f32 	%f7461, %f2155, %f2156;
	add.f32 	%f2158, %f1, %f7461;
	mul.f32 	%f2159, %f2158, %f2158;
	mul.f32 	%f2160, %f2157, %f2157;
	add.f32 	%f7462, %f2159, %f2160;
	setp.gt.f32 	%p752, %f7462, 0f40800000;
	mov.b32 	%r814, 490;
	mov.u32 	%r1336, %r814;
	@%p752 bra 	$L__BB0_110;
	add.f32 	%f7463, %f2158, %f2158;
	fma.rn.f32 	%f2161, %f7463, %f2157, %f2;
	sub.f32 	%f7464, %f2159, %f2160;
	add.f32 	%f2162, %f1, %f7464;
	mul.f32 	%f2163, %f2162, %f2162;
	mul.f32 	%f2164, %f2161, %f2161;
	add.f32 	%f7465, %f2163, %f2164;
	setp.gt.f32 	%p753, %f7465, 0f40800000;
	mov.b32 	%r815, 491;
	mov.u32 	%r1336, %r815;
	@%p753 bra 	$L__BB0_110;
	add.f32 	%f7466, %f2162, %f2162;
	fma.rn.f32 	%f2165, %f7466, %f2161, %f2;
	sub.f32 	%f7467, %f2163, %f2164;
	add.f32 	%f2166, %f1, %f7467;
	mul.f32 	%f2167, %f2166, %f2166;
	mul.f32 	%f2168, %f2165, %f2165;
	add.f32 	%f7468, %f2167, %f2168;
	setp.gt.f32 	%p754, %f7468, 0f40800000;
	mov.b32 	%r816, 492;
	mov.u32 	%r1336, %r816;
	@%p754 bra 	$L__BB0_110;
	add.f32 	%f7469, %f2166, %f2166;
	fma.rn.f32 	%f2169, %f7469, %f2165, %f2;
	sub.f32 	%f7470, %f2167, %f2168;
	add.f32 	%f2170, %f1, %f7470;
	mul.f32 	%f2171, %f2170, %f2170;
	mul.f32 	%f2172, %f2169, %f2169;
	add.f32 	%f7471, %f2171, %f2172;
	setp.gt.f32 	%p755, %f7471, 0f40800000;
	mov.b32 	%r817, 493;
	mov.u32 	%r1336, %r817;
	@%p755 bra 	$L__BB0_110;
	add.f32 	%f7472, %f2170, %f2170;
	fma.rn.f32 	%f2173, %f7472, %f2169, %f2;
	sub.f32 	%f7473, %f2171, %f2172;
	add.f32 	%f2174, %f1, %f7473;
	mul.f32 	%f2175, %f2174, %f2174;
	mul.f32 	%f2176, %f2173, %f2173;
	add.f32 	%f7474, %f2175, %f2176;
	setp.gt.f32 	%p756, %f7474, 0f40800000;
	mov.b32 	%r818, 494;
	mov.u32 	%r1336, %r818;
	@%p756 bra 	$L__BB0_110;
	add.f32 	%f7475, %f2174, %f2174;
	fma.rn.f32 	%f2177, %f7475, %f2173, %f2;
	sub.f32 	%f7476, %f2175, %f2176;
	add.f32 	%f2178, %f1, %f7476;
	mul.f32 	%f2179, %f2178, %f2178;
	mul.f32 	%f2180, %f2177, %f2177;
	add.f32 	%f7477, %f2179, %f2180;
	setp.gt.f32 	%p757, %f7477, 0f40800000;
	mov.b32 	%r819, 495;
	mov.u32 	%r1336, %r819;
	@%p757 bra 	$L__BB0_110;
	add.f32 	%f7478, %f2178, %f2178;
	fma.rn.f32 	%f2181, %f7478, %f2177, %f2;
	sub.f32 	%f7479, %f2179, %f2180;
	add.f32 	%f2182, %f1, %f7479;
	mul.f32 	%f2183, %f2182, %f2182;
	mul.f32 	%f2184, %f2181, %f2181;
	add.f32 	%f7480, %f2183, %f2184;
	setp.gt.f32 	%p758, %f7480, 0f40800000;
	mov.b32 	%r820, 496;
	mov.u32 	%r1336, %r820;
	@%p758 bra 	$L__BB0_110;
	add.f32 	%f7481, %f2182, %f2182;
	fma.rn.f32 	%f2185, %f7481, %f2181, %f2;
	sub.f32 	%f7482, %f2183, %f2184;
	add.f32 	%f2186, %f1, %f7482;
	mul.f32 	%f2187, %f2186, %f2186;
	mul.f32 	%f2188, %f2185, %f2185;
	add.f32 	%f7483, %f2187, %f2188;
	setp.gt.f32 	%p759, %f7483, 0f40800000;
	mov.b32 	%r821, 497;
	mov.u32 	%r1336, %r821;
	@%p759 bra 	$L__BB0_110;
	add.f32 	%f7484, %f2186, %f2186;
	fma.rn.f32 	%f2189, %f7484, %f2185, %f2;
	sub.f32 	%f7485, %f2187, %f2188;
	add.f32 	%f2190, %f1, %f7485;
	mul.f32 	%f2191, %f2190, %f2190;
	mul.f32 	%f2192, %f2189, %f2189;
	add.f32 	%f7486, %f2191, %f2192;
	setp.gt.f32 	%p760, %f7486, 0f40800000;
	mov.b32 	%r822, 498;
	mov.u32 	%r1336, %r822;
	@%p760 bra 	$L__BB0_110;
	add.f32 	%f7487, %f2190, %f2190;
	fma.rn.f32 	%f2193, %f7487, %f2189, %f2;
	sub.f32 	%f7488, %f2191, %f2192;
	add.f32 	%f2194, %f1, %f7488;
	mul.f32 	%f2195, %f2194, %f2194;
	mul.f32 	%f2196, %f2193, %f2193;
	add.f32 	%f7489, %f2195, %f2196;
	setp.gt.f32 	%p761, %f7489, 0f40800000;
	mov.b32 	%r823, 499;
	mov.u32 	%r1336, %r823;
	@%p761 bra 	$L__BB0_110;
	add.f32 	%f7490, %f2194, %f2194;
	fma.rn.f32 	%f2197, %f7490, %f2193, %f2;
	sub.f32 	%f7491, %f2195, %f2196;
	add.f32 	%f2198, %f1, %f7491;
	mul.f32 	%f2199, %f2198, %f2198;
	mul.f32 	%f2200, %f2197, %f2197;
	add.f32 	%f7492, %f2199, %f2200;
	setp.gt.f32 	%p762, %f7492, 0f40800000;
	mov.b32 	%r824, 500;
	mov.u32 	%r1336, %r824;
	@%p762 bra 	$L__BB0_110;
	add.f32 	%f7493, %f2198, %f2198;
	fma.rn.f32 	%f2201, %f7493, %f2197, %f2;
	sub.f32 	%f7494, %f2199, %f2200;
	add.f32 	%f2202, %f1, %f7494;
	mul.f32 	%f2203, %f2202, %f2202;
	mul.f32 	%f2204, %f2201, %f2201;
	add.f32 	%f7495, %f2203, %f2204;
	setp.gt.f32 	%p763, %f7495, 0f40800000;
	mov.b32 	%r825, 501;
	mov.u32 	%r1336, %r825;
	@%p763 bra 	$L__BB0_110;
	add.f32 	%f7496, %f2202, %f2202;
	fma.rn.f32 	%f2205, %f7496, %f2201, %f2;
	sub.f32 	%f7497, %f2203, %f2204;
	add.f32 	%f2206, %f1, %f7497;
	mul.f32 	%f2207, %f2206, %f2206;
	mul.f32 	%f2208, %f2205, %f2205;
	add.f32 	%f7498, %f2207, %f2208;
	setp.gt.f32 	%p764, %f7498, 0f40800000;
	mov.b32 	%r826, 502;
	mov.u32 	%r1336, %r826;
	@%p764 bra 	$L__BB0_110;
	add.f32 	%f7499, %f2206, %f2206;
	fma.rn.f32 	%f2209, %f7499, %f2205, %f2;
	sub.f32 	%f7500, %f2207, %f2208;
	add.f32 	%f2210, %f1, %f7500;
	mul.f32 	%f2211, %f2210, %f2210;
	mul.f32 	%f2212, %f2209, %f2209;
	add.f32 	%f7501, %f2211, %f2212;
	setp.gt.f32 	%p765, %f7501, 0f40800000;
	mov.b32 	%r827, 503;
	mov.u32 	%r1336, %r827;
	@%p765 bra 	$L__BB0_110;
	add.f32 	%f7502, %f2210, %f2210;
	fma.rn.f32 	%f2213, %f7502, %f2209, %f2;
	sub.f32 	%f7503, %f2211, %f2212;
	add.f32 	%f2214, %f1, %f7503;
	mul.f32 	%f2215, %f2214, %f2214;
	mul.f32 	%f2216, %f2213, %f2213;
	add.f32 	%f7504, %f2215, %f2216;
	setp.gt.f32 	%p766, %f7504, 0f40800000;
	mov.b32 	%r828, 504;
	mov.u32 	%r1336, %r828;
	@%p766 bra 	$L__BB0_110;
	add.f32 	%f7505, %f2214, %f2214;
	fma.rn.f32 	%f2217, %f7505, %f2213, %f2;
	sub.f32 	%f7506, %f2215, %f2216;
	add.f32 	%f2218, %f1, %f7506;
	mul.f32 	%f2219, %f2218, %f2218;
	mul.f32 	%f2220, %f2217, %f2217;
	add.f32 	%f7507, %f2219, %f2220;
	setp.gt.f32 	%p767, %f7507, 0f40800000;
	mov.b32 	%r829, 505;
	mov.u32 	%r1336, %r829;
	@%p767 bra 	$L__BB0_110;
	add.f32 	%f7508, %f2218, %f2218;
	fma.rn.f32 	%f2221, %f7508, %f2217, %f2;
	sub.f32 	%f7509, %f2219, %f2220;
	add.f32 	%f2222, %f1, %f7509;
	mul.f32 	%f2223, %f2222, %f2222;
	mul.f32 	%f2224, %f2221, %f2221;
	add.f32 	%f7510, %f2223, %f2224;
	setp.gt.f32 	%p768, %f7510, 0f40800000;
	mov.b32 	%r830, 506;
	mov.u32 	%r1336, %r830;
	@%p768 bra 	$L__BB0_110;
	add.f32 	%f7511, %f2222, %f2222;
	fma.rn.f32 	%f2225, %f7511, %f2221, %f2;
	sub.f32 	%f7512, %f2223, %f2224;
	add.f32 	%f2226, %f1, %f7512;
	mul.f32 	%f2227, %f2226, %f2226;
	mul.f32 	%f2228, %f2225, %f2225;
	add.f32 	%f7513, %f2227, %f2228;
	setp.gt.f32 	%p769, %f7513, 0f40800000;
	mov.b32 	%r831, 507;
	mov.u32 	%r1336, %r831;
	@%p769 bra 	$L__BB0_110;
	add.f32 	%f7514, %f2226, %f2226;
	fma.rn.f32 	%f2229, %f7514, %f2225, %f2;
	sub.f32 	%f7515, %f2227, %f2228;
	add.f32 	%f2230, %f1, %f7515;
	mul.f32 	%f2231, %f2230, %f2230;
	mul.f32 	%f2232, %f2229, %f2229;
	add.f32 	%f7516, %f2231, %f2232;
	setp.gt.f32 	%p770, %f7516, 0f40800000;
	mov.b32 	%r832, 508;
	mov.u32 	%r1336, %r832;
	@%p770 bra 	$L__BB0_110;
	add.f32 	%f7517, %f2230, %f2230;
	fma.rn.f32 	%f2233, %f7517, %f2229, %f2;
	sub.f32 	%f7518, %f2231, %f2232;
	add.f32 	%f2234, %f1, %f7518;
	mul.f32 	%f2235, %f2234, %f2234;
	mul.f32 	%f2236, %f2233, %f2233;
	add.f32 	%f7519, %f2235, %f2236;
	setp.gt.f32 	%p771, %f7519, 0f40800000;
	mov.b32 	%r833, 509;
	mov.u32 	%r1336, %r833;
	@%p771 bra 	$L__BB0_110;
	add.f32 	%f7520, %f2234, %f2234;
	fma.rn.f32 	%f2237, %f7520, %f2233, %f2;
	sub.f32 	%f7521, %f2235, %f2236;
	add.f32 	%f2238, %f1, %f7521;
	mul.f32 	%f2239, %f2238, %f2238;
	mul.f32 	%f2240, %f2237, %f2237;
	add.f32 	%f7522, %f2239, %f2240;
	setp.gt.f32 	%p772, %f7522, 0f40800000;
	mov.b32 	%r834, 510;
	mov.u32 	%r1336, %r834;
	@%p772 bra 	$L__BB0_110;
	add.f32 	%f7523, %f2238, %f2238;
	fma.rn.f32 	%f2241, %f7523, %f2237, %f2;
	sub.f32 	%f7524, %f2239, %f2240;
	add.f32 	%f2242, %f1, %f7524;
	mul.f32 	%f2243, %f2242, %f2242;
	mul.f32 	%f2244, %f2241, %f2241;
	add.f32 	%f7525, %f2243, %f2244;
	setp.gt.f32 	%p773, %f7525, 0f40800000;
	mov.b32 	%r835, 511;
	mov.u32 	%r1336, %r835;
	@%p773 bra 	$L__BB0_110;
	add.f32 	%f7526, %f2242, %f2242;
	fma.rn.f32 	%f2245, %f7526, %f2241, %f2;
	sub.f32 	%f7527, %f2243, %f2244;
	add.f32 	%f2246, %f1, %f7527;
	mul.f32 	%f2247, %f2246, %f2246;
	mul.f32 	%f2248, %f2245, %f2245;
	add.f32 	%f7528, %f2247, %f2248;
	setp.gt.f32 	%p774, %f7528, 0f40800000;
	mov.b32 	%r836, 512;
	mov.u32 	%r1336, %r836;
	@%p774 bra 	$L__BB0_110;
	add.f32 	%f7529, %f2246, %f2246;
	fma.rn.f32 	%f2249, %f7529, %f2245, %f2;
	sub.f32 	%f7530, %f2247, %f2248;
	add.f32 	%f2250, %f1, %f7530;
	mul.f32 	%f2251, %f2250, %f2250;
	mul.f32 	%f2252, %f2249, %f2249;
	add.f32 	%f7531, %f2251, %f2252;
	setp.gt.f32 	%p775, %f7531, 0f40800000;
	mov.b32 	%r837, 513;
	mov.u32 	%r1336, %r837;
	@%p775 bra 	$L__BB0_110;
	add.f32 	%f7532, %f2250, %f2250;
	fma.rn.f32 	%f2253, %f7532, %f2249, %f2;
	sub.f32 	%f7533, %f2251, %f2252;
	add.f32 	%f2254, %f1, %f7533;
	mul.f32 	%f2255, %f2254, %f2254;
	mul.f32 	%f2256, %f2253, %f2253;
	add.f32 	%f7534, %f2255, %f2256;
	setp.gt.f32 	%p776, %f7534, 0f40800000;
	mov.b32 	%r838, 514;
	mov.u32 	%r1336, %r838;
	@%p776 bra 	$L__BB0_110;
	add.f32 	%f7535, %f2254, %f2254;
	fma.rn.f32 	%f2257, %f7535, %f2253, %f2;
	sub.f32 	%f7536, %f2255, %f2256;
	add.f32 	%f2258, %f1, %f7536;
	mul.f32 	%f2259, %f2258, %f2258;
	mul.f32 	%f2260, %f2257, %f2257;
	add.f32 	%f7537, %f2259, %f2260;
	setp.gt.f32 	%p777, %f7537, 0f40800000;
	mov.b32 	%r839, 515;
	mov.u32 	%r1336, %r839;
	@%p777 bra 	$L__BB0_110;
	add.f32 	%f7538, %f2258, %f2258;
	fma.rn.f32 	%f2261, %f7538, %f2257, %f2;
	sub.f32 	%f7539, %f2259, %f2260;
	add.f32 	%f2262, %f1, %f7539;
	mul.f32 	%f2263, %f2262, %f2262;
	mul.f32 	%f2264, %f2261, %f2261;
	add.f32 	%f7540, %f2263, %f2264;
	setp.gt.f32 	%p778, %f7540, 0f40800000;
	mov.b32 	%r840, 516;
	mov.u32 	%r1336, %r840;
	@%p778 bra 	$L__BB0_110;
	add.f32 	%f7541, %f2262, %f2262;
	fma.rn.f32 	%f2265, %f7541, %f2261, %f2;
	sub.f32 	%f7542, %f2263, %f2264;
	add.f32 	%f2266, %f1, %f7542;
	mul.f32 	%f2267, %f2266, %f2266;
	mul.f32 	%f2268, %f2265, %f2265;
	add.f32 	%f7543, %f2267, %f2268;
	setp.gt.f32 	%p779, %f7543, 0f40800000;
	mov.b32 	%r841, 517;
	mov.u32 	%r1336, %r841;
	@%p779 bra 	$L__BB0_110;
	add.f32 	%f7544, %f2266, %f2266;
	fma.rn.f32 	%f2269, %f7544, %f2265, %f2;
	sub.f32 	%f7545, %f2267, %f2268;
	add.f32 	%f2270, %f1, %f7545;
	mul.f32 	%f2271, %f2270, %f2270;
	mul.f32 	%f2272, %f2269, %f2269;
	add.f32 	%f7546, %f2271, %f2272;
	setp.gt.f32 	%p780, %f7546, 0f40800000;
	mov.b32 	%r842, 518;
	mov.u32 	%r1336, %r842;
	@%p780 bra 	$L__BB0_110;
	add.f32 	%f7547, %f2270, %f2270;
	fma.rn.f32 	%f2273, %f7547, %f2269, %f2;
	sub.f32 	%f7548, %f2271, %f2272;
	add.f32 	%f2274, %f1, %f7548;
	mul.f32 	%f2275, %f2274, %f2274;
	mul.f32 	%f2276, %f2273, %f2273;
	add.f32 	%f7549, %f2275, %f2276;
	setp.gt.f32 	%p781, %f7549, 0f40800000;
	mov.b32 	%r843, 519;
	mov.u32 	%r1336, %r843;
	@%p781 bra 	$L__BB0_110;
	add.f32 	%f7550, %f2274, %f2274;
	fma.rn.f32 	%f2277, %f7550, %f2273, %f2;
	sub.f32 	%f7551, %f2275, %f2276;
	add.f32 	%f2278, %f1, %f7551;
	mul.f32 	%f2279, %f2278, %f2278;
	mul.f32 	%f2280, %f2277, %f2277;
	add.f32 	%f7552, %f2279, %f2280;
	setp.gt.f32 	%p782, %f7552, 0f40800000;
	mov.b32 	%r844, 520;
	mov.u32 	%r1336, %r844;
	@%p782 bra 	$L__BB0_110;
	add.f32 	%f7553, %f2278, %f2278;
	fma.rn.f32 	%f2281, %f7553, %f2277, %f2;
	sub.f32 	%f7554, %f2279, %f2280;
	add.f32 	%f2282, %f1, %f7554;
	mul.f32 	%f2283, %f2282, %f2282;
	mul.f32 	%f2284, %f2281, %f2281;
	add.f32 	%f7555, %f2283, %f2284;
	setp.gt.f32 	%p783, %f7555, 0f40800000;
	mov.b32 	%r845, 521;
	mov.u32 	%r1336, %r845;
	@%p783 bra 	$L__BB0_110;
	add.f32 	%f7556, %f2282, %f2282;
	fma.rn.f32 	%f2285, %f7556, %f2281, %f2;
	sub.f32 	%f7557, %f2283, %f2284;
	add.f32 	%f2286, %f1, %f7557;
	mul.f32 	%f2287, %f2286, %f2286;
	mul.f32 	%f2288, %f2285, %f2285;
	add.f32 	%f7558, %f2287, %f2288;
	setp.gt.f32 	%p784, %f7558, 0f40800000;
	mov.b32 	%r846, 522;
	mov.u32 	%r1336, %r846;
	@%p784 bra 	$L__BB0_110;
	add.f32 	%f7559, %f2286, %f2286;
	fma.rn.f32 	%f2289, %f7559, %f2285, %f2;
	sub.f32 	%f7560, %f2287, %f2288;
	add.f32 	%f2290, %f1, %f7560;
	mul.f32 	%f2291, %f2290, %f2290;
	mul.f32 	%f2292, %f2289, %f2289;
	add.f32 	%f7561, %f2291, %f2292;
	setp.gt.f32 	%p785, %f7561, 0f40800000;
	mov.b32 	%r847, 523;
	mov.u32 	%r1336, %r847;
	@%p785 bra 	$L__BB0_110;
	add.f32 	%f7562, %f2290, %f2290;
	fma.rn.f32 	%f2293, %f7562, %f2289, %f2;
	sub.f32 	%f7563, %f2291, %f2292;
	add.f32 	%f2294, %f1, %f7563;
	mul.f32 	%f2295, %f2294, %f2294;
	mul.f32 	%f2296, %f2293, %f2293;
	add.f32 	%f7564, %f2295, %f2296;
	setp.gt.f32 	%p786, %f7564, 0f40800000;
	mov.b32 	%r848, 524;
	mov.u32 	%r1336, %r848;
	@%p786 bra 	$L__BB0_110;
	add.f32 	%f7565, %f2294, %f2294;
	fma.rn.f32 	%f2297, %f7565, %f2293, %f2;
	sub.f32 	%f7566, %f2295, %f2296;
	add.f32 	%f2298, %f1, %f7566;
	mul.f32 	%f2299, %f2298, %f2298;
	mul.f32 	%f2300, %f2297, %f2297;
	add.f32 	%f7567, %f2299, %f2300;
	setp.gt.f32 	%p787, %f7567, 0f40800000;
	mov.b32 	%r849, 525;
	mov.u32 	%r1336, %r849;
	@%p787 bra 	$L__BB0_110;
	add.f32 	%f7568, %f2298, %f2298;
	fma.rn.f32 	%f2301, %f7568, %f2297, %f2;
	sub.f32 	%f7569, %f2299, %f2300;
	add.f32 	%f2302, %f1, %f7569;
	mul.f32 	%f2303, %f2302, %f2302;
	mul.f32 	%f2304, %f2301, %f2301;
	add.f32 	%f7570, %f2303, %f2304;
	setp.gt.f32 	%p788, %f7570, 0f40800000;
	mov.b32 	%r850, 526;
	mov.u32 	%r1336, %r850;
	@%p788 bra 	$L__BB0_110;
	add.f32 	%f7571, %f2302, %f2302;
	fma.rn.f32 	%f2305, %f7571, %f2301, %f2;
	sub.f32 	%f7572, %f2303, %f2304;
	add.f32 	%f2306, %f1, %f7572;
	mul.f32 	%f2307, %f2306, %f2306;
	mul.f32 	%f2308, %f2305, %f2305;
	add.f32 	%f7573, %f2307, %f2308;
	setp.gt.f32 	%p789, %f7573, 0f40800000;
	mov.b32 	%r851, 527;
	mov.u32 	%r1336, %r851;
	@%p789 bra 	$L__BB0_110;
	add.f32 	%f7574, %f2306, %f2306;
	fma.rn.f32 	%f2309, %f7574, %f2305, %f2;
	sub.f32 	%f7575, %f2307, %f2308;
	add.f32 	%f2310, %f1, %f7575;
	mul.f32 	%f2311, %f2310, %f2310;
	mul.f32 	%f2312, %f2309, %f2309;
	add.f32 	%f7576, %f2311, %f2312;
	setp.gt.f32 	%p790, %f7576, 0f40800000;
	mov.b32 	%r852, 528;
	mov.u32 	%r1336, %r852;
	@%p790 bra 	$L__BB0_110;
	add.f32 	%f7577, %f2310, %f2310;
	fma.rn.f32 	%f2313, %f7577, %f2309, %f2;
	sub.f32 	%f7578, %f2311, %f2312;
	add.f32 	%f2314, %f1, %f7578;
	mul.f32 	%f2315, %f2314, %f2314;
	mul.f32 	%f2316, %f2313, %f2313;
	add.f32 	%f7579, %f2315, %f2316;
	setp.gt.f32 	%p791, %f7579, 0f40800000;
	mov.b32 	%r853, 529;
	mov.u32 	%r1336, %r853;
	@%p791 bra 	$L__BB0_110;
	add.f32 	%f7580, %f2314, %f2314;
	fma.rn.f32 	%f2317, %f7580, %f2313, %f2;
	sub.f32 	%f7581, %f2315, %f2316;
	add.f32 	%f2318, %f1, %f7581;
	mul.f32 	%f2319, %f2318, %f2318;
	mul.f32 	%f2320, %f2317, %f2317;
	add.f32 	%f7582, %f2319, %f2320;
	setp.gt.f32 	%p792, %f7582, 0f40800000;
	mov.b32 	%r854, 530;
	mov.u32 	%r1336, %r854;
	@%p792 bra 	$L__BB0_110;
	add.f32 	%f7583, %f2318, %f2318;
	fma.rn.f32 	%f2321, %f7583, %f2317, %f2;
	sub.f32 	%f7584, %f2319, %f2320;
	add.f32 	%f2322, %f1, %f7584;
	mul.f32 	%f2323, %f2322, %f2322;
	mul.f32 	%f2324, %f2321, %f2321;
	add.f32 	%f7585, %f2323, %f2324;
	setp.gt.f32 	%p793, %f7585, 0f40800000;
	mov.b32 	%r855, 531;
	mov.u32 	%r1336, %r855;
	@%p793 bra 	$L__BB0_110;
	add.f32 	%f7586, %f2322, %f2322;
	fma.rn.f32 	%f2325, %f7586, %f2321, %f2;
	sub.f32 	%f7587, %f2323, %f2324;
	add.f32 	%f2326, %f1, %f7587;
	mul.f32 	%f2327, %f2326, %f2326;
	mul.f32 	%f2328, %f2325, %f2325;
	add.f32 	%f7588, %f2327, %f2328;
	setp.gt.f32 	%p794, %f7588, 0f40800000;
	mov.b32 	%r856, 532;
	mov.u32 	%r1336, %r856;
	@%p794 bra 	$L__BB0_110;
	add.f32 	%f7589, %f2326, %f2326;
	fma.rn.f32 	%f2329, %f7589, %f2325, %f2;
	sub.f32 	%f7590, %f2327, %f2328;
	add.f32 	%f2330, %f1, %f7590;
	mul.f32 	%f2331, %f2330, %f2330;
	mul.f32 	%f2332, %f2329, %f2329;
	add.f32 	%f7591, %f2331, %f2332;
	setp.gt.f32 	%p795, %f7591, 0f40800000;
	mov.b32 	%r857, 533;
	mov.u32 	%r1336, %r857;
	@%p795 bra 	$L__BB0_110;
	add.f32 	%f7592, %f2330, %f2330;
	fma.rn.f32 	%f2333, %f7592, %f2329, %f2;
	sub.f32 	%f7593, %f2331, %f2332;
	add.f32 	%f2334, %f1, %f7593;
	mul.f32 	%f2335, %f2334, %f2334;
	mul.f32 	%f2336, %f2333, %f2333;
	add.f32 	%f7594, %f2335, %f2336;
	setp.gt.f32 	%p796, %f7594, 0f40800000;
	mov.b32 	%r858, 534;
	mov.u32 	%r1336, %r858;
	@%p796 bra 	$L__BB0_110;
	add.f32 	%f7595, %f2334, %f2334;
	fma.rn.f32 	%f2337, %f7595, %f2333, %f2;
	sub.f32 	%f7596, %f2335, %f2336;
	add.f32 	%f2338, %f1, %f7596;
	mul.f32 	%f2339, %f2338, %f2338;
	mul.f32 	%f2340, %f2337, %f2337;
	add.f32 	%f7597, %f2339, %f2340;
	setp.gt.f32 	%p797, %f7597, 0f40800000;
	mov.b32 	%r859, 535;
	mov.u32 	%r1336, %r859;
	@%p797 bra 	$L__BB0_110;
	add.f32 	%f7598, %f2338, %f2338;
	fma.rn.f32 	%f2341, %f7598, %f2337, %f2;
	sub.f32 	%f7599, %f2339, %f2340;
	add.f32 	%f2342, %f1, %f7599;
	mul.f32 	%f2343, %f2342, %f2342;
	mul.f32 	%f2344, %f2341, %f2341;
	add.f32 	%f7600, %f2343, %f2344;
	setp.gt.f32 	%p798, %f7600, 0f40800000;
	mov.b32 	%r860, 536;
	mov.u32 	%r1336, %r860;
	@%p798 bra 	$L__BB0_110;
	add.f32 	%f7601, %f2342, %f2342;
	fma.rn.f32 	%f2345, %f7601, %f2341, %f2;
	sub.f32 	%f7602, %f2343, %f2344;
	add.f32 	%f2346, %f1, %f7602;
	mul.f32 	%f2347, %f2346, %f2346;
	mul.f32 	%f2348, %f2345, %f2345;
	add.f32 	%f7603, %f2347, %f2348;
	setp.gt.f32 	%p799, %f7603, 0f40800000;
	mov.b32 	%r861, 537;
	mov.u32 	%r1336, %r861;
	@%p799 bra 	$L__BB0_110;
	add.f32 	%f7604, %f2346, %f2346;
	fma.rn.f32 	%f2349, %f7604, %f2345, %f2;
	sub.f32 	%f7605, %f2347, %f2348;
	add.f32 	%f2350, %f1, %f7605;
	mul.f32 	%f2351, %f2350, %f2350;
	mul.f32 	%f2352, %f2349, %f2349;
	add.f32 	%f7606, %f2351, %f2352;
	setp.gt.f32 	%p800, %f7606, 0f40800000;
	mov.b32 	%r862, 538;
	mov.u32 	%r1336, %r862;
	@%p800 bra 	$L__BB0_110;
	add.f32 	%f7607, %f2350, %f2350;
	fma.rn.f32 	%f2353, %f7607, %f2349, %f2;
	sub.f32 	%f7608, %f2351, %f2352;
	add.f32 	%f2354, %f1, %f7608;
	mul.f32 	%f2355, %f2354, %f2354;
	mul.f32 	%f2356, %f2353, %f2353;
	add.f32 	%f7609, %f2355, %f2356;
	setp.gt.f32 	%p801, %f7609, 0f40800000;
	mov.b32 	%r863, 539;
	mov.u32 	%r1336, %r863;
	@%p801 bra 	$L__BB0_110;
	add.f32 	%f7610, %f2354, %f2354;
	fma.rn.f32 	%f2357, %f7610, %f2353, %f2;
	sub.f32 	%f7611, %f2355, %f2356;
	add.f32 	%f2358, %f1, %f7611;
	mul.f32 	%f2359, %f2358, %f2358;
	mul.f32 	%f2360, %f2357, %f2357;
	add.f32 	%f7612, %f2359, %f2360;
	setp.gt.f32 	%p802, %f7612, 0f40800000;
	mov.b32 	%r864, 540;
	mov.u32 	%r1336, %r864;
	@%p802 bra 	$L__BB0_110;
	add.f32 	%f7613, %f2358, %f2358;
	fma.rn.f32 	%f2361, %f7613, %f2357, %f2;
	sub.f32 	%f7614, %f2359, %f2360;
	add.f32 	%f2362, %f1, %f7614;
	mul.f32 	%f2363, %f2362, %f2362;
	mul.f32 	%f2364, %f2361, %f2361;
	add.f32 	%f7615, %f2363, %f2364;
	setp.gt.f32 	%p803, %f7615, 0f40800000;
	mov.b32 	%r865, 541;
	mov.u32 	%r1336, %r865;
	@%p803 bra 	$L__BB0_110;
	add.f32 	%f7616, %f2362, %f2362;
	fma.rn.f32 	%f2365, %f7616, %f2361, %f2;
	sub.f32 	%f7617, %f2363, %f2364;
	add.f32 	%f2366, %f1, %f7617;
	mul.f32 	%f2367, %f2366, %f2366;
	mul.f32 	%f2368, %f2365, %f2365;
	add.f32 	%f7618, %f2367, %f2368;
	setp.gt.f32 	%p804, %f7618, 0f40800000;
	mov.b32 	%r866, 542;
	mov.u32 	%r1336, %r866;
	@%p804 bra 	$L__BB0_110;
	add.f32 	%f7619, %f2366, %f2366;
	fma.rn.f32 	%f2369, %f7619, %f2365, %f2;
	sub.f32 	%f7620, %f2367, %f2368;
	add.f32 	%f2370, %f1, %f7620;
	mul.f32 	%f2371, %f2370, %f2370;
	mul.f32 	%f2372, %f2369, %f2369;
	add.f32 	%f7621, %f2371, %f2372;
	setp.gt.f32 	%p805, %f7621, 0f40800000;
	mov.b32 	%r867, 543;
	mov.u32 	%r1336, %r867;
	@%p805 bra 	$L__BB0_110;
	add.f32 	%f7622, %f2370, %f2370;
	fma.rn.f32 	%f2373, %f7622, %f2369, %f2;
	sub.f32 	%f7623, %f2371, %f2372;
	add.f32 	%f2374, %f1, %f7623;
	mul.f32 	%f2375, %f2374, %f2374;
	mul.f32 	%f2376, %f2373, %f2373;
	add.f32 	%f7624, %f2375, %f2376;
	setp.gt.f32 	%p806, %f7624, 0f40800000;
	mov.b32 	%r868, 544;
	mov.u32 	%r1336, %r868;
	@%p806 bra 	$L__BB0_110;
	add.f32 	%f7625, %f2374, %f2374;
	fma.rn.f32 	%f2377, %f7625, %f2373, %f2;
	sub.f32 	%f7626, %f2375, %f2376;
	add.f32 	%f2378, %f1, %f7626;
	mul.f32 	%f2379, %f2378, %f2378;
	mul.f32 	%f2380, %f2377, %f2377;
	add.f32 	%f7627, %f2379, %f2380;
	setp.gt.f32 	%p807, %f7627, 0f40800000;
	mov.b32 	%r869, 545;
	mov.u32 	%r1336, %r869;
	@%p807 bra 	$L__BB0_110;
	add.f32 	%f7628, %f2378, %f2378;
	fma.rn.f32 	%f2381, %f7628, %f2377, %f2;
	sub.f32 	%f7629, %f2379, %f2380;
	add.f32 	%f2382, %f1, %f7629;
	mul.f32 	%f2383, %f2382, %f2382;
	mul.f32 	%f2384, %f2381, %f2381;
	add.f32 	%f7630, %f2383, %f2384;
	setp.gt.f32 	%p808, %f7630, 0f40800000;
	mov.b32 	%r870, 546;
	mov.u32 	%r1336, %r870;
	@%p808 bra 	$L__BB0_110;
	add.f32 	%f7631, %f2382, %f2382;
	fma.rn.f32 	%f2385, %f7631, %f2381, %f2;
	sub.f32 	%f7632, %f2383, %f2384;
	add.f32 	%f2386, %f1, %f7632;
	mul.f32 	%f2387, %f2386, %f2386;
	mul.f32 	%f2388, %f2385, %f2385;
	add.f32 	%f7633, %f2387, %f2388;
	setp.gt.f32 	%p809, %f7633, 0f40800000;
	mov.b32 	%r871, 547;
	mov.u32 	%r1336, %r871;
	@%p809 bra 	$L__BB0_110;
	add.f32 	%f7634, %f2386, %f2386;
	fma.rn.f32 	%f2389, %f7634, %f2385, %f2;
	sub.f32 	%f7635, %f2387, %f2388;
	add.f32 	%f2390, %f1, %f7635;
	mul.f32 	%f2391, %f2390, %f2390;
	mul.f32 	%f2392, %f2389, %f2389;
	add.f32 	%f7636, %f2391, %f2392;
	setp.gt.f32 	%p810, %f7636, 0f40800000;
	mov.b32 	%r872, 548;
	mov.u32 	%r1336, %r872;
	@%p810 bra 	$L__BB0_110;
	add.f32 	%f7637, %f2390, %f2390;
	fma.rn.f32 	%f2393, %f7637, %f2389, %f2;
	sub.f32 	%f7638, %f2391, %f2392;
	add.f32 	%f2394, %f1, %f7638;
	mul.f32 	%f2395, %f2394, %f2394;
	mul.f32 	%f2396, %f2393, %f2393;
	add.f32 	%f7639, %f2395, %f2396;
	setp.gt.f32 	%p811, %f7639, 0f40800000;
	mov.b32 	%r873, 549;
	mov.u32 	%r1336, %r873;
	@%p811 bra 	$L__BB0_110;
	add.f32 	%f7640, %f2394, %f2394;
	fma.rn.f32 	%f2397, %f7640, %f2393, %f2;
	sub.f32 	%f7641, %f2395, %f2396;
	add.f32 	%f2398, %f1, %f7641;
	mul.f32 	%f2399, %f2398, %f2398;
	mul.f32 	%f2400, %f2397, %f2397;
	add.f32 	%f7642, %f2399, %f2400;
	setp.gt.f32 	%p812, %f7642, 0f40800000;
	mov.b32 	%r874, 550;
	mov.u32 	%r1336, %r874;
	@%p812 bra 	$L__BB0_110;
	add.f32 	%f7643, %f2398, %f2398;
	fma.rn.f32 	%f2401, %f7643, %f2397, %f2;
	sub.f32 	%f7644, %f2399, %f2400;
	add.f32 	%f2402, %f1, %f7644;
	mul.f32 	%f2403, %f2402, %f2402;
	mul.f32 	%f2404, %f2401, %f2401;
	add.f32 	%f7645, %f2403, %f2404;
	setp.gt.f32 	%p813, %f7645, 0f40800000;
	mov.b32 	%r875, 551;
	mov.u32 	%r1336, %r875;
	@%p813 bra 	$L__BB0_110;
	add.f32 	%f7646, %f2402, %f2402;
	fma.rn.f32 	%f2405, %f7646, %f2401, %f2;
	sub.f32 	%f7647, %f2403, %f2404;
	add.f32 	%f2406, %f1, %f7647;
	mul.f32 	%f2407, %f2406, %f2406;
	mul.f32 	%f2408, %f2405, %f2405;
	add.f32 	%f7648, %f2407, %f2408;
	setp.gt.f32 	%p814, %f7648, 0f40800000;
	mov.b32 	%r876, 552;
	mov.u32 	%r1336, %r876;
	@%p814 bra 	$L__BB0_110;
	add.f32 	%f7649, %f2406, %f2406;
	fma.rn.f32 	%f2409, %f7649, %f2405, %f2;
	sub.f32 	%f7650, %f2407, %f2408;
	add.f32 	%f2410, %f1, %f7650;
	mul.f32 	%f2411, %f2410, %f2410;
	mul.f32 	%f2412, %f2409, %f2409;
	add.f32 	%f7651, %f2411, %f2412;
	setp.gt.f32 	%p815, %f7651, 0f40800000;
	mov.b32 	%r877, 553;
	mov.u32 	%r1336, %r877;
	@%p815 bra 	$L__BB0_110;
	add.f32 	%f7652, %f2410, %f2410;
	fma.rn.f32 	%f2413, %f7652, %f2409, %f2;
	sub.f32 	%f7653, %f2411, %f2412;
	add.f32 	%f2414, %f1, %f7653;
	mul.f32 	%f2415, %f2414, %f2414;
	mul.f32 	%f2416, %f2413, %f2413;
	add.f32 	%f7654, %f2415, %f2416;
	setp.gt.f32 	%p816, %f7654, 0f40800000;
	mov.b32 	%r878, 554;
	mov.u32 	%r1336, %r878;
	@%p816 bra 	$L__BB0_110;
	add.f32 	%f7655, %f2414, %f2414;
	fma.rn.f32 	%f2417, %f7655, %f2413, %f2;
	sub.f32 	%f7656, %f2415, %f2416;
	add.f32 	%f2418, %f1, %f7656;
	mul.f32 	%f2419, %f2418, %f2418;
	mul.f32 	%f2420, %f2417, %f2417;
	add.f32 	%f7657, %f2419, %f2420;
	setp.gt.f32 	%p817, %f7657, 0f40800000;
	mov.b32 	%r879, 555;
	mov.u32 	%r1336, %r879;
	@%p817 bra 	$L__BB0_110;
	add.f32 	%f7658, %f2418, %f2418;
	fma.rn.f32 	%f2421, %f7658, %f2417, %f2;
	sub.f32 	%f7659, %f2419, %f2420;
	add.f32 	%f2422, %f1, %f7659;
	mul.f32 	%f2423, %f2422, %f2422;
	mul.f32 	%f2424, %f2421, %f2421;
	add.f32 	%f7660, %f2423, %f2424;
	setp.gt.f32 	%p818, %f7660, 0f40800000;
	mov.b32 	%r880, 556;
	mov.u32 	%r1336, %r880;
	@%p818 bra 	$L__BB0_110;
	add.f32 	%f7661, %f2422, %f2422;
	fma.rn.f32 	%f2425, %f7661, %f2421, %f2;
	sub.f32 	%f7662, %f2423, %f2424;
	add.f32 	%f2426, %f1, %f7662;
	mul.f32 	%f2427, %f2426, %f2426;
	mul.f32 	%f2428, %f2425, %f2425;
	add.f32 	%f7663, %f2427, %f2428;
	setp.gt.f32 	%p819, %f7663, 0f40800000;
	mov.b32 	%r881, 557;
	mov.u32 	%r1336, %r881;
	@%p819 bra 	$L__BB0_110;
	add.f32 	%f7664, %f2426, %f2426;
	fma.rn.f32 	%f2429, %f7664, %f2425, %f2;
	sub.f32 	%f7665, %f2427, %f2428;
	add.f32 	%f2430, %f1, %f7665;
	mul.f32 	%f2431, %f2430, %f2430;
	mul.f32 	%f2432, %f2429, %f2429;
	add.f32 	%f7666, %f2431, %f2432;
	setp.gt.f32 	%p820, %f7666, 0f40800000;
	mov.b32 	%r882, 558;
	mov.u32 	%r1336, %r882;
	@%p820 bra 	$L__BB0_110;
	add.f32 	%f7667, %f2430, %f2430;
	fma.rn.f32 	%f2433, %f7667, %f2429, %f2;
	sub.f32 	%f7668, %f2431, %f2432;
	add.f32 	%f2434, %f1, %f7668;
	mul.f32 	%f2435, %f2434, %f2434;
	mul.f32 	%f2436, %f2433, %f2433;
	add.f32 	%f7669, %f2435, %f2436;
	setp.gt.f32 	%p821, %f7669, 0f40800000;
	mov.b32 	%r883, 559;
	mov.u32 	%r1336, %r883;
	@%p821 bra 	$L__BB0_110;
	add.f32 	%f7670, %f2434, %f2434;
	fma.rn.f32 	%f2437, %f7670, %f2433, %f2;
	sub.f32 	%f7671, %f2435, %f2436;
	add.f32 	%f2438, %f1, %f7671;
	mul.f32 	%f2439, %f2438, %f2438;
	mul.f32 	%f2440, %f2437, %f2437;
	add.f32 	%f7672, %f2439, %f2440;
	setp.gt.f32 	%p822, %f7672, 0f40800000;
	mov.b32 	%r884, 560;
	mov.u32 	%r1336, %r884;
	@%p822 bra 	$L__BB0_110;
	add.f32 	%f7673, %f2438, %f2438;
	fma.rn.f32 	%f2441, %f7673, %f2437, %f2;
	sub.f32 	%f7674, %f2439, %f2440;
	add.f32 	%f2442, %f1, %f7674;
	mul.f32 	%f2443, %f2442, %f2442;
	mul.f32 	%f2444, %f2441, %f2441;
	add.f32 	%f7675, %f2443, %f2444;
	setp.gt.f32 	%p823, %f7675, 0f40800000;
	mov.b32 	%r885, 561;
	mov.u32 	%r1336, %r885;
	@%p823 bra 	$L__BB0_110;
	add.f32 	%f7676, %f2442, %f2442;
	fma.rn.f32 	%f2445, %f7676, %f2441, %f2;
	sub.f32 	%f7677, %f2443, %f2444;
	add.f32 	%f2446, %f1, %f7677;
	mul.f32 	%f2447, %f2446, %f2446;
	mul.f32 	%f2448, %f2445, %f2445;
	add.f32 	%f7678, %f2447, %f2448;
	setp.gt.f32 	%p824, %f7678, 0f40800000;
	mov.b32 	%r886, 562;
	mov.u32 	%r1336, %r886;
	@%p824 bra 	$L__BB0_110;
	add.f32 	%f7679, %f2446, %f2446;
	fma.rn.f32 	%f2449, %f7679, %f2445, %f2;
	sub.f32 	%f7680, %f2447, %f2448;
	add.f32 	%f2450, %f1, %f7680;
	mul.f32 	%f2451, %f2450, %f2450;
	mul.f32 	%f2452, %f2449, %f2449;
	add.f32 	%f7681, %f2451, %f2452;
	setp.gt.f32 	%p825, %f7681, 0f40800000;
	mov.b32 	%r887, 563;
	mov.u32 	%r1336, %r887;
	@%p825 bra 	$L__BB0_110;
	add.f32 	%f7682, %f2450, %f2450;
	fma.rn.f32 	%f2453, %f7682, %f2449, %f2;
	sub.f32 	%f7683, %f2451, %f2452;
	add.f32 	%f2454, %f1, %f7683;
	mul.f32 	%f2455, %f2454, %f2454;
	mul.f32 	%f2456, %f2453, %f2453;
	add.f32 	%f7684, %f2455, %f2456;
	setp.gt.f32 	%p826, %f7684, 0f40800000;
	mov.b32 	%r888, 564;
	mov.u32 	%r1336, %r888;
	@%p826 bra 	$L__BB0_110;
	add.f32 	%f7685, %f2454, %f2454;
	fma.rn.f32 	%f2457, %f7685, %f2453, %f2;
	sub.f32 	%f7686, %f2455, %f2456;
	add.f32 	%f2458, %f1, %f7686;
	mul.f32 	%f2459, %f2458, %f2458;
	mul.f32 	%f2460, %f2457, %f2457;
	add.f32 	%f7687, %f2459, %f2460;
	setp.gt.f32 	%p827, %f7687, 0f40800000;
	mov.b32 	%r889, 565;
	mov.u32 	%r1336, %r889;
	@%p827 bra 	$L__BB0_110;
	add.f32 	%f7688, %f2458, %f2458;
	fma.rn.f32 	%f2461, %f7688, %f2457, %f2;
	sub.f32 	%f7689, %f2459, %f2460;
	add.f32 	%f2462, %f1, %f7689;
	mul.f32 	%f2463, %f2462, %f2462;
	mul.f32 	%f2464, %f2461, %f2461;
	add.f32 	%f7690, %f2463, %f2464;
	setp.gt.f32 	%p828, %f7690, 0f40800000;
	mov.b32 	%r890, 566;
	mov.u32 	%r1336, %r890;
	@%p828 bra 	$L__BB0_110;
	add.f32 	%f7691, %f2462, %f2462;
	fma.rn.f32 	%f2465, %f7691, %f2461, %f2;
	sub.f32 	%f7692, %f2463, %f2464;
	add.f32 	%f2466, %f1, %f7692;
	mul.f32 	%f2467, %f2466, %f2466;
	mul.f32 	%f2468, %f2465, %f2465;
	add.f32 	%f7693, %f2467, %f2468;
	setp.gt.f32 	%p829, %f7693, 0f40800000;
	mov.b32 	%r891, 567;
	mov.u32 	%r1336, %r891;
	@%p829 bra 	$L__BB0_110;
	add.f32 	%f7694, %f2466, %f2466;
	fma.rn.f32 	%f2469, %f7694, %f2465, %f2;
	sub.f32 	%f7695, %f2467, %f2468;
	add.f32 	%f2470, %f1, %f7695;
	mul.f32 	%f2471, %f2470, %f2470;
	mul.f32 	%f2472, %f2469, %f2469;
	add.f32 	%f7696, %f2471, %f2472;
	setp.gt.f32 	%p830, %f7696, 0f40800000;
	mov.b32 	%r892, 568;
	mov.u32 	%r1336, %r892;
	@%p830 bra 	$L__BB0_110;
	add.f32 	%f7697, %f2470, %f2470;
	fma.rn.f32 	%f2473, %f7697, %f2469, %f2;
	sub.f32 	%f7698, %f2471, %f2472;
	add.f32 	%f2474, %f1, %f7698;
	mul.f32 	%f2475, %f2474, %f2474;
	mul.f32 	%f2476, %f2473, %f2473;
	add.f32 	%f7699, %f2475, %f2476;
	setp.gt.f32 	%p831, %f7699, 0f40800000;
	mov.b32 	%r893, 569;
	mov.u32 	%r1336, %r893;
	@%p831 bra 	$L__BB0_110;
	add.f32 	%f7700, %f2474, %f2474;
	fma.rn.f32 	%f2477, %f7700, %f2473, %f2;
	sub.f32 	%f7701, %f2475, %f2476;
	add.f32 	%f2478, %f1, %f7701;
	mul.f32 	%f2479, %f2478, %f2478;
	mul.f32 	%f2480, %f2477, %f2477;
	add.f32 	%f7702, %f2479, %f2480;
	setp.gt.f32 	%p832, %f7702, 0f40800000;
	mov.b32 	%r894, 570;
	mov.u32 	%r1336, %r894;
	@%p832 bra 	$L__BB0_110;
	add.f32 	%f7703, %f2478, %f2478;
	fma.rn.f32 	%f2481, %f7703, %f2477, %f2;
	sub.f32 	%f7704, %f2479, %f2480;
	add.f32 	%f2482, %f1, %f7704;
	mul.f32 	%f2483, %f2482, %f2482;
	mul.f32 	%f2484, %f2481, %f2481;
	add.f32 	%f7705, %f2483, %f2484;
	setp.gt.f32 	%p833, %f7705, 0f40800000;
	mov.b32 	%r895, 571;
	mov.u32 	%r1336, %r895;
	@%p833 bra 	$L__BB0_110;
	add.f32 	%f7706, %f2482, %f2482;
	fma.rn.f32 	%f2485, %f7706, %f2481, %f2;
	sub.f32 	%f7707, %f2483, %f2484;
	add.f32 	%f2486, %f1, %f7707;
	mul.f32 	%f2487, %f2486, %f2486;
	mul.f32 	%f2488, %f2485, %f2485;
	add.f32 	%f7708, %f2487, %f2488;
	setp.gt.f32 	%p834, %f7708, 0f40800000;
	mov.b32 	%r896, 572;
	mov.u32 	%r1336, %r896;
	@%p834 bra 	$L__BB0_110;
	add.f32 	%f7709, %f2486, %f2486;
	fma.rn.f32 	%f2489, %f7709, %f2485, %f2;
	sub.f32 	%f7710, %f2487, %f2488;
	add.f32 	%f2490, %f1, %f7710;
	mul.f32 	%f2491, %f2490, %f2490;
	mul.f32 	%f2492, %f2489, %f2489;
	add.f32 	%f7711, %f2491, %f2492;
	setp.gt.f32 	%p835, %f7711, 0f40800000;
	mov.b32 	%r897, 573;
	mov.u32 	%r1336, %r897;
	@%p835 bra 	$L__BB0_110;
	add.f32 	%f7712, %f2490, %f2490;
	fma.rn.f32 	%f2493, %f7712, %f2489, %f2;
	sub.f32 	%f7713, %f2491, %f2492;
	add.f32 	%f2494, %f1, %f7713;
	mul.f32 	%f2495, %f2494, %f2494;
	mul.f32 	%f2496, %f2493, %f2493;
	add.f32 	%f7714, %f2495, %f2496;
	setp.gt.f32 	%p836, %f7714, 0f40800000;
	mov.b32 	%r898, 574;
	mov.u32 	%r1336, %r898;
	@%p836 bra 	$L__BB0_110;
	add.f32 	%f7715, %f2494, %f2494;
	fma.rn.f32 	%f2497, %f7715, %f2493, %f2;
	sub.f32 	%f7716, %f2495, %f2496;
	add.f32 	%f2498, %f1, %f7716;
	mul.f32 	%f2499, %f2498, %f2498;
	mul.f32 	%f2500, %f2497, %f2497;
	add.f32 	%f7717, %f2499, %f2500;
	setp.gt.f32 	%p837, %f7717, 0f40800000;
	mov.b32 	%r899, 575;
	mov.u32 	%r1336, %r899;
	@%p837 bra 	$L__BB0_110;
	add.f32 	%f7718, %f2498, %f2498;
	fma.rn.f32 	%f2501, %f7718, %f2497, %f2;
	sub.f32 	%f7719, %f2499, %f2500;
	add.f32 	%f2502, %f1, %f7719;
	mul.f32 	%f2503, %f2502, %f2502;
	mul.f32 	%f2504, %f2501, %f2501;
	add.f32 	%f7720, %f2503, %f2504;
	setp.gt.f32 	%p838, %f7720, 0f40800000;
	mov.b32 	%r900, 576;
	mov.u32 	%r1336, %r900;
	@%p838 bra 	$L__BB0_110;
	add.f32 	%f7721, %f2502, %f2502;
	fma.rn.f32 	%f2505, %f7721, %f2501, %f2;
	sub.f32 	%f7722, %f2503, %f2504;
	add.f32 	%f2506, %f1, %f7722;
	mul.f32 	%f2507, %f2506, %f2506;
	mul.f32 	%f2508, %f2505, %f2505;
	add.f32 	%f7723, %f2507, %f2508;
	setp.gt.f32 	%p839, %f7723, 0f40800000;
	mov.b32 	%r901, 577;
	mov.u32 	%r1336, %r901;
	@%p839 bra 	$L__BB0_110;
	add.f32 	%f7724, %f2506, %f2506;
	fma.rn.f32 	%f2509, %f7724, %f2505, %f2;
	sub.f32 	%f7725, %f2507, %f2508;
	add.f32 	%f2510, %f1, %f7725;
	mul.f32 	%f2511, %f2510, %f2510;
	mul.f32 	%f2512, %f2509, %f2509;
	add.f32 	%f7726, %f2511, %f2512;
	setp.gt.f32 	%p840, %f7726, 0f40800000;
	mov.b32 	%r902, 578;
	mov.u32 	%r1336, %r902;
	@%p840 bra 	$L__BB0_110;
	add.f32 	%f7727, %f2510, %f2510;
	fma.rn.f32 	%f2513, %f7727, %f2509, %f2;
	sub.f32 	%f7728, %f2511, %f2512;
	add.f32 	%f2514, %f1, %f7728;
	mul.f32 	%f2515, %f2514, %f2514;
	mul.f32 	%f2516, %f2513, %f2513;
	add.f32 	%f7729, %f2515, %f2516;
	setp.gt.f32 	%p841, %f7729, 0f40800000;
	mov.b32 	%r903, 579;
	mov.u32 	%r1336, %r903;
	@%p841 bra 	$L__BB0_110;
	add.f32 	%f7730, %f2514, %f2514;
	fma.rn.f32 	%f2517, %f7730, %f2513, %f2;
	sub.f32 	%f7731, %f2515, %f2516;
	add.f32 	%f2518, %f1, %f7731;
	mul.f32 	%f2519, %f2518, %f2518;
	mul.f32 	%f2520, %f2517, %f2517;
	add.f32 	%f7732, %f2519, %f2520;
	setp.gt.f32 	%p842, %f7732, 0f40800000;
	mov.b32 	%r904, 580;
	mov.u32 	%r1336, %r904;
	@%p842 bra 	$L__BB0_110;
	add.f32 	%f7733, %f2518, %f2518;
	fma.rn.f32 	%f2521, %f7733, %f2517, %f2;
	sub.f32 	%f7734, %f2519, %f2520;
	add.f32 	%f2522, %f1, %f7734;
	mul.f32 	%f2523, %f2522, %f2522;
	mul.f32 	%f2524, %f2521, %f2521;
	add.f32 	%f7735, %f2523, %f2524;
	setp.gt.f32 	%p843, %f7735, 0f40800000;
	mov.b32 	%r905, 581;
	mov.u32 	%r1336, %r905;
	@%p843 bra 	$L__BB0_110;
	add.f32 	%f7736, %f2522, %f2522;
	fma.rn.f32 	%f2525, %f7736, %f2521, %f2;
	sub.f32 	%f7737, %f2523, %f2524;
	add.f32 	%f2526, %f1, %f7737;
	mul.f32 	%f2527, %f2526, %f2526;
	mul.f32 	%f2528, %f2525, %f2525;
	add.f32 	%f7738, %f2527, %f2528;
	setp.gt.f32 	%p844, %f7738, 0f40800000;
	mov.b32 	%r906, 582;
	mov.u32 	%r1336, %r906;
	@%p844 bra 	$L__BB0_110;
	add.f32 	%f7739, %f2526, %f2526;
	fma.rn.f32 	%f2529, %f7739, %f2525, %f2;
	sub.f32 	%f7740, %f2527, %f2528;
	add.f32 	%f2530, %f1, %f7740;
	mul.f32 	%f2531, %f2530, %f2530;
	mul.f32 	%f2532, %f2529, %f2529;
	add.f32 	%f7741, %f2531, %f2532;
	setp.gt.f32 	%p845, %f7741, 0f40800000;
	mov.b32 	%r907, 583;
	mov.u32 	%r1336, %r907;
	@%p845 bra 	$L__BB0_110;
	add.f32 	%f7742, %f2530, %f2530;
	fma.rn.f32 	%f2533, %f7742, %f2529, %f2;
	sub.f32 	%f7743, %f2531, %f2532;
	add.f32 	%f2534, %f1, %f7743;
	mul.f32 	%f2535, %f2534, %f2534;
	mul.f32 	%f2536, %f2533, %f2533;
	add.f32 	%f7744, %f2535, %f2536;
	setp.gt.f32 	%p846, %f7744, 0f40800000;
	mov.b32 	%r908, 584;
	mov.u32 	%r1336, %r908;
	@%p846 bra 	$L__BB0_110;
	add.f32 	%f7745, %f2534, %f2534;
	fma.rn.f32 	%f2537, %f7745, %f2533, %f2;
	sub.f32 	%f7746, %f2535, %f2536;
	add.f32 	%f2538, %f1, %f7746;
	mul.f32 	%f2539, %f2538, %f2538;
	mul.f32 	%f2540, %f2537, %f2537;
	add.f32 	%f7747, %f2539, %f2540;
	setp.gt.f32 	%p847, %f7747, 0f40800000;
	mov.b32 	%r909, 585;
	mov.u32 	%r1336, %r909;
	@%p847 bra 	$L__BB0_110;
	add.f32 	%f7748, %f2538, %f2538;
	fma.rn.f32 	%f2541, %f7748, %f2537, %f2;
	sub.f32 	%f7749, %f2539, %f2540;
	add.f32 	%f2542, %f1, %f7749;
	mul.f32 	%f2543, %f2542, %f2542;
	mul.f32 	%f2544, %f2541, %f2541;
	add.f32 	%f7750, %f2543, %f2544;
	setp.gt.f32 	%p848, %f7750, 0f40800000;
	mov.b32 	%r910, 586;
	mov.u32 	%r1336, %r910;
	@%p848 bra 	$L__BB0_110;
	add.f32 	%f7751, %f2542, %f2542;
	fma.rn.f32 	%f2545, %f7751, %f2541, %f2;
	sub.f32 	%f7752, %f2543, %f2544;
	add.f32 	%f2546, %f1, %f7752;
	mul.f32 	%f2547, %f2546, %f2546;
	mul.f32 	%f2548, %f2545, %f2545;
	add.f32 	%f7753, %f2547, %f2548;
	setp.gt.f32 	%p849, %f7753, 0f40800000;
	mov.b32 	%r911, 587;
	mov.u32 	%r1336, %r911;
	@%p849 bra 	$L__BB0_110;
	add.f32 	%f7754, %f2546, %f2546;
	fma.rn.f32 	%f2549, %f7754, %f2545, %f2;
	sub.f32 	%f7755, %f2547, %f2548;
	add.f32 	%f2550, %f1, %f7755;
	mul.f32 	%f2551, %f2550, %f2550;
	mul.f32 	%f2552, %f2549, %f2549;
	add.f32 	%f7756, %f2551, %f2552;
	setp.gt.f32 	%p850, %f7756, 0f40800000;
	mov.b32 	%r912, 588;
	mov.u32 	%r1336, %r912;
	@%p850 bra 	$L__BB0_110;
	add.f32 	%f7757, %f2550, %f2550;
	fma.rn.f32 	%f2553, %f7757, %f2549, %f2;
	sub.f32 	%f7758, %f2551, %f2552;
	add.f32 	%f2554, %f1, %f7758;
	mul.f32 	%f2555, %f2554, %f2554;
	mul.f32 	%f2556, %f2553, %f2553;
	add.f32 	%f7759, %f2555, %f2556;
	setp.gt.f32 	%p851, %f7759, 0f40800000;
	mov.b32 	%r913, 589;
	mov.u32 	%r1336, %r913;
	@%p851 bra 	$L__BB0_110;
	add.f32 	%f7760, %f2554, %f2554;
	fma.rn.f32 	%f2557, %f7760, %f2553, %f2;
	sub.f32 	%f7761, %f2555, %f2556;
	add.f32 	%f2558, %f1, %f7761;
	mul.f32 	%f2559, %f2558, %f2558;
	mul.f32 	%f2560, %f2557, %f2557;
	add.f32 	%f7762, %f2559, %f2560;
	setp.gt.f32 	%p852, %f7762, 0f40800000;
	mov.b32 	%r914, 590;
	mov.u32 	%r1336, %r914;
	@%p852 bra 	$L__BB0_110;
	add.f32 	%f7763, %f2558, %f2558;
	fma.rn.f32 	%f2561, %f7763, %f2557, %f2;
	sub.f32 	%f7764, %f2559, %f2560;
	add.f32 	%f2562, %f1, %f7764;
	mul.f32 	%f2563, %f2562, %f2562;
	mul.f32 	%f2564, %f2561, %f2561;
	add.f32 	%f7765, %f2563, %f2564;
	setp.gt.f32 	%p853, %f7765, 0f40800000;
	mov.b32 	%r915, 591;
	mov.u32 	%r1336, %r915;
	@%p853 bra 	$L__BB0_110;
	add.f32 	%f7766, %f2562, %f2562;
	fma.rn.f32 	%f2565, %f7766, %f2561, %f2;
	sub.f32 	%f7767, %f2563, %f2564;
	add.f32 	%f2566, %f1, %f7767;
	mul.f32 	%f2567, %f2566, %f2566;
	mul.f32 	%f2568, %f2565, %f2565;
	add.f32 	%f7768, %f2567, %f2568;
	setp.gt.f32 	%p854, %f7768, 0f40800000;
	mov.b32 	%r916, 592;
	mov.u32 	%r1336, %r916;
	@%p854 bra 	$L__BB0_110;
	add.f32 	%f7769, %f2566, %f2566;
	fma.rn.f32 	%f2569, %f7769, %f2565, %f2;
	sub.f32 	%f7770, %f2567, %f2568;
	add.f32 	%f2570, %f1, %f7770;
	mul.f32 	%f2571, %f2570, %f2570;
	mul.f32 	%f2572, %f2569, %f2569;
	add.f32 	%f7771, %f2571, %f2572;
	setp.gt.f32 	%p855, %f7771, 0f40800000;
	mov.b32 	%r917, 593;
	mov.u32 	%r1336, %r917;
	@%p855 bra 	$L__BB0_110;
	add.f32 	%f7772, %f2570, %f2570;
	fma.rn.f32 	%f2573, %f7772, %f2569, %f2;
	sub.f32 	%f7773, %f2571, %f2572;
	add.f32 	%f2574, %f1, %f7773;
	mul.f32 	%f2575, %f2574, %f2574;
	mul.f32 	%f2576, %f2573, %f2573;
	add.f32 	%f7774, %f2575, %f2576;
	setp.gt.f32 	%p856, %f7774, 0f40800000;
	mov.b32 	%r918, 594;
	mov.u32 	%r1336, %r918;
	@%p856 bra 	$L__BB0_110;
	add.f32 	%f7775, %f2574, %f2574;
	fma.rn.f32 	%f2577, %f7775, %f2573, %f2;
	sub.f32 	%f7776, %f2575, %f2576;
	add.f32 	%f2578, %f1, %f7776;
	mul.f32 	%f2579, %f2578, %f2578;
	mul.f32 	%f2580, %f2577, %f2577;
	add.f32 	%f7777, %f2579, %f2580;
	setp.gt.f32 	%p857, %f7777, 0f40800000;
	mov.b32 	%r919, 595;
	mov.u32 	%r1336, %r919;
	@%p857 bra 	$L__BB0_110;
	add.f32 	%f7778, %f2578, %f2578;
	fma.rn.f32 	%f2581, %f7778, %f2577, %f2;
	sub.f32 	%f7779, %f2579, %f2580;
	add.f32 	%f2582, %f1, %f7779;
	mul.f32 	%f2583, %f2582, %f2582;
	mul.f32 	%f2584, %f2581, %f2581;
	add.f32 	%f7780, %f2583, %f2584;
	setp.gt.f32 	%p858, %f7780, 0f40800000;
	mov.b32 	%r920, 596;
	mov.u32 	%r1336, %r920;
	@%p858 bra 	$L__BB0_110;
	add.f32 	%f7781, %f2582, %f2582;
	fma.rn.f32 	%f2585, %f7781, %f2581, %f2;
	sub.f32 	%f7782, %f2583, %f2584;
	add.f32 	%f2586, %f1, %f7782;
	mul.f32 	%f2587, %f2586, %f2586;
	mul.f32 	%f2588, %f2585, %f2585;
	add.f32 	%f7783, %f2587, %f2588;
	setp.gt.f32 	%p859, %f7783, 0f40800000;
	mov.b32 	%r921, 597;
	mov.u32 	%r1336, %r921;
	@%p859 bra 	$L__BB0_110;
	add.f32 	%f7784, %f2586, %f2586;
	fma.rn.f32 	%f2589, %f7784, %f2585, %f2;
	sub.f32 	%f7785, %f2587, %f2588;
	add.f32 	%f2590, %f1, %f7785;
	mul.f32 	%f2591, %f2590, %f2590;
	mul.f32 	%f2592, %f2589, %f2589;
	add.f32 	%f7786, %f2591, %f2592;
	setp.gt.f32 	%p860, %f7786, 0f40800000;
	mov.b32 	%r922, 598;
	mov.u32 	%r1336, %r922;
	@%p860 bra 	$L__BB0_110;
	add.f32 	%f7787, %f2590, %f2590;
	fma.rn.f32 	%f2593, %f7787, %f2589, %f2;
	sub.f32 	%f7788, %f2591, %f2592;
	add.f32 	%f2594, %f1, %f7788;
	mul.f32 	%f2595, %f2594, %f2594;
	mul.f32 	%f2596, %f2593, %f2593;
	add.f32 	%f7789, %f2595, %f2596;
	setp.gt.f32 	%p861, %f7789, 0f40800000;
	mov.b32 	%r923, 599;
	mov.u32 	%r1336, %r923;
	@%p861 bra 	$L__BB0_110;
	add.f32 	%f7790, %f2594, %f2594;
	fma.rn.f32 	%f2597, %f7790, %f2593, %f2;
	sub.f32 	%f7791, %f2595, %f2596;
	add.f32 	%f2598, %f1, %f7791;
	mul.f32 	%f2599, %f2598, %f2598;
	mul.f32 	%f2600, %f2597, %f2597;
	add.f32 	%f7792, %f2599, %f2600;
	setp.gt.f32 	%p862, %f7792, 0f40800000;
	mov.b32 	%r924, 600;
	mov.u32 	%r1336, %r924;
	@%p862 bra 	$L__BB0_110;
	add.f32 	%f7793, %f2598, %f2598;
	fma.rn.f32 	%f2601, %f7793, %f2597, %f2;
	sub.f32 	%f7794, %f2599, %f2600;
	add.f32 	%f2602, %f1, %f7794;
	mul.f32 	%f2603, %f2602, %f2602;
	mul.f32 	%f2604, %f2601, %f2601;
	add.f32 	%f7795, %f2603, %f2604;
	setp.gt.f32 	%p863, %f7795, 0f40800000;
	mov.b32 	%r925, 601;
	mov.u32 	%r1336, %r925;
	@%p863 bra 	$L__BB0_110;
	add.f32 	%f7796, %f2602, %f2602;
	fma.rn.f32 	%f2605, %f7796, %f2601, %f2;
	sub.f32 	%f7797, %f2603, %f2604;
	add.f32 	%f2606, %f1, %f7797;
	mul.f32 	%f2607, %f2606, %f2606;
	mul.f32 	%f2608, %f2605, %f2605;
	add.f32 	%f7798, %f2607, %f2608;
	setp.gt.f32 	%p864, %f7798, 0f40800000;
	mov.b32 	%r926, 602;
	mov.u32 	%r1336, %r926;
	@%p864 bra 	$L__BB0_110;
	add.f32 	%f7799, %f2606, %f2606;
	fma.rn.f32 	%f2609, %f7799, %f2605, %f2;
	sub.f32 	%f7800, %f2607, %f2608;
	add.f32 	%f2610, %f1, %f7800;
	mul.f32 	%f2611, %f2610, %f2610;
	mul.f32 	%f2612, %f2609, %f2609;
	add.f32 	%f7801, %f2611, %f2612;
	setp.gt.f32 	%p865, %f7801, 0f40800000;
	mov.b32 	%r927, 603;
	mov.u32 	%r1336, %r927;
	@%p865 bra 	$L__BB0_110;
	add.f32 	%f7802, %f2610, %f2610;
	fma.rn.f32 	%f2613, %f7802, %f2609, %f2;
	sub.f32 	%f7803, %f2611, %f2612;
	add.f32 	%f2614, %f1, %f7803;
	mul.f32 	%f2615, %f2614, %f2614;
	mul.f32 	%f2616, %f2613, %f2613;
	add.f32 	%f7804, %f2615, %f2616;
	setp.gt.f32 	%p866, %f7804, 0f40800000;
	mov.b32 	%r928, 604;
	mov.u32 	%r1336, %r928;
	@%p866 bra 	$L__BB0_110;
	add.f32 	%f7805, %f2614, %f2614;
	fma.rn.f32 	%f2617, %f7805, %f2613, %f2;
	sub.f32 	%f7806, %f2615, %f2616;
	add.f32 	%f2618, %f1, %f7806;
	mul.f32 	%f2619, %f2618, %f2618;
	mul.f32 	%f2620, %f2617, %f2617;
	add.f32 	%f7807, %f2619, %f2620;
	setp.gt.f32 	%p867, %f7807, 0f40800000;
	mov.b32 	%r929, 605;
	mov.u32 	%r1336, %r929;
	@%p867 bra 	$L__BB0_110;
	add.f32 	%f7808, %f2618, %f2618;
	fma.rn.f32 	%f2621, %f7808, %f2617, %f2;
	sub.f32 	%f7809, %f2619, %f2620;
	add.f32 	%f2622, %f1, %f7809;
	mul.f32 	%f2623, %f2622, %f2622;
	mul.f32 	%f2624, %f2621, %f2621;
	add.f32 	%f7810, %f2623, %f2624;
	setp.gt.f32 	%p868, %f7810, 0f40800000;
	mov.b32 	%r930, 606;
	mov.u32 	%r1336, %r930;
	@%p868 bra 	$L__BB0_110;
	add.f32 	%f7811, %f2622, %f2622;
	fma.rn.f32 	%f2625, %f7811, %f2621, %f2;
	sub.f32 	%f7812, %f2623, %f2624;
	add.f32 	%f2626, %f1, %f7812;
	mul.f32 	%f2627, %f2626, %f2626;
	mul.f32 	%f2628, %f2625, %f2625;
	add.f32 	%f7813, %f2627, %f2628;
	setp.gt.f32 	%p869, %f7813, 0f40800000;
	mov.b32 	%r931, 607;
	mov.u32 	%r1336, %r931;
	@%p869 bra 	$L__BB0_110;
	add.f32 	%f7814, %f2626, %f2626;
	fma.rn.f32 	%f2629, %f7814, %f2625, %f2;
	sub.f32 	%f7815, %f2627, %f2628;
	add.f32 	%f2630, %f1, %f7815;
	mul.f32 	%f2631, %f2630, %f2630;
	mul.f32 	%f2632, %f2629, %f2629;
	add.f32 	%f7816, %f2631, %f2632;
	setp.gt.f32 	%p870, %f7816, 0f40800000;
	mov.b32 	%r932, 608;
	mov.u32 	%r1336, %r932;
	@%p870 bra 	$L__BB0_110;
	add.f32 	%f7817, %f2630, %f2630;
	fma.rn.f32 	%f2633, %f7817, %f2629, %f2;
	sub.f32 	%f7818, %f2631, %f2632;
	add.f32 	%f2634, %f1, %f7818;
	mul.f32 	%f2635, %f2634, %f2634;
	mul.f32 	%f2636, %f2633, %f2633;
	add.f32 	%f7819, %f2635, %f2636;
	setp.gt.f32 	%p871, %f7819, 0f40800000;
	mov.b32 	%r933, 609;
	mov.u32 	%r1336, %r933;
	@%p871 bra 	$L__BB0_110;
	add.f32 	%f7820, %f2634, %f2634;
	fma.rn.f32 	%f2637, %f7820, %f2633, %f2;
	sub.f32 	%f7821, %f2635, %f2636;
	add.f32 	%f2638, %f1, %f7821;
	mul.f32 	%f2639, %f2638, %f2638;
	mul.f32 	%f2640, %f2637, %f2637;
	add.f32 	%f7822, %f2639, %f2640;
	setp.gt.f32 	%p872, %f7822, 0f40800000;
	mov.b32 	%r934, 610;
	mov.u32 	%r1336, %r934;
	@%p872 bra 	$L__BB0_110;
	add.f32 	%f7823, %f2638, %f2638;
	fma.rn.f32 	%f2641, %f7823, %f2637, %f2;
	sub.f32 	%f7824, %f2639, %f2640;
	add.f32 	%f2642, %f1, %f7824;
	mul.f32 	%f2643, %f2642, %f2642;
	mul.f32 	%f2644, %f2641, %f2641;
	add.f32 	%f7825, %f2643, %f2644;
	setp.gt.f32 	%p873, %f7825, 0f40800000;
	mov.b32 	%r935, 611;
	mov.u32 	%r1336, %r935;
	@%p873 bra 	$L__BB0_110;
	add.f32 	%f7826, %f2642, %f2642;
	fma.rn.f32 	%f2645, %f7826, %f2641, %f2;
	sub.f32 	%f7827, %f2643, %f2644;
	add.f32 	%f2646, %f1, %f7827;
	mul.f32 	%f2647, %f2646, %f2646;
	mul.f32 	%f2648, %f2645, %f2645;
	add.f32 	%f7828, %f2647, %f2648;
	setp.gt.f32 	%p874, %f7828, 0f40800000;
	mov.b32 	%r936, 612;
	mov.u32 	%r1336, %r936;
	@%p874 bra 	$L__BB0_110;
	add.f32 	%f7829, %f2646, %f2646;
	fma.rn.f32 	%f2649, %f7829, %f2645, %f2;
	sub.f32 	%f7830, %f2647, %f2648;
	add.f32 	%f2650, %f1, %f7830;
	mul.f32 	%f2651, %f2650, %f2650;
	mul.f32 	%f2652, %f2649, %f2649;
	add.f32 	%f7831, %f2651, %f2652;
	setp.gt.f32 	%p875, %f7831, 0f40800000;
	mov.b32 	%r937, 613;
	mov.u32 	%r1336, %r937;
	@%p875 bra 	$L__BB0_110;
	add.f32 	%f7832, %f2650, %f2650;
	fma.rn.f32 	%f2653, %f7832, %f2649, %f2;
	sub.f32 	%f7833, %f2651, %f2652;
	add.f32 	%f2654, %f1, %f7833;
	mul.f32 	%f2655, %f2654, %f2654;
	mul.f32 	%f2656, %f2653, %f2653;
	add.f32 	%f7834, %f2655, %f2656;
	setp.gt.f32 	%p876, %f7834, 0f40800000;
	mov.b32 	%r938, 614;
	mov.u32 	%r1336, %r938;
	@%p876 bra 	$L__BB0_110;
	add.f32 	%f7835, %f2654, %f2654;
	fma.rn.f32 	%f2657, %f7835, %f2653, %f2;
	sub.f32 	%f7836, %f2655, %f2656;
	add.f32 	%f2658, %f1, %f7836;
	mul.f32 	%f2659, %f2658, %f2658;
	mul.f32 	%f2660, %f2657, %f2657;
	add.f32 	%f7837, %f2659, %f2660;
	setp.gt.f32 	%p877, %f7837, 0f40800000;
	mov.b32 	%r939, 615;
	mov.u32 	%r1336, %r939;
	@%p877 bra 	$L__BB0_110;
	add.f32 	%f7838, %f2658, %f2658;
	fma.rn.f32 	%f2661, %f7838, %f2657, %f2;
	sub.f32 	%f7839, %f2659, %f2660;
	add.f32 	%f2662, %f1, %f7839;
	mul.f32 	%f2663, %f2662, %f2662;
	mul.f32 	%f2664, %f2661, %f2661;
	add.f32 	%f7840, %f2663, %f2664;
	setp.gt.f32 	%p878, %f7840, 0f40800000;
	mov.b32 	%r940, 616;
	mov.u32 	%r1336, %r940;
	@%p878 bra 	$L__BB0_110;
	add.f32 	%f7841, %f2662, %f2662;
	fma.rn.f32 	%f2665, %f7841, %f2661, %f2;
	sub.f32 	%f7842, %f2663, %f2664;
	add.f32 	%f2666, %f1, %f7842;
	mul.f32 	%f2667, %f2666, %f2666;
	mul.f32 	%f2668, %f2665, %f2665;
	add.f32 	%f7843, %f2667, %f2668;
	setp.gt.f32 	%p879, %f7843, 0f40800000;
	mov.b32 	%r941, 617;
	mov.u32 	%r1336, %r941;
	@%p879 bra 	$L__BB0_110;
	add.f32 	%f7844, %f2666, %f2666;
	fma.rn.f32 	%f2669, %f7844, %f2665, %f2;
	sub.f32 	%f7845, %f2667, %f2668;
	add.f32 	%f2670, %f1, %f7845;
	mul.f32 	%f2671, %f2670, %f2670;
	mul.f32 	%f2672, %f2669, %f2669;
	add.f32 	%f7846, %f2671, %f2672;
	setp.gt.f32 	%p880, %f7846, 0f40800000;
	mov.b32 	%r942, 618;
	mov.u32 	%r1336, %r942;
	@%p880 bra 	$L__BB0_110;
	add.f32 	%f7847, %f2670, %f2670;
	fma.rn.f32 	%f2673, %f7847, %f2669, %f2;
	sub.f32 	%f7848, %f2671, %f2672;
	add.f32 	%f2674, %f1, %f7848;
	mul.f32 	%f2675, %f2674, %f2674;
	mul.f32 	%f2676, %f2673, %f2673;
	add.f32 	%f7849, %f2675, %f2676;
	setp.gt.f32 	%p881, %f7849, 0f40800000;
	mov.b32 	%r943, 619;
	mov.u32 	%r1336, %r943;
	@%p881 bra 	$L__BB0_110;
	add.f32 	%f7850, %f2674, %f2674;
	fma.rn.f32 	%f2677, %f7850, %f2673, %f2;
	sub.f32 	%f7851, %f2675, %f2676;
	add.f32 	%f2678, %f1, %f7851;
	mul.f32 	%f2679, %f2678, %f2678;
	mul.f32 	%f2680, %f2677, %f2677;
	add.f32 	%f7852, %f2679, %f2680;
	setp.gt.f32 	%p882, %f7852, 0f40800000;
	mov.b32 	%r944, 620;
	mov.u32 	%r1336, %r944;
	@%p882 bra 	$L__BB0_110;
	add.f32 	%f7853, %f2678, %f2678;
	fma.rn.f32 	%f2681, %f7853, %f2677, %f2;
	sub.f32 	%f7854, %f2679, %f2680;
	add.f32 	%f2682, %f1, %f7854;
	mul.f32 	%f2683, %f2682, %f2682;
	mul.f32 	%f2684, %f2681, %f2681;
	add.f32 	%f7855, %f2683, %f2684;
	setp.gt.f32 	%p883, %f7855, 0f40800000;
	mov.b32 	%r945, 621;
	mov.u32 	%r1336, %r945;
	@%p883 bra 	$L__BB0_110;
	add.f32 	%f7856, %f2682, %f2682;
	fma.rn.f32 	%f2685, %f7856, %f2681, %f2;
	sub.f32 	%f7857, %f2683, %f2684;
	add.f32 	%f2686, %f1, %f7857;
	mul.f32 	%f2687, %f2686, %f2686;
	mul.f32 	%f2688, %f2685, %f2685;
	add.f32 	%f7858, %f2687, %f2688;
	setp.gt.f32 	%p884, %f7858, 0f40800000;
	mov.b32 	%r946, 622;
	mov.u32 	%r1336, %r946;
	@%p884 bra 	$L__BB0_110;
	add.f32 	%f7859, %f2686, %f2686;
	fma.rn.f32 	%f2689, %f7859, %f2685, %f2;
	sub.f32 	%f7860, %f2687, %f2688;
	add.f32 	%f2690, %f1, %f7860;
	mul.f32 	%f2691, %f2690, %f2690;
	mul.f32 	%f2692, %f2689, %f2689;
	add.f32 	%f7861, %f2691, %f2692;
	setp.gt.f32 	%p885, %f7861, 0f40800000;
	mov.b32 	%r947, 623;
	mov.u32 	%r1336, %r947;
	@%p885 bra 	$L__BB0_110;
	add.f32 	%f7862, %f2690, %f2690;
	fma.rn.f32 	%f2693, %f7862, %f2689, %f2;
	sub.f32 	%f7863, %f2691, %f2692;
	add.f32 	%f2694, %f1, %f7863;
	mul.f32 	%f2695, %f2694, %f2694;
	mul.f32 	%f2696, %f2693, %f2693;
	add.f32 	%f7864, %f2695, %f2696;
	setp.gt.f32 	%p886, %f7864, 0f40800000;
	mov.b32 	%r948, 624;
	mov.u32 	%r1336, %r948;
	@%p886 bra 	$L__BB0_110;
	add.f32 	%f7865, %f2694, %f2694;
	fma.rn.f32 	%f2697, %f7865, %f2693, %f2;
	sub.f32 	%f7866, %f2695, %f2696;
	add.f32 	%f2698, %f1, %f7866;
	mul.f32 	%f2699, %f2698, %f2698;
	mul.f32 	%f2700, %f2697, %f2697;
	add.f32 	%f7867, %f2699, %f2700;
	setp.gt.f32 	%p887, %f7867, 0f40800000;
	mov.b32 	%r949, 625;
	mov.u32 	%r1336, %r949;
	@%p887 bra 	$L__BB0_110;
	add.f32 	%f7868, %f2698, %f2698;
	fma.rn.f32 	%f2701, %f7868, %f2697, %f2;
	sub.f32 	%f7869, %f2699, %f2700;
	add.f32 	%f2702, %f1, %f7869;
	mul.f32 	%f2703, %f2702, %f2702;
	mul.f32 	%f2704, %f2701, %f2701;
	add.f32 	%f7870, %f2703, %f2704;
	setp.gt.f32 	%p888, %f7870, 0f40800000;
	mov.b32 	%r950, 626;
	mov.u32 	%r1336, %r950;
	@%p888 bra 	$L__BB0_110;
	add.f32 	%f7871, %f2702, %f2702;
	fma.rn.f32 	%f2705, %f7871, %f2701, %f2;
	sub.f32 	%f7872, %f2703, %f2704;
	add.f32 	%f2706, %f1, %f7872;
	mul.f32 	%f2707, %f2706, %f2706;
	mul.f32 	%f2708, %f2705, %f2705;
	add.f32 	%f7873, %f2707, %f2708;
	setp.gt.f32 	%p889, %f7873, 0f40800000;
	mov.b32 	%r951, 627;
	mov.u32 	%r1336, %r951;
	@%p889 bra 	$L__BB0_110;
	add.f32 	%f7874, %f2706, %f2706;
	fma.rn.f32 	%f2709, %f7874, %f2705, %f2;
	sub.f32 	%f7875, %f2707, %f2708;
	add.f32 	%f2710, %f1, %f7875;
	mul.f32 	%f2711, %f2710, %f2710;
	mul.f32 	%f2712, %f2709, %f2709;
	add.f32 	%f7876, %f2711, %f2712;
	setp.gt.f32 	%p890, %f7876, 0f40800000;
	mov.b32 	%r952, 628;
	mov.u32 	%r1336, %r952;
	@%p890 bra 	$L__BB0_110;
	add.f32 	%f7877, %f2710, %f2710;
	fma.rn.f32 	%f2713, %f7877, %f2709, %f2;
	sub.f32 	%f7878, %f2711, %f2712;
	add.f32 	%f2714, %f1, %f7878;
	mul.f32 	%f2715, %f2714, %f2714;
	mul.f32 	%f2716, %f2713, %f2713;
	add.f32 	%f7879, %f2715, %f2716;
	setp.gt.f32 	%p891, %f7879, 0f40800000;
	mov.b32 	%r953, 629;
	mov.u32 	%r1336, %r953;
	@%p891 bra 	$L__BB0_110;
	add.f32 	%f7880, %f2714, %f2714;
	fma.rn.f32 	%f2717, %f7880, %f2713, %f2;
	sub.f32 	%f7881, %f2715, %f2716;
	add.f32 	%f2718, %f1, %f7881;
	mul.f32 	%f2719, %f2718, %f2718;
	mul.f32 	%f2720, %f2717, %f2717;
	add.f32 	%f7882, %f2719, %f2720;
	setp.gt.f32 	%p892, %f7882, 0f40800000;
	mov.b32 	%r954, 630;
	mov.u32 	%r1336, %r954;
	@%p892 bra 	$L__BB0_110;
	add.f32 	%f7883, %f2718, %f2718;
	fma.rn.f32 	%f2721, %f7883, %f2717, %f2;
	sub.f32 	%f7884, %f2719, %f2720;
	add.f32 	%f2722, %f1, %f7884;
	mul.f32 	%f2723, %f2722, %f2722;
	mul.f32 	%f2724, %f2721, %f2721;
	add.f32 	%f7885, %f2723, %f2724;
	setp.gt.f32 	%p893, %f7885, 0f40800000;
	mov.b32 	%r955, 631;
	mov.u32 	%r1336, %r955;
	@%p893 bra 	$L__BB0_110;
	add.f32 	%f7886, %f2722, %f2722;
	fma.rn.f32 	%f2725, %f7886, %f2721, %f2;
	sub.f32 	%f7887, %f2723, %f2724;
	add.f32 	%f2726, %f1, %f7887;
	mul.f32 	%f2727, %f2726, %f2726;
	mul.f32 	%f2728, %f2725, %f2725;
	add.f32 	%f7888, %f2727, %f2728;
	setp.gt.f32 	%p894, %f7888, 0f40800000;
	mov.b32 	%r956, 632;
	mov.u32 	%r1336, %r956;
	@%p894 bra 	$L__BB0_110;
	add.f32 	%f7889, %f2726, %f2726;
	fma.rn.f32 	%f2729, %f7889, %f2725, %f2;
	sub.f32 	%f7890, %f2727, %f2728;
	add.f32 	%f2730, %f1, %f7890;
	mul.f32 	%f2731, %f2730, %f2730;
	mul.f32 	%f2732, %f2729, %f2729;
	add.f32 	%f7891, %f2731, %f2732;
	setp.gt.f32 	%p895, %f7891, 0f40800000;
	mov.b32 	%r957, 633;
	mov.u32 	%r1336, %r957;
	@%p895 bra 	$L__BB0_110;
	add.f32 	%f7892, %f2730, %f2730;
	fma.rn.f32 	%f2733, %f7892, %f2729, %f2;
	sub.f32 	%f7893, %f2731, %f2732;
	add.f32 	%f2734, %f1, %f7893;
	mul.f32 	%f2735, %f2734, %f2734;
	mul.f32 	%f2736, %f2733, %f2733;
	add.f32 	%f7894, %f2735, %f2736;
	setp.gt.f32 	%p896, %f7894, 0f40800000;
	mov.b32 	%r958, 634;
	mov.u32 	%r1336, %r958;
	@%p896 bra 	$L__BB0_110;
	add.f32 	%f7895, %f2734, %f2734;
	fma.rn.f32 	%f2737, %f7895, %f2733, %f2;
	sub.f32 	%f7896, %f2735, %f2736;
	add.f32 	%f2738, %f1, %f7896;
	mul.f32 	%f2739, %f2738, %f2738;
	mul.f32 	%f2740, %f2737, %f2737;
	add.f32 	%f7897, %f2739, %f2740;
	setp.gt.f32 	%p897, %f7897, 0f40800000;
	mov.b32 	%r959, 635;
	mov.u32 	%r1336, %r959;
	@%p897 bra 	$L__BB0_110;
	add.f32 	%f7898, %f2738, %f2738;
	fma.rn.f32 	%f2741, %f7898, %f2737, %f2;
	sub.f32 	%f7899, %f2739, %f2740;
	add.f32 	%f2742, %f1, %f7899;
	mul.f32 	%f2743, %f2742, %f2742;
	mul.f32 	%f2744, %f2741, %f2741;
	add.f32 	%f7900, %f2743, %f2744;
	setp.gt.f32 	%p898, %f7900, 0f40800000;
	mov.b32 	%r960, 636;
	mov.u32 	%r1336, %r960;
	@%p898 bra 	$L__BB0_110;
	add.f32 	%f7901, %f2742, %f2742;
	fma.rn.f32 	%f2745, %f7901, %f2741, %f2;
	sub.f32 	%f7902, %f2743, %f2744;
	add.f32 	%f2746, %f1, %f7902;
	mul.f32 	%f2747, %f2746, %f2746;
	mul.f32 	%f2748, %f2745, %f2745;
	add.f32 	%f7903, %f2747, %f2748;
	setp.gt.f32 	%p899, %f7903, 0f40800000;
	mov.b32 	%r961, 637;
	mov.u32 	%r1336, %r961;
	@%p899 bra 	$L__BB0_110;
	add.f32 	%f7904, %f2746, %f2746;
	fma.rn.f32 	%f2749, %f7904, %f2745, %f2;
	sub.f32 	%f7905, %f2747, %f2748;
	add.f32 	%f2750, %f1, %f7905;
	mul.f32 	%f2751, %f2750, %f2750;
	mul.f32 	%f2752, %f2749, %f2749;
	add.f32 	%f7906, %f2751, %f2752;
	setp.gt.f32 	%p900, %f7906, 0f40800000;
	mov.b32 	%r962, 638;
	mov.u32 	%r1336, %r962;
	@%p900 bra 	$L__BB0_110;
	add.f32 	%f7907, %f2750, %f2750;
	fma.rn.f32 	%f2753, %f7907, %f2749, %f2;
	sub.f32 	%f7908, %f2751, %f2752;
	add.f32 	%f2754, %f1, %f7908;
	mul.f32 	%f2755, %f2754, %f2754;
	mul.f32 	%f2756, %f2753, %f2753;
	add.f32 	%f7909, %f2755, %f2756;
	setp.gt.f32 	%p901, %f7909, 0f40800000;
	mov.b32 	%r963, 639;
	mov.u32 	%r1336, %r963;
	@%p901 bra 	$L__BB0_110;
	add.f32 	%f7910, %f2754, %f2754;
	fma.rn.f32 	%f2757, %f7910, %f2753, %f2;
	sub.f32 	%f7911, %f2755, %f2756;
	add.f32 	%f2758, %f1, %f7911;
	mul.f32 	%f2759, %f2758, %f2758;
	mul.f32 	%f2760, %f2757, %f2757;
	add.f32 	%f7912, %f2759, %f2760;
	setp.gt.f32 	%p902, %f7912, 0f40800000;
	mov.b32 	%r964, 640;
	mov.u32 	%r1336, %r964;
	@%p902 bra 	$L__BB0_110;
	add.f32 	%f7913, %f2758, %f2758;
	fma.rn.f32 	%f2761, %f7913, %f2757, %f2;
	sub.f32 	%f7914, %f2759, %f2760;
	add.f32 	%f2762, %f1, %f7914;
	mul.f32 	%f2763, %f2762, %f2762;
	mul.f32 	%f2764, %f2761, %f2761;
	add.f32 	%f7915, %f2763, %f2764;
	setp.gt.f32 	%p903, %f7915, 0f40800000;
	mov.b32 	%r965, 641;
	mov.u32 	%r1336, %r965;
	@%p903 bra 	$L__BB0_110;
	add.f32 	%f7916, %f2762, %f2762;
	fma.rn.f32 	%f2765, %f7916, %f2761, %f2;
	sub.f32 	%f7917, %f2763, %f2764;
	add.f32 	%f2766, %f1, %f7917;
	mul.f32 	%f2767, %f2766, %f2766;
	mul.f32 	%f2768, %f2765, %f2765;
	add.f32 	%f7918, %f2767, %f2768;
	setp.gt.f32 	%p904, %f7918, 0f40800000;
	mov.b32 	%r966, 642;
	mov.u32 	%r1336, %r966;
	@%p904 bra 	$L__BB0_110;
	add.f32 	%f7919, %f2766, %f2766;
	fma.rn.f32 	%f2769, %f7919, %f2765, %f2;
	sub.f32 	%f7920, %f2767, %f2768;
	add.f32 	%f2770, %f1, %f7920;
	mul.f32 	%f2771, %f2770, %f2770;
	mul.f32 	%f2772, %f2769, %f2769;
	add.f32 	%f7921, %f2771, %f2772;
	setp.gt.f32 	%p905, %f7921, 0f40800000;
	mov.b32 	%r967, 643;
	mov.u32 	%r1336, %r967;
	@%p905 bra 	$L__BB0_110;
	add.f32 	%f7922, %f2770, %f2770;
	fma.rn.f32 	%f2773, %f7922, %f2769, %f2;
	sub.f32 	%f7923, %f2771, %f2772;
	add.f32 	%f2774, %f1, %f7923;
	mul.f32 	%f2775, %f2774, %f2774;
	mul.f32 	%f2776, %f2773, %f2773;
	add.f32 	%f7924, %f2775, %f2776;
	setp.gt.f32 	%p906, %f7924, 0f40800000;
	mov.b32 	%r968, 644;
	mov.u32 	%r1336, %r968;
	@%p906 bra 	$L__BB0_110;
	add.f32 	%f7925, %f2774, %f2774;
	fma.rn.f32 	%f2777, %f7925, %f2773, %f2;
	sub.f32 	%f7926, %f2775, %f2776;
	add.f32 	%f2778, %f1, %f7926;
	mul.f32 	%f2779, %f2778, %f2778;
	mul.f32 	%f2780, %f2777, %f2777;
	add.f32 	%f7927, %f2779, %f2780;
	setp.gt.f32 	%p907, %f7927, 0f40800000;
	mov.b32 	%r969, 645;
	mov.u32 	%r1336, %r969;
	@%p907 bra 	$L__BB0_110;
	add.f32 	%f7928, %f2778, %f2778;
	fma.rn.f32 	%f2781, %f7928, %f2777, %f2;
	sub.f32 	%f7929, %f2779, %f2780;
	add.f32 	%f2782, %f1, %f7929;
	mul.f32 	%f2783, %f2782, %f2782;
	mul.f32 	%f2784, %f2781, %f2781;
	add.f32 	%f7930, %f2783, %f2784;
	setp.gt.f32 	%p908, %f7930, 0f40800000;
	mov.b32 	%r970, 646;
	mov.u32 	%r1336, %r970;
	@%p908 bra 	$L__BB0_110;
	add.f32 	%f7931, %f2782, %f2782;
	fma.rn.f32 	%f2785, %f7931, %f2781, %f2;
	sub.f32 	%f7932, %f2783, %f2784;
	add.f32 	%f2786, %f1, %f7932;
	mul.f32 	%f2787, %f2786, %f2786;
	mul.f32 	%f2788, %f2785, %f2785;
	add.f32 	%f7933, %f2787, %f2788;
	setp.gt.f32 	%p909, %f7933, 0f40800000;
	mov.b32 	%r971, 647;
	mov.u32 	%r1336, %r971;
	@%p909 bra 	$L__BB0_110;
	add.f32 	%f7934, %f2786, %f2786;
	fma.rn.f32 	%f2789, %f7934, %f2785, %f2;
	sub.f32 	%f7935, %f2787, %f2788;
	add.f32 	%f2790, %f1, %f7935;
	mul.f32 	%f2791, %f2790, %f2790;
	mul.f32 	%f2792, %f2789, %f2789;
	add.f32 	%f7936, %f2791, %f2792;
	setp.gt.f32 	%p910, %f7936, 0f40800000;
	mov.b32 	%r972, 648;
	mov.u32 	%r1336, %r972;
	@%p910 bra 	$L__BB0_110;
	add.f32 	%f7937, %f2790, %f2790;
	fma.rn.f32 	%f2793, %f7937, %f2789, %f2;
	sub.f32 	%f7938, %f2791, %f2792;
	add.f32 	%f2794, %f1, %f7938;
	mul.f32 	%f2795, %f2794, %f2794;
	mul.f32 	%f2796, %f2793, %f2793;
	add.f32 	%f7939, %f2795, %f2796;
	setp.gt.f32 	%p911, %f7939, 0f40800000;
	mov.b32 	%r973, 649;
	mov.u32 	%r1336, %r973;
	@%p911 bra 	$L__BB0_110;
	add.f32 	%f7940, %f2794, %f2794;
	fma.rn.f32 	%f2797, %f7940, %f2793, %f2;
	sub.f32 	%f7941, %f2795, %f2796;
	add.f32 	%f2798, %f1, %f7941;
	mul.f32 	%f2799, %f2798, %f2798;
	mul.f32 	%f2800, %f2797, %f2797;
	add.f32 	%f7942, %f2799, %f2800;
	setp.gt.f32 	%p912, %f7942, 0f40800000;
	mov.b32 	%r974, 650;
	mov.u32 	%r1336, %r974;
	@%p912 bra 	$L__BB0_110;
	add.f32 	%f7943, %f2798, %f2798;
	fma.rn.f32 	%f2801, %f7943, %f2797, %f2;
	sub.f32 	%f7944, %f2799, %f2800;
	add.f32 	%f2802, %f1, %f7944;
	mul.f32 	%f2803, %f2802, %f2802;
	mul.f32 	%f2804, %f2801, %f2801;
	add.f32 	%f7945, %f2803, %f2804;
	setp.gt.f32 	%p913, %f7945, 0f40800000;
	mov.b32 	%r975, 651;
	mov.u32 	%r1336, %r975;
	@%p913 bra 	$L__BB0_110;
	add.f32 	%f7946, %f2802, %f2802;
	fma.rn.f32 	%f2805, %f7946, %f2801, %f2;
	sub.f32 	%f7947, %f2803, %f2804;
	add.f32 	%f2806, %f1, %f7947;
	mul.f32 	%f2807, %f2806, %f2806;
	mul.f32 	%f2808, %f2805, %f2805;
	add.f32 	%f7948, %f2807, %f2808;
	setp.gt.f32 	%p914, %f7948, 0f40800000;
	mov.b32 	%r976, 652;
	mov.u32 	%r1336, %r976;
	@%p914 bra 	$L__BB0_110;
	add.f32 	%f7949, %f2806, %f2806;
	fma.rn.f32 	%f2809, %f7949, %f2805, %f2;
	sub.f32 	%f7950, %f2807, %f2808;
	add.f32 	%f2810, %f1, %f7950;
	mul.f32 	%f2811, %f2810, %f2810;
	mul.f32 	%f2812, %f2809, %f2809;
	add.f32 	%f7951, %f2811, %f2812;
	setp.gt.f32 	%p915, %f7951, 0f40800000;
	mov.b32 	%r977, 653;
	mov.u32 	%r1336, %r977;
	@%p915 bra 	$L__BB0_110;
	add.f32 	%f7952, %f2810, %f2810;
	fma.rn.f32 	%f2813, %f7952, %f2809, %f2;
	sub.f32 	%f7953, %f2811, %f2812;
	add.f32 	%f2814, %f1, %f7953;
	mul.f32 	%f2815, %f2814, %f2814;
	mul.f32 	%f2816, %f2813, %f2813;
	add.f32 	%f7954, %f2815, %f2816;
	setp.gt.f32 	%p916, %f7954, 0f40800000;
	mov.b32 	%r978, 654;
	mov.u32 	%r1336, %r978;
	@%p916 bra 	$L__BB0_110;
	add.f32 	%f7955, %f2814, %f2814;
	fma.rn.f32 	%f2817, %f7955, %f2813, %f2;
	sub.f32 	%f7956, %f2815, %f2816;
	add.f32 	%f2818, %f1, %f7956;
	mul.f32 	%f2819, %f2818, %f2818;
	mul.f32 	%f2820, %f2817, %f2817;
	add.f32 	%f7957, %f2819, %f2820;
	setp.gt.f32 	%p917, %f7957, 0f40800000;
	mov.b32 	%r979, 655;
	mov.u32 	%r1336, %r979;
	@%p917 bra 	$L__BB0_110;
	add.f32 	%f7958, %f2818, %f2818;
	fma.rn.f32 	%f2821, %f7958, %f2817, %f2;
	sub.f32 	%f7959, %f2819, %f2820;
	add.f32 	%f2822, %f1, %f7959;
	mul.f32 	%f2823, %f2822, %f2822;
	mul.f32 	%f2824, %f2821, %f2821;
	add.f32 	%f7960, %f2823, %f2824;
	setp.gt.f32 	%p918, %f7960, 0f40800000;
	mov.b32 	%r980, 656;
	mov.u32 	%r1336, %r980;
	@%p918 bra 	$L__BB0_110;
	add.f32 	%f7961, %f2822, %f2822;
	fma.rn.f32 	%f2825, %f7961, %f2821, %f2;
	sub.f32 	%f7962, %f2823, %f2824;
	add.f32 	%f2826, %f1, %f7962;
	mul.f32 	%f2827, %f2826, %f2826;
	mul.f32 	%f2828, %f2825, %f2825;
	add.f32 	%f7963, %f2827, %f2828;
	setp.gt.f32 	%p919, %f7963, 0f40800000;
	mov.b32 	%r981, 657;
	mov.u32 	%r1336, %r981;
	@%p919 bra 	$L__BB0_110;
	add.f32 	%f7964, %f2826, %f2826;
	fma.rn.f32 	%f2829, %f7964, %f2825, %f2;
	sub.f32 	%f7965, %f2827, %f2828;
	add.f32 	%f2830, %f1, %f7965;
	mul.f32 	%f2831, %f2830, %f2830;
	mul.f32 	%f2832, %f2829, %f2829;
	add.f32 	%f7966, %f2831, %f2832;
	setp.gt.f32 	%p920, %f7966, 0f40800000;
	mov.b32 	%r982, 658;
	mov.u32 	%r1336, %r982;
	@%p920 bra 	$L__BB0_110;
	add.f32 	%f7967, %f2830, %f2830;
	fma.rn.f32 	%f2833, %f7967, %f2829, %f2;
	sub.f32 	%f7968, %f2831, %f2832;
	add.f32 	%f2834, %f1, %f7968;
	mul.f32 	%f2835, %f2834, %f2834;
	mul.f32 	%f2836, %f2833, %f2833;
	add.f32 	%f7969, %f2835, %f2836;
	setp.gt.f32 	%p921, %f7969, 0f40800000;
	mov.b32 	%r983, 659;
	mov.u32 	%r1336, %r983;
	@%p921 bra 	$L__BB0_110;
	add.f32 	%f7970, %f2834, %f2834;
	fma.rn.f32 	%f2837, %f7970, %f2833, %f2;
	sub.f32 	%f7971, %f2835, %f2836;
	add.f32 	%f2838, %f1, %f7971;
	mul.f32 	%f2839, %f2838, %f2838;
	mul.f32 	%f2840, %f2837, %f2837;
	add.f32 	%f7972, %f2839, %f2840;
	setp.gt.f32 	%p922, %f7972, 0f40800000;
	mov.b32 	%r984, 660;
	mov.u32 	%r1336, %r984;
	@%p922 bra 	$L__BB0_110;
	add.f32 	%f7973, %f2838, %f2838;
	fma.rn.f32 	%f2841, %f7973, %f2837, %f2;
	sub.f32 	%f7974, %f2839, %f2840;
	add.f32 	%f2842, %f1, %f7974;
	mul.f32 	%f2843, %f2842, %f2842;
	mul.f32 	%f2844, %f2841, %f2841;
	add.f32 	%f7975, %f2843, %f2844;
	setp.gt.f32 	%p923, %f7975, 0f40800000;
	mov.b32 	%r985, 661;
	mov.u32 	%r1336, %r985;
	@%p923 bra 	$L__BB0_110;
	add.f32 	%f7976, %f2842, %f2842;
	fma.rn.f32 	%f2845, %f7976, %f2841, %f2;
	sub.f32 	%f7977, %f2843, %f2844;
	add.f32 	%f2846, %f1, %f7977;
	mul.f32 	%f2847, %f2846, %f2846;
	mul.f32 	%f2848, %f2845, %f2845;
	add.f32 	%f7978, %f2847, %f2848;
	setp.gt.f32 	%p924, %f7978, 0f40800000;
	mov.b32 	%r986, 662;
	mov.u32 	%r1336, %r986;
	@%p924 bra 	$L__BB0_110;
	add.f32 	%f7979, %f2846, %f2846;
	fma.rn.f32 	%f2849, %f7979, %f2845, %f2;
	sub.f32 	%f7980, %f2847, %f2848;
	add.f32 	%f2850, %f1, %f7980;
	mul.f32 	%f2851, %f2850, %f2850;
	mul.f32 	%f2852, %f2849, %f2849;
	add.f32 	%f7981, %f2851, %f2852;
	setp.gt.f32 	%p925, %f7981, 0f40800000;
	mov.b32 	%r987, 663;
	mov.u32 	%r1336, %r987;
	@%p925 bra 	$L__BB0_110;
	add.f32 	%f7982, %f2850, %f2850;
	fma.rn.f32 	%f2853, %f7982, %f2849, %f2;
	sub.f32 	%f7983, %f2851, %f2852;
	add.f32 	%f2854, %f1, %f7983;
	mul.f32 	%f2855, %f2854, %f2854;
	mul.f32 	%f2856, %f2853, %f2853;
	add.f32 	%f7984, %f2855, %f2856;
	setp.gt.f32 	%p926, %f7984, 0f40800000;
	mov.b32 	%r988, 664;
	mov.u32 	%r1336, %r988;
	@%p926 bra 	$L__BB0_110;
	add.f32 	%f7985, %f2854, %f2854;
	fma.rn.f32 	%f2857, %f7985, %f2853, %f2;
	sub.f32 	%f7986, %f2855, %f2856;
	add.f32 	%f2858, %f1, %f7986;
	mul.f32 	%f2859, %f2858, %f2858;
	mul.f32 	%f2860, %f2857, %f2857;
	add.f32 	%f7987, %f2859, %f2860;
	setp.gt.f32 	%p927, %f7987, 0f40800000;
	mov.b32 	%r989, 665;
	mov.u32 	%r1336, %r989;
	@%p927 bra 	$L__BB0_110;
	add.f32 	%f7988, %f2858, %f2858;
	fma.rn.f32 	%f2861, %f7988, %f2857, %f2;
	sub.f32 	%f7989, %f2859, %f2860;
	add.f32 	%f2862, %f1, %f7989;
	mul.f32 	%f2863, %f2862, %f2862;
	mul.f32 	%f2864, %f2861, %f2861;
	add.f32 	%f7990, %f2863, %f2864;
	setp.gt.f32 	%p928, %f7990, 0f40800000;
	mov.b32 	%r990, 666;
	mov.u32 	%r1336, %r990;
	@%p928 bra 	$L__BB0_110;
	add.f32 	%f7991, %f2862, %f2862;
	fma.rn.f32 	%f2865, %f7991, %f2861, %f2;
	sub.f32 	%f7992, %f2863, %f2864;
	add.f32 	%f2866, %f1, %f7992;
	mul.f32 	%f2867, %f2866, %f2866;
	mul.f32 	%f2868, %f2865, %f2865;
	add.f32 	%f7993, %f2867, %f2868;
	setp.gt.f32 	%p929, %f7993, 0f40800000;
	mov.b32 	%r991, 667;
	mov.u32 	%r1336, %r991;
	@%p929 bra 	$L__BB0_110;
	add.f32 	%f7994, %f2866, %f2866;
	fma.rn.f32 	%f2869, %f7994, %f2865, %f2;
	sub.f32 	%f7995, %f2867, %f2868;
	add.f32 	%f2870, %f1, %f7995;
	mul.f32 	%f2871, %f2870, %f2870;
	mul.f32 	%f2872, %f2869, %f2869;
	add.f32 	%f7996, %f2871, %f2872;
	setp.gt.f32 	%p930, %f7996, 0f40800000;
	mov.b32 	%r992, 668;
	mov.u32 	%r1336, %r992;
	@%p930 bra 	$L__BB0_110;
	add.f32 	%f7997, %f2870, %f2870;
	fma.rn.f32 	%f2873, %f7997, %f2869, %f2;
	sub.f32 	%f7998, %f2871, %f2872;
	add.f32 	%f2874, %f1, %f7998;
	mul.f32 	%f2875, %f2874, %f2874;
	mul.f32 	%f2876, %f2873, %f2873;
	add.f32 	%f7999, %f2875, %f2876;
	setp.gt.f32 	%p931, %f7999, 0f40800000;
	mov.b32 	%r993, 669;
	mov.u32 	%r1336, %r993;
	@%p931 bra 	$L__BB0_110;
	add.f32 	%f8000, %f2874, %f2874;
	fma.rn.f32 	%f2877, %f8000, %f2873, %f2;
	sub.f32 	%f8001, %f2875, %f2876;
	add.f32 	%f2878, %f1, %f8001;
	mul.f32 	%f2879, %f2878, %f2878;
	mul.f32 	%f2880, %f2877, %f2877;
	add.f32 	%f8002, %f2879, %f2880;
	setp.gt.f32 	%p932, %f8002, 0f40800000;
	mov.b32 	%r994, 670;
	mov.u32 	%r1336, %r994;
	@%p932 bra 	$L__BB0_110;
	add.f32 	%f8003, %f2878, %f2878;
	fma.rn.f32 	%f2881, %f8003, %f2877, %f2;
	sub.f32 	%f8004, %f2879, %f2880;
	add.f32 	%f2882, %f1, %f8004;
	mul.f32 	%f2883, %f2882, %f2882;
	mul.f32 	%f2884, %f2881, %f2881;
	add.f32 	%f8005, %f2883, %f2884;
	setp.gt.f32 	%p933, %f8005, 0f40800000;
	mov.b32 	%r995, 671;
	mov.u32 	%r1336, %r995;
	@%p933 bra 	$L__BB0_110;
	add.f32 	%f8006, %f2882, %f2882;
	fma.rn.f32 	%f2885, %f8006, %f2881, %f2;
	sub.f32 	%f8007, %f2883, %f2884;
	add.f32 	%f2886, %f1, %f8007;
	mul.f32 	%f2887, %f2886, %f2886;
	mul.f32 	%f2888, %f2885, %f2885;
	add.f32 	%f8008, %f2887, %f2888;
	setp.gt.f32 	%p934, %f8008, 0f40800000;
	mov.b32 	%r996, 672;
	mov.u32 	%r1336, %r996;
	@%p934 bra 	$L__BB0_110;
	add.f32 	%f8009, %f2886, %f2886;
	fma.rn.f32 	%f2889, %f8009, %f2885, %f2;
	sub.f32 	%f8010, %f2887, %f2888;
	add.f32 	%f2890, %f1, %f8010;
	mul.f32 	%f2891, %f2890, %f2890;
	mul.f32 	%f2892, %f2889, %f2889;
	add.f32 	%f8011, %f2891, %f2892;
	setp.gt.f32 	%p935, %f8011, 0f40800000;
	mov.b32 	%r997, 673;
	mov.u32 	%r1336, %r997;
	@%p935 bra 	$L__BB0_110;
	add.f32 	%f8012, %f2890, %f2890;
	fma.rn.f32 	%f2893, %f8012, %f2889, %f2;
	sub.f32 	%f8013, %f2891, %f2892;
	add.f32 	%f2894, %f1, %f8013;
	mul.f32 	%f2895, %f2894, %f2894;
	mul.f32 	%f2896, %f2893, %f2893;
	add.f32 	%f8014, %f2895, %f2896;
	setp.gt.f32 	%p936, %f8014, 0f40800000;
	mov.b32 	%r998, 674;
	mov.u32 	%r1336, %r998;
	@%p936 bra 	$L__BB0_110;
	add.f32 	%f8015, %f2894, %f2894;
	fma.rn.f32 	%f2897, %f8015, %f2893, %f2;
	sub.f32 	%f8016, %f2895, %f2896;
	add.f32 	%f2898, %f1, %f8016;
	mul.f32 	%f2899, %f2898, %f2898;
	mul.f32 	%f2900, %f2897, %f2897;
	add.f32 	%f8017, %f2899, %f2900;
	setp.gt.f32 	%p937, %f8017, 0f40800000;
	mov.b32 	%r999, 675;
	mov.u32 	%r1336, %r999;
	@%p937 bra 	$L__BB0_110;
	add.f32 	%f8018, %f2898, %f2898;
	fma.rn.f32 	%f2901, %f8018, %f2897, %f2;
	sub.f32 	%f8019, %f2899, %f2900;
	add.f32 	%f2902, %f1, %f8019;
	mul.f32 	%f2903, %f2902, %f2902;
	mul.f32 	%f2904, %f2901, %f2901;
	add.f32 	%f8020, %f2903, %f2904;
	setp.gt.f32 	%p938, %f8020, 0f40800000;
	mov.b32 	%r1000, 676;
	mov.u32 	%r1336, %r1000;
	@%p938 bra 	$L__BB0_110;
	add.f32 	%f8021, %f2902, %f2902;
	fma.rn.f32 	%f2905, %f8021, %f2901, %f2;
	sub.f32 	%f8022, %f2903, %f2904;
	add.f32 	%f2906, %f1, %f8022;
	mul.f32 	%f2907, %f2906, %f2906;
	mul.f32 	%f2908, %f2905, %f2905;
	add.f32 	%f8023, %f2907, %f2908;
	setp.gt.f32 	%p939, %f8023, 0f40800000;
	mov.b32 	%r1001, 677;
	mov.u32 	%r1336, %r1001;
	@%p939 bra 	$L__BB0_110;
	add.f32 	%f8024, %f2906, %f2906;
	fma.rn.f32 	%f2909, %f8024, %f2905, %f2;
	sub.f32 	%f8025, %f2907, %f2908;
	add.f32 	%f2910, %f1, %f8025;
	mul.f32 	%f2911, %f2910, %f2910;
	mul.f32 	%f2912, %f2909, %f2909;
	add.f32 	%f8026, %f2911, %f2912;
	setp.gt.f32 	%p940, %f8026, 0f40800000;
	mov.b32 	%r1002, 678;
	mov.u32 	%r1336, %r1002;
	@%p940 bra 	$L__BB0_110;
	add.f32 	%f8027, %f2910, %f2910;
	fma.rn.f32 	%f2913, %f8027, %f2909, %f2;
	sub.f32 	%f8028, %f2911, %f2912;
	add.f32 	%f2914, %f1, %f8028;
	mul.f32 	%f2915, %f2914, %f2914;
	mul.f32 	%f2916, %f2913, %f2913;
	add.f32 	%f8029, %f2915, %f2916;
	setp.gt.f32 	%p941, %f8029, 0f40800000;
	mov.b32 	%r1003, 679;
	mov.u32 	%r1336, %r1003;
	@%p941 bra 	$L__BB0_110;
	add.f32 	%f8030, %f2914, %f2914;
	fma.rn.f32 	%f2917, %f8030, %f2913, %f2;
	sub.f32 	%f8031, %f2915, %f2916;
	add.f32 	%f2918, %f1, %f8031;
	mul.f32 	%f2919, %f2918, %f2918;
	mul.f32 	%f2920, %f2917, %f2917;
	add.f32 	%f8032, %f2919, %f2920;
	setp.gt.f32 	%p942, %f8032, 0f40800000;
	mov.b32 	%r1004, 680;
	mov.u32 	%r1336, %r1004;
	@%p942 bra 	$L__BB0_110;
	add.f32 	%f8033, %f2918, %f2918;
	fma.rn.f32 	%f2921, %f8033, %f2917, %f2;
	sub.f32 	%f8034, %f2919, %f2920;
	add.f32 	%f2922, %f1, %f8034;
	mul.f32 	%f2923, %f2922, %f2922;
	mul.f32 	%f2924, %f2921, %f2921;
	add.f32 	%f8035, %f2923, %f2924;
	setp.gt.f32 	%p943, %f8035, 0f40800000;
	mov.b32 	%r1005, 681;
	mov.u32 	%r1336, %r1005;
	@%p943 bra 	$L__BB0_110;
	add.f32 	%f8036, %f2922, %f2922;
	fma.rn.f32 	%f2925, %f8036, %f2921, %f2;
	sub.f32 	%f8037, %f2923, %f2924;
	add.f32 	%f2926, %f1, %f8037;
	mul.f32 	%f2927, %f2926, %f2926;
	mul.f32 	%f2928, %f2925, %f2925;
	add.f32 	%f8038, %f2927, %f2928;
	setp.gt.f32 	%p944, %f8038, 0f40800000;
	mov.b32 	%r1006, 682;
	mov.u32 	%r1336, %r1006;
	@%p944 bra 	$L__BB0_110;
	add.f32 	%f8039, %f2926, %f2926;
	fma.rn.f32 	%f2929, %f8039, %f2925, %f2;
	sub.f32 	%f8040, %f2927, %f2928;
	add.f32 	%f2930, %f1, %f8040;
	mul.f32 	%f2931, %f2930, %f2930;
	mul.f32 	%f2932, %f2929, %f2929;
	add.f32 	%f8041, %f2931, %f2932;
	setp.gt.f32 	%p945, %f8041, 0f40800000;
	mov.b32 	%r1007, 683;
	mov.u32 	%r1336, %r1007;
	@%p945 bra 	$L__BB0_110;
	add.f32 	%f8042, %f2930, %f2930;
	fma.rn.f32 	%f2933, %f8042, %f2929, %f2;
	sub.f32 	%f8043, %f2931, %f2932;
	add.f32 	%f2934, %f1, %f8043;
	mul.f32 	%f2935, %f2934, %f2934;
	mul.f32 	%f2936, %f2933, %f2933;
	add.f32 	%f8044, %f2935, %f2936;
	setp.gt.f32 	%p946, %f8044, 0f40800000;
	mov.b32 	%r1008, 684;
	mov.u32 	%r1336, %r1008;
	@%p946 bra 	$L__BB0_110;
	add.f32 	%f8045, %f2934, %f2934;
	fma.rn.f32 	%f2937, %f8045, %f2933, %f2;
	sub.f32 	%f8046, %f2935, %f2936;
	add.f32 	%f2938, %f1, %f8046;
	mul.f32 	%f2939, %f2938, %f2938;
	mul.f32 	%f2940, %f2937, %f2937;
	add.f32 	%f8047, %f2939, %f2940;
	setp.gt.f32 	%p947, %f8047, 0f40800000;
	mov.b32 	%r1009, 685;
	mov.u32 	%r1336, %r1009;
	@%p947 bra 	$L__BB0_110;
	add.f32 	%f8048, %f2938, %f2938;
	fma.rn.f32 	%f2941, %f8048, %f2937, %f2;
	sub.f32 	%f8049, %f2939, %f2940;
	add.f32 	%f2942, %f1, %f8049;
	mul.f32 	%f2943, %f2942, %f2942;
	mul.f32 	%f2944, %f2941, %f2941;
	add.f32 	%f8050, %f2943, %f2944;
	setp.gt.f32 	%p948, %f8050, 0f40800000;
	mov.b32 	%r1010, 686;
	mov.u32 	%r1336, %r1010;
	@%p948 bra 	$L__BB0_110;
	add.f32 	%f8051, %f2942, %f2942;
	fma.rn.f32 	%f2945, %f8051, %f2941, %f2;
	sub.f32 	%f8052, %f2943, %f2944;
	add.f32 	%f2946, %f1, %f8052;
	mul.f32 	%f2947, %f2946, %f2946;
	mul.f32 	%f2948, %f2945, %f2945;
	add.f32 	%f8053, %f2947, %f2948;
	setp.gt.f32 	%p949, %f8053, 0f40800000;
	mov.b32 	%r1011, 687;
	mov.u32 	%r1336, %r1011;
	@%p949 bra 	$L__BB0_110;
	add.f32 	%f8054, %f2946, %f2946;
	fma.rn.f32 	%f2949, %f8054, %f2945, %f2;
	sub.f32 	%f8055, %f2947, %f2948;
	add.f32 	%f2950, %f1, %f8055;
	mul.f32 	%f2951, %f2950, %f2950;
	mul.f32 	%f2952, %f2949, %f2949;
	add.f32 	%f8056, %f2951, %f2952;
	setp.gt.f32 	%p950, %f8056, 0f40800000;
	mov.b32 	%r1012, 688;
	mov.u32 	%r1336, %r1012;
	@%p950 bra 	$L__BB0_110;
	add.f32 	%f8057, %f2950, %f2950;
	fma.rn.f32 	%f2953, %f8057, %f2949, %f2;
	sub.f32 	%f8058, %f2951, %f2952;
	add.f32 	%f2954, %f1, %f8058;
	mul.f32 	%f2955, %f2954, %f2954;
	mul.f32 	%f2956, %f2953, %f2953;
	add.f32 	%f8059, %f2955, %f2956;
	setp.gt.f32 	%p951, %f8059, 0f40800000;
	mov.b32 	%r1013, 689;
	mov.u32 	%r1336, %r1013;
	@%p951 bra 	$L__BB0_110;
	add.f32 	%f8060, %f2954, %f2954;
	fma.rn.f32 	%f2957, %f8060, %f2953, %f2;
	sub.f32 	%f8061, %f2955, %f2956;
	add.f32 	%f2958, %f1, %f8061;
	mul.f32 	%f2959, %f2958, %f2958;
	mul.f32 	%f2960, %f2957, %f2957;
	add.f32 	%f8062, %f2959, %f2960;
	setp.gt.f32 	%p952, %f8062, 0f40800000;
	mov.b32 	%r1014, 690;
	mov.u32 	%r1336, %r1014;
	@%p952 bra 	$L__BB0_110;
	add.f32 	%f8063, %f2958, %f2958;
	fma.rn.f32 	%f2961, %f8063, %f2957, %f2;
	sub.f32 	%f8064, %f2959, %f2960;
	add.f32 	%f2962, %f1, %f8064;
	mul.f32 	%f2963, %f2962, %f2962;
	mul.f32 	%f2964, %f2961, %f2961;
	add.f32 	%f8065, %f2963, %f2964;
	setp.gt.f32 	%p953, %f8065, 0f40800000;
	mov.b32 	%r1015, 691;
	mov.u32 	%r1336, %r1015;
	@%p953 bra 	$L__BB0_110;
	add.f32 	%f8066, %f2962, %f2962;
	fma.rn.f32 	%f2965, %f8066, %f2961, %f2;
	sub.f32 	%f8067, %f2963, %f2964;
	add.f32 	%f2966, %f1, %f8067;
	mul.f32 	%f2967, %f2966, %f2966;
	mul.f32 	%f2968, %f2965, %f2965;
	add.f32 	%f8068, %f2967, %f2968;
	setp.gt.f32 	%p954, %f8068, 0f40800000;
	mov.b32 	%r1016, 692;
	mov.u32 	%r1336, %r1016;
	@%p954 bra 	$L__BB0_110;
	add.f32 	%f8069, %f2966, %f2966;
	fma.rn.f32 	%f2969, %f8069, %f2965, %f2;
	sub.f32 	%f8070, %f2967, %f2968;
	add.f32 	%f2970, %f1, %f8070;
	mul.f32 	%f2971, %f2970, %f2970;
	mul.f32 	%f2972, %f2969, %f2969;
	add.f32 	%f8071, %f2971, %f2972;
	setp.gt.f32 	%p955, %f8071, 0f40800000;
	mov.b32 	%r1017, 693;
	mov.u32 	%r1336, %r1017;
	@%p955 bra 	$L__BB0_110;
	add.f32 	%f8072, %f2970, %f2970;
	fma.rn.f32 	%f2973, %f8072, %f2969, %f2;
	sub.f32 	%f8073, %f2971, %f2972;
	add.f32 	%f2974, %f1, %f8073;
	mul.f32 	%f2975, %f2974, %f2974;
	mul.f32 	%f2976, %f2973, %f2973;
	add.f32 	%f8074, %f2975, %f2976;
	setp.gt.f32 	%p956, %f8074, 0f40800000;
	mov.b32 	%r1018, 694;
	mov.u32 	%r1336, %r1018;
	@%p956 bra 	$L__BB0_110;
	add.f32 	%f8075, %f2974, %f2974;
	fma.rn.f32 	%f2977, %f8075, %f2973, %f2;
	sub.f32 	%f8076, %f2975, %f2976;
	add.f32 	%f2978, %f1, %f8076;
	mul.f32 	%f2979, %f2978, %f2978;
	mul.f32 	%f2980, %f2977, %f2977;
	add.f32 	%f8077, %f2979, %f2980;
	setp.gt.f32 	%p957, %f8077, 0f40800000;
	mov.b32 	%r1019, 695;
	mov.u32 	%r1336, %r1019;
	@%p957 bra 	$L__BB0_110;
	add.f32 	%f8078, %f2978, %f2978;
	fma.rn.f32 	%f2981, %f8078, %f2977, %f2;
	sub.f32 	%f8079, %f2979, %f2980;
	add.f32 	%f2982, %f1, %f8079;
	mul.f32 	%f2983, %f2982, %f2982;
	mul.f32 	%f2984, %f2981, %f2981;
	add.f32 	%f8080, %f2983, %f2984;
	setp.gt.f32 	%p958, %f8080, 0f40800000;
	mov.b32 	%r1020, 696;
	mov.u32 	%r1336, %r1020;
	@%p958 bra 	$L__BB0_110;
	add.f32 	%f8081, %f2982, %f2982;
	fma.rn.f32 	%f2985, %f8081, %f2981, %f2;
	sub.f32 	%f8082, %f2983, %f2984;
	add.f32 	%f2986, %f1, %f8082;
	mul.f32 	%f2987, %f2986, %f2986;
	mul.f32 	%f2988, %f2985, %f2985;
	add.f32 	%f8083, %f2987, %f2988;
	setp.gt.f32 	%p959, %f8083, 0f40800000;
	mov.b32 	%r1021, 697;
	mov.u32 	%r1336, %r1021;
	@%p959 bra 	$L__BB0_110;
	add.f32 	%f8084, %f2986, %f2986;
	fma.rn.f32 	%f2989, %f8084, %f2985, %f2;
	sub.f32 	%f8085, %f2987, %f2988;
	add.f32 	%f2990, %f1, %f8085;
	mul.f32 	%f2991, %f2990, %f2990;
	mul.f32 	%f2992, %f2989, %f2989;
	add.f32 	%f8086, %f2991, %f2992;
	setp.gt.f32 	%p960, %f8086, 0f40800000;
	mov.b32 	%r1022, 698;
	mov.u32 	%r1336, %r1022;
	@%p960 bra 	$L__BB0_110;
	add.f32 	%f8087, %f2990, %f2990;
	fma.rn.f32 	%f2993, %f8087, %f2989, %f2;
	sub.f32 	%f8088, %f2991, %f2992;
	add.f32 	%f2994, %f1, %f8088;
	mul.f32 	%f2995, %f2994, %f2994;
	mul.f32 	%f2996, %f2993, %f2993;
	add.f32 	%f8089, %f2995, %f2996;
	setp.gt.f32 	%p961, %f8089, 0f40800000;
	mov.b32 	%r1023, 699;
	mov.u32 	%r1336, %r1023;
	@%p961 bra 	$L__BB0_110;
	add.f32 	%f8090, %f2994, %f2994;
	fma.rn.f32 	%f2997, %f8090, %f2993, %f2;
	sub.f32 	%f8091, %f2995, %f2996;
	add.f32 	%f2998, %f1, %f8091;
	mul.f32 	%f2999, %f2998, %f2998;
	mul.f32 	%f3000, %f2997, %f2997;
	add.f32 	%f8092, %f2999, %f3000;
	setp.gt.f32 	%p962, %f8092, 0f40800000;
	mov.b32 	%r1024, 700;
	mov.u32 	%r1336, %r1024;
	@%p962 bra 	$L__BB0_110;
	add.f32 	%f8093, %f2998, %f2998;
	fma.rn.f32 	%f3001, %f8093, %f2997, %f2;
	sub.f32 	%f8094, %f2999, %f3000;
	add.f32 	%f3002, %f1, %f8094;
	mul.f32 	%f3003, %f3002, %f3002;
	mul.f32 	%f3004, %f3001, %f3001;
	add.f32 	%f8095, %f3003, %f3004;
	setp.gt.f32 	%p963, %f8095, 0f40800000;
	mov.b32 	%r1025, 701;
	mov.u32 	%r1336, %r1025;
	@%p963 bra 	$L__BB0_110;
	add.f32 	%f8096, %f3002, %f3002;
	fma.rn.f32 	%f3005, %f8096, %f3001, %f2;
	sub.f32 	%f8097, %f3003, %f3004;
	add.f32 	%f3006, %f1, %f8097;
	mul.f32 	%f3007, %f3006, %f3006;
	mul.f32 	%f3008, %f3005, %f3005;
	add.f32 	%f8098, %f3007, %f3008;
	setp.gt.f32 	%p964, %f8098, 0f40800000;
	mov.b32 	%r1026, 702;
	mov.u32 	%r1336, %r1026;
	@%p964 bra 	$L__BB0_110;
	add.f32 	%f8099, %f3006, %f3006;
	fma.rn.f32 	%f3009, %f8099, %f3005, %f2;
	sub.f32 	%f8100, %f3007, %f3008;
	add.f32 	%f3010, %f1, %f8100;
	mul.f32 	%f3011, %f3010, %f3010;
	mul.f32 	%f3012, %f3009, %f3009;
	add.f32 	%f8101, %f3011, %f3012;
	setp.gt.f32 	%p965, %f8101, 0f40800000;
	mov.b32 	%r1027, 703;
	mov.u32 	%r1336, %r1027;
	@%p965 bra 	$L__BB0_110;
	add.f32 	%f8102, %f3010, %f3010;
	fma.rn.f32 	%f3013, %f8102, %f3009, %f2;
	sub.f32 	%f8103, %f3011, %f3012;
	add.f32 	%f3014, %f1, %f8103;
	mul.f32 	%f3015, %f3014, %f3014;
	mul.f32 	%f3016, %f3013, %f3013;
	add.f32 	%f8104, %f3015, %f3016;
	setp.gt.f32 	%p966, %f8104, 0f40800000;
	mov.b32 	%r1028, 704;
	mov.u32 	%r1336, %r1028;
	@%p966 bra 	$L__BB0_110;
	add.f32 	%f8105, %f3014, %f3014;
	fma.rn.f32 	%f3017, %f8105, %f3013, %f2;
	sub.f32 	%f8106, %f3015, %f3016;
	add.f32 	%f3018, %f1, %f8106;
	mul.f32 	%f3019, %f3018, %f3018;
	mul.f32 	%f3020, %f3017, %f3017;
	add.f32 	%f8107, %f3019, %f3020;
	setp.gt.f32 	%p967, %f8107, 0f40800000;
	mov.b32 	%r1029, 705;
	mov.u32 	%r1336, %r1029;
	@%p967 bra 	$L__BB0_110;
	add.f32 	%f8108, %f3018, %f3018;
	fma.rn.f32 	%f3021, %f8108, %f3017, %f2;
	sub.f32 	%f8109, %f3019, %f3020;
	add.f32 	%f3022, %f1, %f8109;
	mul.f32 	%f3023, %f3022, %f3022;
	mul.f32 	%f3024, %f3021, %f3021;
	add.f32 	%f8110, %f3023, %f3024;
	setp.gt.f32 	%p968, %f8110, 0f40800000;
	mov.b32 	%r1030, 706;
	mov.u32 	%r1336, %r1030;
	@%p968 bra 	$L__BB0_110;
	add.f32 	%f8111, %f3022, %f3022;
	fma.rn.f32 	%f3025, %f8111, %f3021, %f2;
	sub.f32 	%f8112, %f3023, %f3024;
	add.f32 	%f3026, %f1, %f8112;
	mul.f32 	%f3027, %f3026, %f3026;
	mul.f32 	%f3028, %f3025, %f3025;
	add.f32 	%f8113, %f3027, %f3028;
	setp.gt.f32 	%p969, %f8113, 0f40800000;
	mov.b32 	%r1031, 707;
	mov.u32 	%r1336, %r1031;
	@%p969 bra 	$L__BB0_110;
	add.f32 	%f8114, %f3026, %f3026;
	fma.rn.f32 	%f3029, %f8114, %f3025, %f2;
	sub.f32 	%f8115, %f3027, %f3028;
	add.f32 	%f3030, %f1, %f8115;
	mul.f32 	%f3031, %f3030, %f3030;
	mul.f32 	%f3032, %f3029, %f3029;
	add.f32 	%f8116, %f3031, %f3032;
	setp.gt.f32 	%p970, %f8116, 0f40800000;
	mov.b32 	%r1032, 708;
	mov.u32 	%r1336, %r1032;
	@%p970 bra 	$L__BB0_110;
	add.f32 	%f8117, %f3030, %f3030;
	fma.rn.f32 	%f3033, %f8117, %f3029, %f2;
	sub.f32 	%f8118, %f3031, %f3032;
	add.f32 	%f3034, %f1, %f8118;
	mul.f32 	%f3035, %f3034, %f3034;
	mul.f32 	%f3036, %f3033, %f3033;
	add.f32 	%f8119, %f3035, %f3036;
	setp.gt.f32 	%p971, %f8119, 0f40800000;
	mov.b32 	%r1033, 709;
	mov.u32 	%r1336, %r1033;
	@%p971 bra 	$L__BB0_110;
	add.f32 	%f8120, %f3034, %f3034;
	fma.rn.f32 	%f3037, %f8120, %f3033, %f2;
	sub.f32 	%f8121, %f3035, %f3036;
	add.f32 	%f3038, %f1, %f8121;
	mul.f32 	%f3039, %f3038, %f3038;
	mul.f32 	%f3040, %f3037, %f3037;
	add.f32 	%f8122, %f3039, %f3040;
	setp.gt.f32 	%p972, %f8122, 0f40800000;
	mov.b32 	%r1034, 710;
	mov.u32 	%r1336, %r1034;
	@%p972 bra 	$L__BB0_110;
	add.f32 	%f8123, %f3038, %f3038;
	fma.rn.f32 	%f3041, %f8123, %f3037, %f2;
	sub.f32 	%f8124, %f3039, %f3040;
	add.f32 	%f3042, %f1, %f8124;
	mul.f32 	%f3043, %f3042, %f3042;
	mul.f32 	%f3044, %f3041, %f3041;
	add.f32 	%f8125, %f3043, %f3044;
	setp.gt.f32 	%p973, %f8125, 0f40800000;
	mov.b32 	%r1035, 711;
	mov.u32 	%r1336, %r1035;
	@%p973 bra 	$L__BB0_110;
	add.f32 	%f8126, %f3042, %f3042;
	fma.rn.f32 	%f3045, %f8126, %f3041, %f2;
	sub.f32 	%f8127, %f3043, %f3044;
	add.f32 	%f3046, %f1, %f8127;
	mul.f32 	%f3047, %f3046, %f3046;
	mul.f32 	%f3048, %f3045, %f3045;
	add.f32 	%f8128, %f3047, %f3048;
	setp.gt.f32 	%p974, %f8128, 0f40800000;
	mov.b32 	%r1036, 712;
	mov.u32 	%r1336, %r1036;
	@%p974 bra 	$L__BB0_110;
	add.f32 	%f8129, %f3046, %f3046;
	fma.rn.f32 	%f3049, %f8129, %f3045, %f2;
	sub.f32 	%f8130, %f3047, %f3048;
	add.f32 	%f3050, %f1, %f8130;
	mul.f32 	%f3051, %f3050, %f3050;
	mul.f32 	%f3052, %f3049, %f3049;
	add.f32 	%f8131, %f3051, %f3052;
	setp.gt.f32 	%p975, %f8131, 0f40800000;
	mov.b32 	%r1037, 713;
	mov.u32 	%r1336, %r1037;
	@%p975 bra 	$L__BB0_110;
	add.f32 	%f8132, %f3050, %f3050;
	fma.rn.f32 	%f3053, %f8132, %f3049, %f2;
	sub.f32 	%f8133, %f3051, %f3052;
	add.f32 	%f3054, %f1, %f8133;
	mul.f32 	%f3055, %f3054, %f3054;
	mul.f32 	%f3056, %f3053, %f3053;
	add.f32 	%f8134, %f3055, %f3056;
	setp.gt.f32 	%p976, %f8134, 0f40800000;
	mov.b32 	%r1038, 714;
	mov.u32 	%r1336, %r1038;
	@%p976 bra 	$L__BB0_110;
	add.f32 	%f8135, %f3054, %f3054;
	fma.rn.f32 	%f3057, %f8135, %f3053, %f2;
	sub.f32 	%f8136, %f3055, %f3056;
	add.f32 	%f3058, %f1, %f8136;
	mul.f32 	%f3059, %f3058, %f3058;
	mul.f32 	%f3060, %f3057, %f3057;
	add.f32 	%f8137, %f3059, %f3060;
	setp.gt.f32 	%p977, %f8137, 0f40800000;
	mov.b32 	%r1039, 715;
	mov.u32 	%r1336, %r1039;
	@%p977 bra 	$L__BB0_110;
	add.f32 	%f8138, %f3058, %f3058;
	fma.rn.f32 	%f3061, %f8138, %f3057, %f2;
	sub.f32 	%f8139, %f3059, %f3060;
	add.f32 	%f3062, %f1, %f8139;
	mul.f32 	%f3063, %f3062, %f3062;
	mul.f32 	%f3064, %f3061, %f3061;
	add.f32 	%f8140, %f3063, %f3064;
	setp.gt.f32 	%p978, %f8140, 0f40800000;
	mov.b32 	%r1040, 716;
	mov.u32 	%r1336, %r1040;
	@%p978 bra 	$L__BB0_110;
	add.f32 	%f8141, %f3062, %f3062;
	fma.rn.f32 	%f3065, %f8141, %f3061, %f2;
	sub.f32 	%f8142, %f3063, %f3064;
	add.f32 	%f3066, %f1, %f8142;
	mul.f32 	%f3067, %f3066, %f3066;
	mul.f32 	%f3068, %f3065, %f3065;
	add.f32 	%f8143, %f3067, %f3068;
	setp.gt.f32 	%p979, %f8143, 0f40800000;
	mov.b32 	%r1041, 717;
	mov.u32 	%r1336, %r1041;
	@%p979 bra 	$L__BB0_110;
	add.f32 	%f8144, %f3066, %f3066;
	fma.rn.f32 	%f3069, %f8144, %f3065, %f2;
	sub.f32 	%f8145, %f3067, %f3068;
	add.f32 	%f3070, %f1, %f8145;
	mul.f32 	%f3071, %f3070, %f3070;
	mul.f32 	%f3072, %f3069, %f3069;
	add.f32 	%f8146, %f3071, %f3072;
	setp.gt.f32 	%p980, %f8146, 0f40800000;
	mov.b32 	%r1042, 718;
	mov.u32 	%r1336, %r1042;
	@%p980 bra 	$L__BB0_110;
	add.f32 	%f8147, %f3070, %f3070;
	fma.rn.f32 	%f3073, %f8147, %f3069, %f2;
	sub.f32 	%f8148, %f3071, %f3072;
	add.f32 	%f3074, %f1, %f8148;
	mul.f32 	%f3075, %f3074, %f3074;
	mul.f32 	%f3076, %f3073, %f3073;
	add.f32 	%f8149, %f3075, %f3076;
	setp.gt.f32 	%p981, %f8149, 0f40800000;
	mov.b32 	%r1043, 719;
	mov.u32 	%r1336, %r1043;
	@%p981 bra 	$L__BB0_110;
	add.f32 	%f8150, %f3074, %f3074;
	fma.rn.f32 	%f3077, %f8150, %f3073, %f2;
	sub.f32 	%f8151, %f3075, %f3076;
	add.f32 	%f3078, %f1, %f8151;
	mul.f32 	%f3079, %f3078, %f3078;
	mul.f32 	%f3080, %f3077, %f3077;
	add.f32 	%f8152, %f3079, %f3080;
	setp.gt.f32 	%p982, %f8152, 0f40800000;
	mov.b32 	%r1044, 720;
	mov.u32 	%r1336, %r1044;
	@%p982 bra 	$L__BB0_110;
	add.f32 	%f8153, %f3078, %f3078;
	fma.rn.f32 	%f3081, %f8153, %f3077, %f2;
	sub.f32 	%f8154, %f3079, %f3080;
	add.f32 	%f3082, %f1, %f8154;
	mul.f32 	%f3083, %f3082, %f3082;
	mul.f32 	%f3084, %f3081, %f3081;
	add.f32 	%f8155, %f3083, %f3084;
	setp.gt.f32 	%p983, %f8155, 0f40800000;
	mov.b32 	%r1045, 721;
	mov.u32 	%r1336, %r1045;
	@%p983 bra 	$L__BB0_110;
	add.f32 	%f8156, %f3082, %f3082;
	fma.rn.f32 	%f3085, %f8156, %f3081, %f2;
	sub.f32 	%f8157, %f3083, %f3084;
	add.f32 	%f3086, %f1, %f8157;
	mul.f32 	%f3087, %f3086, %f3086;
	mul.f32 	%f3088, %f3085, %f3085;
	add.f32 	%f8158, %f3087, %f3088;
	setp.gt.f32 	%p984, %f8158, 0f40800000;
	mov.b32 	%r1046, 722;
	mov.u32 	%r1336, %r1046;
	@%p984 bra 	$L__BB0_110;
	add.f32 	%f8159, %f3086, %f3086;
	fma.rn.f32 	%f3089, %f8159, %f3085, %f2;
	sub.f32 	%f8160, %f3087, %f3088;
	add.f32 	%f3090, %f1, %f8160;
	mul.f32 	%f3091, %f3090, %f3090;
	mul.f32 	%f3092, %f3089, %f3089;
	add.f32 	%f8161, %f3091, %f3092;
	setp.gt.f32 	%p985, %f8161, 0f40800000;
	mov.b32 	%r1047, 723;
	mov.u32 	%r1336, %r1047;
	@%p985 bra 	$L__BB0_110;
	add.f32 	%f8162, %f3090, %f3090;
	fma.rn.f32 	%f3093, %f8162, %f3089, %f2;
	sub.f32 	%f8163, %f3091, %f3092;
	add.f32 	%f3094, %f1, %f8163;
	mul.f32 	%f3095, %f3094, %f3094;
	mul.f32 	%f3096, %f3093, %f3093;
	add.f32 	%f8164, %f3095, %f3096;
	setp.gt.f32 	%p986, %f8164, 0f40800000;
	mov.b32 	%r1048, 724;
	mov.u32 	%r1336, %r1048;
	@%p986 bra 	$L__BB0_110;
	add.f32 	%f8165, %f3094, %f3094;
	fma.rn.f32 	%f3097, %f8165, %f3093, %f2;
	sub.f32 	%f8166, %f3095, %f3096;
	add.f32 	%f3098, %f1, %f8166;
	mul.f32 	%f3099, %f3098, %f3098;
	mul.f32 	%f3100, %f3097, %f3097;
	add.f32 	%f8167, %f3099, %f3100;
	setp.gt.f32 	%p987, %f8167, 0f40800000;
	mov.b32 	%r1049, 725;
	mov.u32 	%r1336, %r1049;
	@%p987 bra 	$L__BB0_110;
	add.f32 	%f8168, %f3098, %f3098;
	fma.rn.f32 	%f3101, %f8168, %f3097, %f2;
	sub.f32 	%f8169, %f3099, %f3100;
	add.f32 	%f3102, %f1, %f8169;
	mul.f32 	%f3103, %f3102, %f3102;
	mul.f32 	%f3104, %f3101, %f3101;
	add.f32 	%f8170, %f3103, %f3104;
	setp.gt.f32 	%p988, %f8170, 0f40800000;
	mov.b32 	%r1050, 726;
	mov.u32 	%r1336, %r1050;
	@%p988 bra 	$L__BB0_110;
	add.f32 	%f8171, %f3102, %f3102;
	fma.rn.f32 	%f3105, %f8171, %f3101, %f2;
	sub.f32 	%f8172, %f3103, %f3104;
	add.f32 	%f3106, %f1, %f8172;
	mul.f32 	%f3107, %f3106, %f3106;
	mul.f32 	%f3108, %f3105, %f3105;
	add.f32 	%f8173, %f3107, %f3108;
	setp.gt.f32 	%p989, %f8173, 0f40800000;
	mov.b32 	%r1051, 727;
	mov.u32 	%r1336, %r1051;
	@%p989 bra 	$L__BB0_110;
	add.f32 	%f8174, %f3106, %f3106;
	fma.rn.f32 	%f3109, %f8174, %f3105, %f2;
	sub.f32 	%f8175, %f3107, %f3108;
	add.f32 	%f3110, %f1, %f8175;
	mul.f32 	%f3111, %f3110, %f3110;
	mul.f32 	%f3112, %f3109, %f3109;
	add.f32 	%f8176, %f3111, %f3112;
	setp.gt.f32 	%p990, %f8176, 0f40800000;
	mov.b32 	%r1052, 728;
	mov.u32 	%r1336, %r1052;
	@%p990 bra 	$L__BB0_110;
	add.f32 	%f8177, %f3110, %f3110;
	fma.rn.f32 	%f3113, %f8177, %f3109, %f2;
	sub.f32 	%f8178, %f3111, %f3112;
	add.f32 	%f3114, %f1, %f8178;
	mul.f32 	%f3115, %f3114, %f3114;
	mul.f32 	%f3116, %f3113, %f3113;
	add.f32 	%f8179, %f3115, %f3116;
	setp.gt.f32 	%p991, %f8179, 0f40800000;
	mov.b32 	%r1053, 729;
	mov.u32 	%r1336, %r1053;
	@%p991 bra 	$L__BB0_110;
	add.f32 	%f8180, %f3114, %f3114;
	fma.rn.f32 	%f3117, %f8180, %f3113, %f2;
	sub.f32 	%f8181, %f3115, %f3116;
	add.f32 	%f3118, %f1, %f8181;
	mul.f32 	%f3119, %f3118, %f3118;
	mul.f32 	%f3120, %f3117, %f3117;
	add.f32 	%f8182, %f3119, %f3120;
	setp.gt.f32 	%p992, %f8182, 0f40800000;
	mov.b32 	%r1054, 730;
	mov.u32 	%r1336, %r1054;
	@%p992 bra 	$L__BB0_110;
	add.f32 	%f8183, %f3118, %f3118;
	fma.rn.f32 	%f3121, %f8183, %f3117, %f2;
	sub.f32 	%f8184, %f3119, %f3120;
	add.f32 	%f3122, %f1, %f8184;
	mul.f32 	%f3123, %f3122, %f3122;
	mul.f32 	%f3124, %f3121, %f3121;
	add.f32 	%f8185, %f3123, %f3124;
	setp.gt.f32 	%p993, %f8185, 0f40800000;
	mov.b32 	%r1055, 731;
	mov.u32 	%r1336, %r1055;
	@%p993 bra 	$L__BB0_110;
	add.f32 	%f8186, %f3122, %f3122;
	fma.rn.f32 	%f3125, %f8186, %f3121, %f2;
	sub.f32 	%f8187, %f3123, %f3124;
	add.f32 	%f3126, %f1, %f8187;
	mul.f32 	%f3127, %f3126, %f3126;
	mul.f32 	%f3128, %f3125, %f3125;
	add.f32 	%f8188, %f3127, %f3128;
	setp.gt.f32 	%p994, %f8188, 0f40800000;
	mov.b32 	%r1056, 732;
	mov.u32 	%r1336, %r1056;
	@%p994 bra 	$L__BB0_110;
	add.f32 	%f8189, %f3126, %f3126;
	fma.rn.f32 	%f3129, %f8189, %f3125, %f2;
	sub.f32 	%f8190, %f3127, %f3128;
	add.f32 	%f3130, %f1, %f8190;
	mul.f32 	%f3131, %f3130, %f3130;
	mul.f32 	%f3132, %f3129, %f3129;
	add.f32 	%f8191, %f3131, %f3132;
	setp.gt.f32 	%p995, %f8191, 0f40800000;
	mov.b32 	%r1057, 733;
	mov.u32 	%r1336, %r1057;
	@%p995 bra 	$L__BB0_110;
	add.f32 	%f8192, %f3130, %f3130;
	fma.rn.f32 	%f3133, %f8192, %f3129, %f2;
	sub.f32 	%f8193, %f3131, %f3132;
	add.f32 	%f3134, %f1, %f8193;
	mul.f32 	%f3135, %f3134, %f3134;
	mul.f32 	%f3136, %f3133, %f3133;
	add.f32 	%f8194, %f3135, %f3136;
	setp.gt.f32 	%p996, %f8194, 0f40800000;
	mov.b32 	%r1058, 734;
	mov.u32 	%r1336, %r1058;
	@%p996 bra 	$L__BB0_110;
	add.f32 	%f8195, %f3134, %f3134;
	fma.rn.f32 	%f3137, %f8195, %f3133, %f2;
	sub.f32 	%f8196, %f3135, %f3136;
	add.f32 	%f3138, %f1, %f8196;
	mul.f32 	%f3139, %f3138, %f3138;
	mul.f32 	%f3140, %f3137, %f3137;
	add.f32 	%f8197, %f3139, %f3140;
	setp.gt.f32 	%p997, %f8197, 0f40800000;
	mov.b32 	%r1059, 735;
	mov.u32 	%r1336, %r1059;
	@%p997 bra 	$L__BB0_110;
	add.f32 	%f8198, %f3138, %f3138;
	fma.rn.f32 	%f3141, %f8198, %f3137, %f2;
	sub.f32 	%f8199, %f3139, %f3140;
	add.f32 	%f3142, %f1, %f8199;
	mul.f32 	%f3143, %f3142, %f3142;
	mul.f32 	%f3144, %f3141, %f3141;
	add.f32 	%f8200, %f3143, %f3144;
	setp.gt.f32 	%p998, %f8200, 0f40800000;
	mov.b32 	%r1060, 736;
	mov.u32 	%r1336, %r1060;
	@%p998 bra 	$L__BB0_110;
	add.f32 	%f8201, %f3142, %f3142;
	fma.rn.f32 	%f3145, %f8201, %f3141, %f2;
	sub.f32 	%f8202, %f3143, %f3144;
	add.f32 	%f3146, %f1, %f8202;
	mul.f32 	%f3147, %f3146, %f3146;
	mul.f32 	%f3148, %f3145, %f3145;
	add.f32 	%f8203, %f3147, %f3148;
	setp.gt.f32 	%p999, %f8203, 0f40800000;
	mov.b32 	%r1061, 737;
	mov.u32 	%r1336, %r1061;
	@%p999 bra 	$L__BB0_110;
	add.f32 	%f8204, %f3146, %f3146;
	fma.rn.f32 	%f3149, %f8204, %f3145, %f2;
	sub.f32 	%f8205, %f3147, %f3148;
	add.f32 	%f3150, %f1, %f8205;
	mul.f32 	%f3151, %f3150, %f3150;
	mul.f32 	%f3152, %f3149, %f3149;
	add.f32 	%f8206, %f3151, %f3152;
	setp.gt.f32 	%p1000, %f8206, 0f40800000;
	mov.b32 	%r1062, 738;
	mov.u32 	%r1336, %r1062;
	@%p1000 bra 	$L__BB0_110;
	add.f32 	%f8207, %f3150, %f3150;
	fma.rn.f32 	%f3153, %f8207, %f3149, %f2;
	sub.f32 	%f8208, %f3151, %f3152;
	add.f32 	%f3154, %f1, %f8208;
	mul.f32 	%f3155, %f3154, %f3154;
	mul.f32 	%f3156, %f3153, %f3153;
	add.f32 	%f8209, %f3155, %f3156;
	setp.gt.f32 	%p1001, %f8209, 0f40800000;
	mov.b32 	%r1063, 739;
	mov.u32 	%r1336, %r1063;
	@%p1001 bra 	$L__BB0_110;
	add.f32 	%f8210, %f3154, %f3154;
	fma.rn.f32 	%f3157, %f8210, %f3153, %f2;
	sub.f32 	%f8211, %f3155, %f3156;
	add.f32 	%f3158, %f1, %f8211;
	mul.f32 	%f3159, %f3158, %f3158;
	mul.f32 	%f3160, %f3157, %f3157;
	add.f32 	%f8212, %f3159, %f3160;
	setp.gt.f32 	%p1002, %f8212, 0f40800000;
	mov.b32 	%r1064, 740;
	mov.u32 	%r1336, %r1064;
	@%p1002 bra 	$L__BB0_110;
	add.f32 	%f8213, %f3158, %f3158;
	fma.rn.f32 	%f3161, %f8213, %f3157, %f2;
	sub.f32 	%f8214, %f3159, %f3160;
	add.f32 	%f3162, %f1, %f8214;
	mul.f32 	%f3163, %f3162, %f3162;
	mul.f32 	%f3164, %f3161, %f3161;
	add.f32 	%f8215, %f3163, %f3164;
	setp.gt.f32 	%p1003, %f8215, 0f40800000;
	mov.b32 	%r1065, 741;
	mov.u32 	%r1336, %r1065;
	@%p1003 bra 	$L__BB0_110;
	add.f32 	%f8216, %f3162, %f3162;
	fma.rn.f32 	%f3165, %f8216, %f3161, %f2;
	sub.f32 	%f8217, %f3163, %f3164;
	add.f32 	%f3166, %f1, %f8217;
	mul.f32 	%f3167, %f3166, %f3166;
	mul.f32 	%f3168, %f3165, %f3165;
	add.f32 	%f8218, %f3167, %f3168;
	setp.gt.f32 	%p1004, %f8218, 0f40800000;
	mov.b32 	%r1066, 742;
	mov.u32 	%r1336, %r1066;
	@%p1004 bra 	$L__BB0_110;
	add.f32 	%f8219, %f3166, %f3166;
	fma.rn.f32 	%f3169, %f8219, %f3165, %f2;
	sub.f32 	%f8220, %f3167, %f3168;
	add.f32 	%f3170, %f1, %f8220;
	mul.f32 	%f3171, %f3170, %f3170;
	mul.f32 	%f3172, %f3169, %f3169;
	add.f32 	%f8221, %f3171, %f3172;
	setp.gt.f32 	%p1005, %f8221, 0f40800000;
	mov.b32 	%r1067, 743;
	mov.u32 	%r1336, %r1067;
	@%p1005 bra 	$L__BB0_110;
	add.f32 	%f8222, %f3170, %f3170;
	fma.rn.f32 	%f3173, %f8222, %f3169, %f2;
	sub.f32 	%f8223, %f3171, %f3172;
	add.f32 	%f3174, %f1, %f8223;
	mul.f32 	%f3175, %f3174, %f3174;
	mul.f32 	%f3176, %f3173, %f3173;
	add.f32 	%f8224, %f3175, %f3176;
	setp.gt.f32 	%p1006, %f8224, 0f40800000;
	mov.b32 	%r1068, 744;
	mov.u32 	%r1336, %r1068;
	@%p1006 bra 	$L__BB0_110;
	add.f32 	%f8225, %f3174, %f3174;
	fma.rn.f32 	%f3177, %f8225, %f3173, %f2;
	sub.f32 	%f8226, %f3175, %f3176;
	add.f32 	%f3178, %f1, %f8226;
	mul.f32 	%f3179, %f3178, %f3178;
	mul.f32 	%f3180, %f3177, %f3177;
	add.f32 	%f8227, %f3179, %f3180;
	setp.gt.f32 	%p1007, %f8227, 0f40800000;
	mov.b32 	%r1069, 745;
	mov.u32 	%r1336, %r1069;
	@%p1007 bra 	$L__BB0_110;
	add.f32 	%f8228, %f3178, %f3178;
	fma.rn.f32 	%f3181, %f8228, %f3177, %f2;
	sub.f32 	%f8229, %f3179, %f3180;
	add.f32 	%f3182, %f1, %f8229;
	mul.f32 	%f3183, %f3182, %f3182;
	mul.f32 	%f3184, %f3181, %f3181;
	add.f32 	%f8230, %f3183, %f3184;
	setp.gt.f32 	%p1008, %f8230, 0f40800000;
	mov.b32 	%r1070, 746;
	mov.u32 	%r1336, %r1070;
	@%p1008 bra 	$L__BB0_110;
	add.f32 	%f8231, %f3182, %f3182;
	fma.rn.f32 	%f3185, %f8231, %f3181, %f2;
	sub.f32 	%f8232, %f3183, %f3184;
	add.f32 	%f3186, %f1, %f8232;
	mul.f32 	%f3187, %f3186, %f3186;
	mul.f32 	%f3188, %f3185, %f3185;
	add.f32 	%f8233, %f3187, %f3188;
	setp.gt.f32 	%p1009, %f8233, 0f40800000;
	mov.b32 	%r1071, 747;
	mov.u32 	%r1336, %r1071;
	@%p1009 bra 	$L__BB0_110;
	add.f32 	%f8234, %f3186, %f3186;
	fma.rn.f32 	%f3189, %f8234, %f3185, %f2;
	sub.f32 	%f8235, %f3187, %f3188;
	add.f32 	%f3190, %f1, %f8235;
	mul.f32 	%f3191, %f3190, %f3190;
	mul.f32 	%f3192, %f3189, %f3189;
	add.f32 	%f8236, %f3191, %f3192;
	setp.gt.f32 	%p1010, %f8236, 0f40800000;
	mov.b32 	%r1072, 748;
	mov.u32 	%r1336, %r1072;
	@%p1010 bra 	$L__BB0_110;
	add.f32 	%f8237, %f3190, %f3190;
	fma.rn.f32 	%f3193, %f8237, %f3189, %f2;
	sub.f32 	%f8238, %f3191, %f3192;
	add.f32 	%f3194, %f1, %f8238;
	mul.f32 	%f3195, %f3194, %f3194;
	mul.f32 	%f3196, %f3193, %f3193;
	add.f32 	%f8239, %f3195, %f3196;
	setp.gt.f32 	%p1011, %f8239, 0f40800000;
	mov.b32 	%r1073, 749;
	mov.u32 	%r1336, %r1073;
	@%p1011 bra 	$L__BB0_110;
	add.f32 	%f8240, %f3194, %f3194;
	fma.rn.f32 	%f3197, %f8240, %f3193, %f2;
	sub.f32 	%f8241, %f3195, %f3196;
	add.f32 	%f3198, %f1, %f8241;
	mul.f32 	%f3199, %f3198, %f3198;
	mul.f32 	%f3200, %f3197, %f3197;
	add.f32 	%f8242, %f3199, %f3200;
	setp.gt.f32 	%p1012, %f8242, 0f40800000;
	mov.b32 	%r1074, 750;
	mov.u32 	%r1336, %r1074;
	@%p1012 bra 	$L__BB0_110;
	add.f32 	%f8243, %f3198, %f3198;
	fma.rn.f32 	%f3201, %f8243, %f3197, %f2;
	sub.f32 	%f8244, %f3199, %f3200;
	add.f32 	%f3202, %f1, %f8244;
	mul.f32 	%f3203, %f3202, %f3202;
	mul.f32 	%f3204, %f3201, %f3201;
	add.f32 	%f8245, %f3203, %f3204;
	setp.gt.f32 	%p1013, %f8245, 0f40800000;
	mov.b32 	%r1075, 751;
	mov.u32 	%r1336, %r1075;
	@%p1013 bra 	$L__BB0_110;
	add.f32 	%f8246, %f3202, %f3202;
	fma.rn.f32 	%f3205, %f8246, %f3201, %f2;
	sub.f32 	%f8247, %f3203, %f3204;
	add.f32 	%f3206, %f1, %f8247;
	mul.f32 	%f3207, %f3206, %f3206;
	mul.f32 	%f3208, %f3205, %f3205;
	add.f32 	%f8248, %f3207, %f3208;
	setp.gt.f32 	%p1014, %f8248, 0f40800000;
	mov.b32 	%r1076, 752;
	mov.u32 	%r1336, %r1076;
	@%p1014 bra 	$L__BB0_110;
	add.f32 	%f8249, %f3206, %f3206;
	fma.rn.f32 	%f3209, %f8249, %f3205, %f2;
	sub.f32 	%f8250, %f3207, %f3208;
	add.f32 	%f3210, %f1, %f8250;
	mul.f32 	%f3211, %f3210, %f3210;
	mul.f32 	%f3212, %f3209, %f3209;
	add.f32 	%f8251, %f3211, %f3212;
	setp.gt.f32 	%p1015, %f8251, 0f40800000;
	mov.b32 	%r1077, 753;
	mov.u32 	%r1336, %r1077;
	@%p1015 bra 	$L__BB0_110;
	add.f32 	%f8252, %f3210, %f3210;
	fma.rn.f32 	%f3213, %f8252, %f3209, %f2;
	sub.f32 	%f8253, %f3211, %f3212;
	add.f32 	%f3214, %f1, %f8253;
	mul.f32 	%f3215, %f3214, %f3214;
	mul.f32 	%f3216, %f3213, %f3213;
	add.f32 	%f8254, %f3215, %f3216;
	setp.gt.f32 	%p1016, %f8254, 0f40800000;
	mov.b32 	%r1078, 754;
	mov.u32 	%r1336, %r1078;
	@%p1016 bra 	$L__BB0_110;
	add.f32 	%f8255, %f3214, %f3214;
	fma.rn.f32 	%f3217, %f8255, %f3213, %f2;
	sub.f32 	%f8256, %f3215, %f3216;
	add.f32 	%f3218, %f1, %f8256;
	mul.f32 	%f3219, %f3218, %f3218;
	mul.f32 	%f3220, %f3217, %f3217;
	add.f32 	%f8257, %f3219, %f3220;
	setp.gt.f32 	%p1017, %f8257, 0f40800000;
	mov.b32 	%r1079, 755;
	mov.u32 	%r1336, %r1079;
	@%p1017 bra 	$L__BB0_110;
	add.f32 	%f8258, %f3218, %f3218;
	fma.rn.f32 	%f3221, %f8258, %f3217, %f2;
	sub.f32 	%f8259, %f3219, %f3220;
	add.f32 	%f3222, %f1, %f8259;
	mul.f32 	%f3223, %f3222, %f3222;
	mul.f32 	%f3224, %f3221, %f3221;
	add.f32 	%f8260, %f3223, %f3224;
	setp.gt.f32 	%p1018, %f8260, 0f40800000;
	mov.b32 	%r1080, 756;
	mov.u32 	%r1336, %r1080;
	@%p1018 bra 	$L__BB0_110;
	add.f32 	%f8261, %f3222, %f3222;
	fma.rn.f32 	%f3225, %f8261, %f3221, %f2;
	sub.f32 	%f8262, %f3223, %f3224;
	add.f32 	%f3226, %f1, %f8262;
	mul.f32 	%f3227, %f3226, %f3226;
	mul.f32 	%f3228, %f3225, %f3225;
	add.f32 	%f8263, %f3227, %f3228;
	setp.gt.f32 	%p1019, %f8263, 0f40800000;
	mov.b32 	%r1081, 757;
	mov.u32 	%r1336, %r1081;
	@%p1019 bra 	$L__BB0_110;
	add.f32 	%f8264, %f3226, %f3226;
	fma.rn.f32 	%f3229, %f8264, %f3225, %f2;
	sub.f32 	%f8265, %f3227, %f3228;
	add.f32 	%f3230, %f1, %f8265;
	mul.f32 	%f3231, %f3230, %f3230;
	mul.f32 	%f3232, %f3229, %f3229;
	add.f32 	%f8266, %f3231, %f3232;
	setp.gt.f32 	%p1020, %f8266, 0f40800000;
	mov.b32 	%r1082, 758;
	mov.u32 	%r1336, %r1082;
	@%p1020 bra 	$L__BB0_110;
	add.f32 	%f8267, %f3230, %f3230;
	fma.rn.f32 	%f3233, %f8267, %f3229, %f2;
	sub.f32 	%f8268, %f3231, %f3232;
	add.f32 	%f3234, %f1, %f8268;
	mul.f32 	%f3235, %f3234, %f3234;
	mul.f32 	%f3236, %f3233, %f3233;
	add.f32 	%f8269, %f3235, %f3236;
	setp.gt.f32 	%p1021, %f8269, 0f40800000;
	mov.b32 	%r1083, 759;
	mov.u32 	%r1336, %r1083;
	@%p1021 bra 	$L__BB0_110;
	add.f32 	%f8270, %f3234, %f3234;
	fma.rn.f32 	%f3237, %f8270, %f3233, %f2;
	sub.f32 	%f8271, %f3235, %f3236;
	add.f32 	%f3238, %f1, %f8271;
	mul.f32 	%f3239, %f3238, %f3238;
	mul.f32 	%f3240, %f3237, %f3237;
	add.f32 	%f8272, %f3239, %f3240;
	setp.gt.f32 	%p1022, %f8272, 0f40800000;
	mov.b32 	%r1084, 760;
	mov.u32 	%r1336, %r1084;
	@%p1022 bra 	$L__BB0_110;
	add.f32 	%f8273, %f3238, %f3238;
	fma.rn.f32 	%f3241, %f8273, %f3237, %f2;
	sub.f32 	%f8274, %f3239, %f3240;
	add.f32 	%f3242, %f1, %f8274;
	mul.f32 	%f3243, %f3242, %f3242;
	mul.f32 	%f3244, %f3241, %f3241;
	add.f32 	%f8275, %f3243, %f3244;
	setp.gt.f32 	%p1023, %f8275, 0f40800000;
	mov.b32 	%r1085, 761;
	mov.u32 	%r1336, %r1085;
	@%p1023 bra 	$L__BB0_110;
	add.f32 	%f8276, %f3242, %f3242;
	fma.rn.f32 	%f3245, %f8276, %f3241, %f2;
	sub.f32 	%f8277, %f3243, %f3244;
	add.f32 	%f3246, %f1, %f8277;
	mul.f32 	%f3247, %f3246, %f3246;
	mul.f32 	%f3248, %f3245, %f3245;
	add.f32 	%f8278, %f3247, %f3248;
	setp.gt.f32 	%p1024, %f8278, 0f40800000;
	mov.b32 	%r1086, 762;
	mov.u32 	%r1336, %r1086;
	@%p1024 bra 	$L__BB0_110;
	add.f32 	%f8279, %f3246, %f3246;
	fma.rn.f32 	%f3249, %f8279, %f3245, %f2;
	sub.f32 	%f8280, %f3247, %f3248;
	add.f32 	%f3250, %f1, %f8280;
	mul.f32 	%f3251, %f3250, %f3250;
	mul.f32 	%f3252, %f3249, %f3249;
	add.f32 	%f8281, %f3251, %f3252;
	setp.gt.f32 	%p1025, %f8281, 0f40800000;
	mov.b32 	%r1087, 763;
	mov.u32 	%r1336, %r1087;
	@%p1025 bra 	$L__BB0_110;
	add.f32 	%f8282, %f3250, %f3250;
	fma.rn.f32 	%f3253, %f8282, %f3249, %f2;
	sub.f32 	%f8283, %f3251, %f3252;
	add.f32 	%f3254, %f1, %f8283;
	mul.f32 	%f3255, %f3254, %f3254;
	mul.f32 	%f3256, %f3253, %f3253;
	add.f32 	%f8284, %f3255, %f3256;
	setp.gt.f32 	%p1026, %f8284, 0f40800000;
	mov.b32 	%r1088, 764;
	mov.u32 	%r1336, %r1088;
	@%p1026 bra 	$L__BB0_110;
	add.f32 	%f8285, %f3254, %f3254;
	fma.rn.f32 	%f3257, %f8285, %f3253, %f2;
	sub.f32 	%f8286, %f3255, %f3256;
	add.f32 	%f3258, %f1, %f8286;
	mul.f32 	%f3259, %f3258, %f3258;
	mul.f32 	%f3260, %f3257, %f3257;
	add.f32 	%f8287, %f3259, %f3260;
	setp.gt.f32 	%p1027, %f8287, 0f40800000;
	mov.b32 	%r1089, 765;
	mov.u32 	%r1336, %r1089;
	@%p1027 bra 	$L__BB0_110;
	add.f32 	%f8288, %f3258, %f3258;
	fma.rn.f32 	%f3261, %f8288, %f3257, %f2;
	sub.f32 	%f8289, %f3259, %f3260;
	add.f32 	%f3262, %f1, %f8289;
	mul.f32 	%f3263, %f3262, %f3262;
	mul.f32 	%f3264, %f3261, %f3261;
	add.f32 	%f8290, %f3263, %f3264;
	setp.gt.f32 	%p1028, %f8290, 0f40800000;
	mov.b32 	%r1090, 766;
	mov.u32 	%r1336, %r1090;
	@%p1028 bra 	$L__BB0_110;
	add.f32 	%f8291, %f3262, %f3262;
	fma.rn.f32 	%f3265, %f8291, %f3261, %f2;
	sub.f32 	%f8292, %f3263, %f3264;
	add.f32 	%f3266, %f1, %f8292;
	mul.f32 	%f3267, %f3266, %f3266;
	mul.f32 	%f3268, %f3265, %f3265;
	add.f32 	%f8293, %f3267, %f3268;
	setp.gt.f32 	%p1029, %f8293, 0f40800000;
	mov.b32 	%r1091, 767;
	mov.u32 	%r1336, %r1091;
	@%p1029 bra 	$L__BB0_110;
	add.f32 	%f8294, %f3266, %f3266;
	fma.rn.f32 	%f3269, %f8294, %f3265, %f2;
	sub.f32 	%f8295, %f3267, %f3268;
	add.f32 	%f3270, %f1, %f8295;
	mul.f32 	%f3271, %f3270, %f3270;
	mul.f32 	%f3272, %f3269, %f3269;
	add.f32 	%f8296, %f3271, %f3272;
	setp.gt.f32 	%p1030, %f8296, 0f40800000;
	mov.b32 	%r1092, 768;
	mov.u32 	%r1336, %r1092;
	@%p1030 bra 	$L__BB0_110;
	add.f32 	%f8297, %f3270, %f3270;
	fma.rn.f32 	%f3273, %f8297, %f3269, %f2;
	sub.f32 	%f8298, %f3271, %f3272;
	add.f32 	%f3274, %f1, %f8298;
	mul.f32 	%f3275, %f3274, %f3274;
	mul.f32 	%f3276, %f3273, %f3273;
	add.f32 	%f8299, %f3275, %f3276;
	setp.gt.f32 	%p1031, %f8299, 0f40800000;
	mov.b32 	%r1093, 769;
	mov.u32 	%r1336, %r1093;
	@%p1031 bra 	$L__BB0_110;
	add.f32 	%f8300, %f3274, %f3274;
	fma.rn.f32 	%f3277, %f8300, %f3273, %f2;
	sub.f32 	%f8301, %f3275, %f3276;
	add.f32 	%f3278, %f1, %f8301;
	mul.f32 	%f3279, %f3278, %f3278;
	mul.f32 	%f3280, %f3277, %f3277;
	add.f32 	%f8302, %f3279, %f3280;
	setp.gt.f32 	%p1032, %f8302, 0f40800000;
	mov.b32 	%r1094, 770;
	mov.u32 	%r1336, %r1094;
	@%p1032 bra 	$L__BB0_110;
	add.f32 	%f8303, %f3278, %f3278;
	fma.rn.f32 	%f3281, %f8303, %f3277, %f2;
	sub.f32 	%f8304, %f3279, %f3280;
	add.f32 	%f3282, %f1, %f8304;
	mul.f32 	%f3283, %f3282, %f3282;
	mul.f32 	%f3284, %f3281, %f3281;
	add.f32 	%f8305, %f3283, %f3284;
	setp.gt.f32 	%p1033, %f8305, 0f40800000;
	mov.b32 	%r1095, 771;
	mov.u32 	%r1336, %r1095;
	@%p1033 bra 	$L__BB0_110;
	add.f32 	%f8306, %f3282, %f3282;
	fma.rn.f32 	%f3285, %f8306, %f3281, %f2;
	sub.f32 	%f8307, %f3283, %f3284;
	add.f32 	%f3286, %f1, %f8307;
	mul.f32 	%f3287, %f3286, %f3286;
	mul.f32 	%f3288, %f3285, %f3285;
	add.f32 	%f8308, %f3287, %f3288;
	setp.gt.f32 	%p1034, %f8308, 0f40800000;
	mov.b32 	%r1096, 772;
	mov.u32 	%r1336, %r1096;
	@%p1034 bra 	$L__BB0_110;
	add.f32 	%f8309, %f3286, %f3286;
	fma.rn.f32 	%f3289, %f8309, %f3285, %f2;
	sub.f32 	%f8310, %f3287, %f3288;
	add.f32 	%f3290, %f1, %f8310;
	mul.f32 	%f3291, %f3290, %f3290;
	mul.f32 	%f3292, %f3289, %f3289;
	add.f32 	%f8311, %f3291, %f3292;
	setp.gt.f32 	%p1035, %f8311, 0f40800000;
	mov.b32 	%r1097, 773;
	mov.u32 	%r1336, %r1097;
	@%p1035 bra 	$L__BB0_110;
	add.f32 	%f8312, %f3290, %f3290;
	fma.rn.f32 	%f3293, %f8312, %f3289, %f2;
	sub.f32 	%f8313, %f3291, %f3292;
	add.f32 	%f3294, %f1, %f8313;
	mul.f32 	%f3295, %f3294, %f3294;
	mul.f32 	%f3296, %f3293, %f3293;
	add.f32 	%f8314, %f3295, %f3296;
	setp.gt.f32 	%p1036, %f8314, 0f40800000;
	mov.b32 	%r1098, 774;
	mov.u32 	%r1336, %r1098;
	@%p1036 bra 	$L__BB0_110;
	add.f32 	%f8315, %f3294, %f3294;
	fma.rn.f32 	%f3297, %f8315, %f3293, %f2;
	sub.f32 	%f8316, %f3295, %f3296;
	add.f32 	%f3298, %f1, %f8316;
	mul.f32 	%f3299, %f3298, %f3298;
	mul.f32 	%f3300, %f3297, %f3297;
	add.f32 	%f8317, %f3299, %f3300;
	setp.gt.f32 	%p1037, %f8317, 0f40800000;
	mov.b32 	%r1099, 775;
	mov.u32 	%r1336, %r1099;
	@%p1037 bra 	$L__BB0_110;
	add.f32 	%f8318, %f3298, %f3298;
	fma.rn.f32 	%f3301, %f8318, %f3297, %f2;
	sub.f32 	%f8319, %f3299, %f3300;
	add.f32 	%f3302, %f1, %f8319;
	mul.f32 	%f3303, %f3302, %f3302;
	mul.f32 	%f3304, %f3301, %f3301;
	add.f32 	%f8320, %f3303, %f3304;
	setp.gt.f32 	%p1038, %f8320, 0f40800000;
	mov.b32 	%r1100, 776;
	mov.u32 	%r1336, %r1100;
	@%p1038 bra 	$L__BB0_110;
	add.f32 	%f8321, %f3302, %f3302;
	fma.rn.f32 	%f3305, %f8321, %f3301, %f2;
	sub.f32 	%f8322, %f3303, %f3304;
	add.f32 	%f3306, %f1, %f8322;
	mul.f32 	%f3307, %f3306, %f3306;
	mul.f32 	%f3308, %f3305, %f3305;
	add.f32 	%f8323, %f3307, %f3308;
	setp.gt.f32 	%p1039, %f8323, 0f40800000;
	mov.b32 	%r1101, 777;
	mov.u32 	%r1336, %r1101;
	@%p1039 bra 	$L__BB0_110;
	add.f32 	%f8324, %f3306, %f3306;
	fma.rn.f32 	%f3309, %f8324, %f3305, %f2;
	sub.f32 	%f8325, %f3307, %f3308;
	add.f32 	%f3310, %f1, %f8325;
	mul.f32 	%f3311, %f3310, %f3310;
	mul.f32 	%f3312, %f3309, %f3309;
	add.f32 	%f8326, %f3311, %f3312;
	setp.gt.f32 	%p1040, %f8326, 0f40800000;
	mov.b32 	%r1102, 778;
	mov.u32 	%r1336, %r1102;
	@%p1040 bra 	$L__BB0_110;
	add.f32 	%f8327, %f3310, %f3310;
	fma.rn.f32 	%f3313, %f8327, %f3309, %f2;
	sub.f32 	%f8328, %f3311, %f3312;
	add.f32 	%f3314, %f1, %f8328;
	mul.f32 	%f3315, %f3314, %f3314;
	mul.f32 	%f3316, %f3313, %f3313;
	add.f32 	%f8329, %f3315, %f3316;
	setp.gt.f32 	%p1041, %f8329, 0f40800000;
	mov.b32 	%r1103, 779;
	mov.u32 	%r1336, %r1103;
	@%p1041 bra 	$L__BB0_110;
	add.f32 	%f8330, %f3314, %f3314;
	fma.rn.f32 	%f3317, %f8330, %f3313, %f2;
	sub.f32 	%f8331, %f3315, %f3316;
	add.f32 	%f3318, %f1, %f8331;
	mul.f32 	%f3319, %f3318, %f3318;
	mul.f32 	%f3320, %f3317, %f3317;
	add.f32 	%f8332, %f3319, %f3320;
	setp.gt.f32 	%p1042, %f8332, 0f40800000;
	mov.b32 	%r1104, 780;
	mov.u32 	%r1336, %r1104;
	@%p1042 bra 	$L__BB0_110;
	add.f32 	%f8333, %f3318, %f3318;
	fma.rn.f32 	%f3321, %f8333, %f3317, %f2;
	sub.f32 	%f8334, %f3319, %f3320;
	add.f32 	%f3322, %f1, %f8334;
	mul.f32 	%f3323, %f3322, %f3322;
	mul.f32 	%f3324, %f3321, %f3321;
	add.f32 	%f8335, %f3323, %f3324;
	setp.gt.f32 	%p1043, %f8335, 0f40800000;
	mov.b32 	%r1105, 781;
	mov.u32 	%r1336, %r1105;
	@%p1043 bra 	$L__BB0_110;
	add.f32 	%f8336, %f3322, %f3322;
	fma.rn.f32 	%f3325, %f8336, %f3321, %f2;
	sub.f32 	%f8337, %f3323, %f3324;
	add.f32 	%f3326, %f1, %f8337;
	mul.f32 	%f3327, %f3326, %f3326;
	mul.f32 	%f3328, %f3325, %f3325;
	add.f32 	%f8338, %f3327, %f3328;
	setp.gt.f32 	%p1044, %f8338, 0f40800000;
	mov.b32 	%r1106, 782;
	mov.u32 	%r1336, %r1106;
	@%p1044 bra 	$L__BB0_110;
	add.f32 	%f8339, %f3326, %f3326;
	fma.rn.f32 	%f3329, %f8339, %f3325, %f2;
	sub.f32 	%f8340, %f3327, %f3328;
	add.f32 	%f3330, %f1, %f8340;
	mul.f32 	%f3331, %f3330, %f3330;
	mul.f32 	%f3332, %f3329, %f3329;
	add.f32 	%f8341, %f3331, %f3332;
	setp.gt.f32 	%p1045, %f8341, 0f40800000;
	mov.b32 	%r1107, 783;
	mov.u32 	%r1336, %r1107;
	@%p1045 bra 	$L__BB0_110;
	add.f32 	%f8342, %f3330, %f3330;
	fma.rn.f32 	%f3333, %f8342, %f3329, %f2;
	sub.f32 	%f8343, %f3331, %f3332;
	add.f32 	%f3334, %f1, %f8343;
	mul.f32 	%f3335, %f3334, %f3334;
	mul.f32 	%f3336, %f3333, %f3333;
	add.f32 	%f8344, %f3335, %f3336;
	setp.gt.f32 	%p1046, %f8344, 0f40800000;
	mov.b32 	%r1108, 784;
	mov.u32 	%r1336, %r1108;
	@%p1046 bra 	$L__BB0_110;
	add.f32 	%f8345, %f3334, %f3334;
	fma.rn.f32 	%f3337, %f8345, %f3333, %f2;
	sub.f32 	%f8346, %f3335, %f3336;
	add.f32 	%f3338, %f1, %f8346;
	mul.f32 	%f3339, %f3338, %f3338;
	mul.f32 	%f3340, %f3337, %f3337;
	add.f32 	%f8347, %f3339, %f3340;
	setp.gt.f32 	%p1047, %f8347, 0f40800000;
	mov.b32 	%r1109, 785;
	mov.u32 	%r1336, %r1109;
	@%p1047 bra 	$L__BB0_110;
	add.f32 	%f8348, %f3338, %f3338;
	fma.rn.f32 	%f3341, %f8348, %f3337, %f2;
	sub.f32 	%f8349, %f3339, %f3340;
	add.f32 	%f3342, %f1, %f8349;
	mul.f32 	%f3343, %f3342, %f3342;
	mul.f32 	%f3344, %f3341, %f3341;
	add.f32 	%f8350, %f3343, %f3344;
	setp.gt.f32 	%p1048, %f8350, 0f40800000;
	mov.b32 	%r1110, 786;
	mov.u32 	%r1336, %r1110;
	@%p1048 bra 	$L__BB0_110;
	add.f32 	%f8351, %f3342, %f3342;
	fma.rn.f32 	%f3345, %f8351, %f3341, %f2;
	sub.f32 	%f8352, %f3343, %f3344;
	add.f32 	%f3346, %f1, %f8352;
	mul.f32 	%f3347, %f3346, %f3346;
	mul.f32 	%f3348, %f3345, %f3345;
	add.f32 	%f8353, %f3347, %f3348;
	setp.gt.f32 	%p1049, %f8353, 0f40800000;
	mov.b32 	%r1111, 787;
	mov.u32 	%r1336, %r1111;
	@%p1049 bra 	$L__BB0_110;
	add.f32 	%f8354, %f3346, %f3346;
	fma.rn.f32 	%f3349, %f8354, %f3345, %f2;
	sub.f32 	%f8355, %f3347, %f3348;
	add.f32 	%f3350, %f1, %f8355;
	mul.f32 	%f3351, %f3350, %f3350;
	mul.f32 	%f3352, %f3349, %f3349;
	add.f32 	%f8356, %f3351, %f3352;
	setp.gt.f32 	%p1050, %f8356, 0f40800000;
	mov.b32 	%r1112, 788;
	mov.u32 	%r1336, %r1112;
	@%p1050 bra 	$L__BB0_110;
	add.f32 	%f8357, %f3350, %f3350;
	fma.rn.f32 	%f3353, %f8357, %f3349, %f2;
	sub.f32 	%f8358, %f3351, %f3352;
	add.f32 	%f3354, %f1, %f8358;
	mul.f32 	%f3355, %f3354, %f3354;
	mul.f32 	%f3356, %f3353, %f3353;
	add.f32 	%f8359, %f3355, %f3356;
	setp.gt.f32 	%p1051, %f8359, 0f40800000;
	mov.b32 	%r1113, 789;
	mov.u32 	%r1336, %r1113;
	@%p1051 bra 	$L__BB0_110;
	add.f32 	%f8360, %f3354, %f3354;
	fma.rn.f32 	%f3357, %f8360, %f3353, %f2;
	sub.f32 	%f8361, %f3355, %f3356;
	add.f32 	%f3358, %f1, %f8361;
	mul.f32 	%f3359, %f3358, %f3358;
	mul.f32 	%f3360, %f3357, %f3357;
	add.f32 	%f8362, %f3359, %f3360;
	setp.gt.f32 	%p1052, %f8362, 0f40800000;
	mov.b32 	%r1114, 790;
	mov.u32 	%r1336, %r1114;
	@%p1052 bra 	$L__BB0_110;
	add.f32 	%f8363, %f3358, %f3358;
	fma.rn.f32 	%f3361, %f8363, %f3357, %f2;
	sub.f32 	%f8364, %f3359, %f3360;
	add.f32 	%f3362, %f1, %f8364;
	mul.f32 	%f3363, %f3362, %f3362;
	mul.f32 	%f3364, %f3361, %f3361;
	add.f32 	%f8365, %f3363, %f3364;
	setp.gt.f32 	%p1053, %f8365, 0f40800000;
	mov.b32 	%r1115, 791;
	mov.u32 	%r1336, %r1115;
	@%p1053 bra 	$L__BB0_110;
	add.f32 	%f8366, %f3362, %f3362;
	fma.rn.f32 	%f3365, %f8366, %f3361, %f2;
	sub.f32 	%f8367, %f3363, %f3364;
	add.f32 	%f3366, %f1, %f8367;
	mul.f32 	%f3367, %f3366, %f3366;
	mul.f32 	%f3368, %f3365, %f3365;
	add.f32 	%f8368, %f3367, %f3368;
	setp.gt.f32 	%p1054, %f8368, 0f40800000;
	mov.b32 	%r1116, 792;
	mov.u32 	%r1336, %r1116;
	@%p1054 bra 	$L__BB0_110;
	add.f32 	%f8369, %f3366, %f3366;
	fma.rn.f32 	%f3369, %f8369, %f3365, %f2;
	sub.f32 	%f8370, %f3367, %f3368;
	add.f32 	%f3370, %f1, %f8370;
	mul.f32 	%f3371, %f3370, %f3370;
	mul.f32 	%f3372, %f3369, %f3369;
	add.f32 	%f8371, %f3371, %f3372;
	setp.gt.f32 	%p1055, %f8371, 0f40800000;
	mov.b32 	%r1117, 793;
	mov.u32 	%r1336, %r1117;
	@%p1055 bra 	$L__BB0_110;
	add.f32 	%f8372, %f3370, %f3370;
	fma.rn.f32 	%f3373, %f8372, %f3369, %f2;
	sub.f32 	%f8373, %f3371, %f3372;
	add.f32 	%f3374, %f1, %f8373;
	mul.f32 	%f3375, %f3374, %f3374;
	mul.f32 	%f3376, %f3373, %f3373;
	add.f32 	%f8374, %f3375, %f3376;
	setp.gt.f32 	%p1056, %f8374, 0f40800000;
	mov.b32 	%r1118, 794;
	mov.u32 	%r1336, %r1118;
	@%p1056 bra 	$L__BB0_110;
	add.f32 	%f8375, %f3374, %f3374;
	fma.rn.f32 	%f3377, %f8375, %f3373, %f2;
	sub.f32 	%f8376, %f3375, %f3376;
	add.f32 	%f3378, %f1, %f8376;
	mul.f32 	%f3379, %f3378, %f3378;
	mul.f32 	%f3380, %f3377, %f3377;
	add.f32 	%f8377, %f3379, %f3380;
	setp.gt.f32 	%p1057, %f8377, 0f40800000;
	mov.b32 	%r1119, 795;
	mov.u32 	%r1336, %r1119;
	@%p1057 bra 	$L__BB0_110;
	add.f32 	%f8378, %f3378, %f3378;
	fma.rn.f32 	%f3381, %f8378, %f3377, %f2;
	sub.f32 	%f8379, %f3379, %f3380;
	add.f32 	%f3382, %f1, %f8379;
	mul.f32 	%f3383, %f3382, %f3382;
	mul.f32 	%f3384, %f3381, %f3381;
	add.f32 	%f8380, %f3383, %f3384;
	setp.gt.f32 	%p1058, %f8380, 0f40800000;
	mov.b32 	%r1120, 796;
	mov.u32 	%r1336, %r1120;
	@%p1058 bra 	$L__BB0_110;
	add.f32 	%f8381, %f3382, %f3382;
	fma.rn.f32 	%f3385, %f8381, %f3381, %f2;
	sub.f32 	%f8382, %f3383, %f3384;
	add.f32 	%f3386, %f1, %f8382;
	mul.f32 	%f3387, %f3386, %f3386;
	mul.f32 	%f3388, %f3385, %f3385;
	add.f32 	%f8383, %f3387, %f3388;
	setp.gt.f32 	%p1059, %f8383, 0f40800000;
	mov.b32 	%r1121, 797;
	mov.u32 	%r1336, %r1121;
	@%p1059 bra 	$L__BB0_110;
	add.f32 	%f8384, %f3386, %f3386;
	fma.rn.f32 	%f3389, %f8384, %f3385, %f2;
	sub.f32 	%f8385, %f3387, %f3388;
	add.f32 	%f3390, %f1, %f8385;
	mul.f32 	%f3391, %f3390, %f3390;
	mul.f32 	%f3392, %f3389, %f3389;
	add.f32 	%f8386, %f3391, %f3392;
	setp.gt.f32 	%p1060, %f8386, 0f40800000;
	mov.b32 	%r1122, 798;
	mov.u32 	%r1336, %r1122;
	@%p1060 bra 	$L__BB0_110;
	add.f32 	%f8387, %f3390, %f3390;
	fma.rn.f32 	%f3393, %f8387, %f3389, %f2;
	sub.f32 	%f8388, %f3391, %f3392;
	add.f32 	%f3394, %f1, %f8388;
	mul.f32 	%f3395, %f3394, %f3394;
	mul.f32 	%f3396, %f3393, %f3393;
	add.f32 	%f8389, %f3395, %f3396;
	setp.gt.f32 	%p1061, %f8389, 0f40800000;
	mov.b32 	%r1123, 799;
	mov.u32 	%r1336, %r1123;
	@%p1061 bra 	$L__BB0_110;
	add.f32 	%f8390, %f3394, %f3394;
	fma.rn.f32 	%f3397, %f8390, %f3393, %f2;
	sub.f32 	%f8391, %f3395, %f3396;
	add.f32 	%f3398, %f1, %f8391;
	mul.f32 	%f3399, %f3398, %f3398;
	mul.f32 	%f3400, %f3397, %f3397;
	add.f32 	%f8392, %f3399, %f3400;
	setp.gt.f32 	%p1062, %f8392, 0f40800000;
	mov.b32 	%r1124, 800;
	mov.u32 	%r1336, %r1124;
	@%p1062 bra 	$L__BB0_110;
	add.f32 	%f8393, %f3398, %f3398;
	fma.rn.f32 	%f3401, %f8393, %f3397, %f2;
	sub.f32 	%f8394, %f3399, %f3400;
	add.f32 	%f3402, %f1, %f8394;
	mul.f32 	%f3403, %f3402, %f3402;
	mul.f32 	%f3404, %f3401, %f3401;
	add.f32 	%f8395, %f3403, %f3404;
	setp.gt.f32 	%p1063, %f8395, 0f40800000;
	mov.b32 	%r1125, 801;
	mov.u32 	%r1336, %r1125;
	@%p1063 bra 	$L__BB0_110;
	add.f32 	%f8396, %f3402, %f3402;
	fma.rn.f32 	%f3405, %f8396, %f3401, %f2;
	sub.f32 	%f8397, %f3403, %f3404;
	add.f32 	%f3406, %f1, %f8397;
	mul.f32 	%f3407, %f3406, %f3406;
	mul.f32 	%f3408, %f3405, %f3405;
	add.f32 	%f8398, %f3407, %f3408;
	setp.gt.f32 	%p1064, %f8398, 0f40800000;
	mov.b32 	%r1126, 802;
	mov.u32 	%r1336, %r1126;
	@%p1064 bra 	$L__BB0_110;
	add.f32 	%f8399, %f3406, %f3406;
	fma.rn.f32 	%f3409, %f8399, %f3405, %f2;
	sub.f32 	%f8400, %f3407, %f3408;
	add.f32 	%f3410, %f1, %f8400;
	mul.f32 	%f3411, %f3410, %f3410;
	mul.f32 	%f3412, %f3409, %f3409;
	add.f32 	%f8401, %f3411, %f3412;
	setp.gt.f32 	%p1065, %f8401, 0f40800000;
	mov.b32 	%r1127, 803;
	mov.u32 	%r1336, %r1127;
	@%p1065 bra 	$L__BB0_110;
	add.f32 	%f8402, %f3410, %f3410;
	fma.rn.f32 	%f3413, %f8402, %f3409, %f2;
	sub.f32 	%f8403, %f3411, %f3412;
	add.f32 	%f3414, %f1, %f8403;
	mul.f32 	%f3415, %f3414, %f3414;
	mul.f32 	%f3416, %f3413, %f3413;
	add.f32 	%f8404, %f3415, %f3416;
	setp.gt.f32 	%p1066, %f8404, 0f40800000;
	mov.b32 	%r1128, 804;
	mov.u32 	%r1336, %r1128;
	@%p1066 bra 	$L__BB0_110;
	add.f32 	%f8405, %f3414, %f3414;
	fma.rn.f32 	%f3417, %f8405, %f3413, %f2;
	sub.f32 	%f8406, %f3415, %f3416;
	add.f32 	%f3418, %f1, %f8406;
	mul.f32 	%f3419, %f3418, %f3418;
	mul.f32 	%f3420, %f3417, %f3417;
	add.f32 	%f8407, %f3419, %f3420;
	setp.gt.f32 	%p1067, %f8407, 0f40800000;
	mov.b32 	%r1129, 805;
	mov.u32 	%r1336, %r1129;
	@%p1067 bra 	$L__BB0_110;
	add.f32 	%f8408, %f3418, %f3418;
	fma.rn.f32 	%f3421, %f8408, %f3417, %f2;
	sub.f32 	%f8409, %f3419, %f3420;
	add.f32 	%f3422, %f1, %f8409;
	mul.f32 	%f3423, %f3422, %f3422;
	mul.f32 	%f3424, %f3421, %f3421;
	add.f32 	%f8410, %f3423, %f3424;
	setp.gt.f32 	%p1068, %f8410, 0f40800000;
	mov.b32 	%r1130, 806;
	mov.u32 	%r1336, %r1130;
	@%p1068 bra 	$L__BB0_110;
	add.f32 	%f8411, %f3422, %f3422;
	fma.rn.f32 	%f3425, %f8411, %f3421, %f2;
	sub.f32 	%f8412, %f3423, %f3424;
	add.f32 	%f3426, %f1, %f8412;
	mul.f32 	%f3427, %f3426, %f3426;
	mul.f32 	%f3428, %f3425, %f3425;
	add.f32 	%f8413, %f3427, %f3428;
	setp.gt.f32 	%p1069, %f8413, 0f40800000;
	mov.b32 	%r1131, 807;
	mov.u32 	%r1336, %r1131;
	@%p1069 bra 	$L__BB0_110;
	add.f32 	%f8414, %f3426, %f3426;
	fma.rn.f32 	%f3429, %f8414, %f3425, %f2;
	sub.f32 	%f8415, %f3427, %f3428;
	add.f32 	%f3430, %f1, %f8415;
	mul.f32 	%f3431, %f3430, %f3430;
	mul.f32 	%f3432, %f3429, %f3429;
	add.f32 	%f8416, %f3431, %f3432;
	setp.gt.f32 	%p1070, %f8416, 0f40800000;
	mov.b32 	%r1132, 808;
	mov.u32 	%r1336, %r1132;
	@%p1070 bra 	$L__BB0_110;
	add.f32 	%f8417, %f3430, %f3430;
	fma.rn.f32 	%f3433, %f8417, %f3429, %f2;
	sub.f32 	%f8418, %f3431, %f3432;
	add.f32 	%f3434, %f1, %f8418;
	mul.f32 	%f3435, %f3434, %f3434;
	mul.f32 	%f3436, %f3433, %f3433;
	add.f32 	%f8419, %f3435, %f3436;
	setp.gt.f32 	%p1071, %f8419, 0f40800000;
	mov.b32 	%r1133, 809;
	mov.u32 	%r1336, %r1133;
	@%p1071 bra 	$L__BB0_110;
	add.f32 	%f8420, %f3434, %f3434;
	fma.rn.f32 	%f3437, %f8420, %f3433, %f2;
	sub.f32 	%f8421, %f3435, %f3436;
	add.f32 	%f3438, %f1, %f8421;
	mul.f32 	%f3439, %f3438, %f3438;
	mul.f32 	%f3440, %f3437, %f3437;
	add.f32 	%f8422, %f3439, %f3440;
	setp.gt.f32 	%p1072, %f8422, 0f40800000;
	mov.b32 	%r1134, 810;
	mov.u32 	%r1336, %r1134;
	@%p1072 bra 	$L__BB0_110;
	add.f32 	%f8423, %f3438, %f3438;
	fma.rn.f32 	%f3441, %f8423, %f3437, %f2;
	sub.f32 	%f8424, %f3439, %f3440;
	add.f32 	%f3442, %f1, %f8424;
	mul.f32 	%f3443, %f3442, %f3442;
	mul.f32 	%f3444, %f3441, %f3441;
	add.f32 	%f8425, %f3443, %f3444;
	setp.gt.f32 	%p1073, %f8425, 0f40800000;
	mov.b32 	%r1135, 811;
	mov.u32 	%r1336, %r1135;
	@%p1073 bra 	$L__BB0_110;
	add.f32 	%f8426, %f3442, %f3442;
	fma.rn.f32 	%f3445, %f8426, %f3441, %f2;
	sub.f32 	%f8427, %f3443, %f3444;
	add.f32 	%f3446, %f1, %f8427;
	mul.f32 	%f3447, %f3446, %f3446;
	mul.f32 	%f3448, %f3445, %f3445;
	add.f32 	%f8428, %f3447, %f3448;
	setp.gt.f32 	%p1074, %f8428, 0f40800000;
	mov.b32 	%r1136, 812;
	mov.u32 	%r1336, %r1136;
	@%p1074 bra 	$L__BB0_110;
	add.f32 	%f8429, %f3446, %f3446;
	fma.rn.f32 	%f3449, %f8429, %f3445, %f2;
	sub.f32 	%f8430, %f3447, %f3448;
	add.f32 	%f3450, %f1, %f8430;
	mul.f32 	%f3451, %f3450, %f3450;
	mul.f32 	%f3452, %f3449, %f3449;
	add.f32 	%f8431, %f3451, %f3452;
	setp.gt.f32 	%p1075, %f8431, 0f40800000;
	mov.b32 	%r1137, 813;
	mov.u32 	%r1336, %r1137;
	@%p1075 bra 	$L__BB0_110;
	add.f32 	%f8432, %f3450, %f3450;
	fma.rn.f32 	%f3453, %f8432, %f3449, %f2;
	sub.f32 	%f8433, %f3451, %f3452;
	add.f32 	%f3454, %f1, %f8433;
	mul.f32 	%f3455, %f3454, %f3454;
	mul.f32 	%f3456, %f3453, %f3453;
	add.f32 	%f8434, %f3455, %f3456;
	setp.gt.f32 	%p1076, %f8434, 0f40800000;
	mov.b32 	%r1138, 814;
	mov.u32 	%r1336, %r1138;
	@%p1076 bra 	$L__BB0_110;
	add.f32 	%f8435, %f3454, %f3454;
	fma.rn.f32 	%f3457, %f8435, %f3453, %f2;
	sub.f32 	%f8436, %f3455, %f3456;
	add.f32 	%f3458, %f1, %f8436;
	mul.f32 	%f3459, %f3458, %f3458;
	mul.f32 	%f3460, %f3457, %f3457;
	add.f32 	%f8437, %f3459, %f3460;
	setp.gt.f32 	%p1077, %f8437, 0f40800000;
	mov.b32 	%r1139, 815;
	mov.u32 	%r1336, %r1139;
	@%p1077 bra 	$L__BB0_110;
	add.f32 	%f8438, %f3458, %f3458;
	fma.rn.f32 	%f3461, %f8438, %f3457, %f2;
	sub.f32 	%f8439, %f3459, %f3460;
	add.f32 	%f3462, %f1, %f8439;
	mul.f32 	%f3463, %f3462, %f3462;
	mul.f32 	%f3464, %f3461, %f3461;
	add.f32 	%f8440, %f3463, %f3464;
	setp.gt.f32 	%p1078, %f8440, 0f40800000;
	mov.b32 	%r1140, 816;
	mov.u32 	%r1336, %r1140;
	@%p1078 bra 	$L__BB0_110;
	add.f32 	%f8441, %f3462, %f3462;
	fma.rn.f32 	%f3465, %f8441, %f3461, %f2;
	sub.f32 	%f8442, %f3463, %f3464;
	add.f32 	%f3466, %f1, %f8442;
	mul.f32 	%f3467, %f3466, %f3466;
	mul.f32 	%f3468, %f3465, %f3465;
	add.f32 	%f8443, %f3467, %f3468;
	setp.gt.f32 	%p1079, %f8443, 0f40800000;
	mov.b32 	%r1141, 817;
	mov.u32 	%r1336, %r1141;
	@%p1079 bra 	$L__BB0_110;
	add.f32 	%f8444, %f3466, %f3466;
	fma.rn.f32 	%f3469, %f8444, %f3465, %f2;
	sub.f32 	%f8445, %f3467, %f3468;
	add.f32 	%f3470, %f1, %f8445;
	mul.f32 	%f3471, %f3470, %f3470;
	mul.f32 	%f3472, %f3469, %f3469;
	add.f32 	%f8446, %f3471, %f3472;
	setp.gt.f32 	%p1080, %f8446, 0f40800000;
	mov.b32 	%r1142, 818;
	mov.u32 	%r1336, %r1142;
	@%p1080 bra 	$L__BB0_110;
	add.f32 	%f8447, %f3470, %f3470;
	fma.rn.f32 	%f3473, %f8447, %f3469, %f2;
	sub.f32 	%f8448, %f3471, %f3472;
	add.f32 	%f3474, %f1, %f8448;
	mul.f32 	%f3475, %f3474, %f3474;
	mul.f32 	%f3476, %f3473, %f3473;
	add.f32 	%f8449, %f3475, %f3476;
	setp.gt.f32 	%p1081, %f8449, 0f40800000;
	mov.b32 	%r1143, 819;
	mov.u32 	%r1336, %r1143;
	@%p1081 bra 	$L__BB0_110;
	add.f32 	%f8450, %f3474, %f3474;
	fma.rn.f32 	%f3477, %f8450, %f3473, %f2;
	sub.f32 	%f8451, %f3475, %f3476;
	add.f32 	%f3478, %f1, %f8451;
	mul.f32 	%f3479, %f3478, %f3478;
	mul.f32 	%f3480, %f3477, %f3477;
	add.f32 	%f8452, %f3479, %f3480;
	setp.gt.f32 	%p1082, %f8452, 0f40800000;
	mov.b32 	%r1144, 820;
	mov.u32 	%r1336, %r1144;
	@%p1082 bra 	$L__BB0_110;
	add.f32 	%f8453, %f3478, %f3478;
	fma.rn.f32 	%f3481, %f8453, %f3477, %f2;
	sub.f32 	%f8454, %f3479, %f3480;
	add.f32 	%f3482, %f1, %f8454;
	mul.f32 	%f3483, %f3482, %f3482;
	mul.f32 	%f3484, %f3481, %f3481;
	add.f32 	%f8455, %f3483, %f3484;
	setp.gt.f32 	%p1083, %f8455, 0f40800000;
	mov.b32 	%r1145, 821;
	mov.u32 	%r1336, %r1145;
	@%p1083 bra 	$L__BB0_110;
	add.f32 	%f8456, %f3482, %f3482;
	fma.rn.f32 	%f3485, %f8456, %f3481, %f2;
	sub.f32 	%f8457, %f3483, %f3484;
	add.f32 	%f3486, %f1, %f8457;
	mul.f32 	%f3487, %f3486, %f3486;
	mul.f32 	%f3488, %f3485, %f3485;
	add.f32 	%f8458, %f3487, %f3488;
	setp.gt.f32 	%p1084, %f8458, 0f40800000;
	mov.b32 	%r1146, 822;
	mov.u32 	%r1336, %r1146;
	@%p1084 bra 	$L__BB0_110;
	add.f32 	%f8459, %f3486, %f3486;
	fma.rn.f32 	%f3489, %f8459, %f3485, %f2;
	sub.f32 	%f8460, %f3487, %f3488;
	add.f32 	%f3490, %f1, %f8460;
	mul.f32 	%f3491, %f3490, %f3490;
	mul.f32 	%f3492, %f3489, %f3489;
	add.f32 	%f8461, %f3491, %f3492;
	setp.gt.f32 	%p1085, %f8461, 0f40800000;
	mov.b32 	%r1147, 823;
	mov.u32 	%r1336, %r1147;
	@%p1085 bra 	$L__BB0_110;
	add.f32 	%f8462, %f3490, %f3490;
	fma.rn.f32 	%f3493, %f8462, %f3489, %f2;
	sub.f32 	%f8463, %f3491, %f3492;
	add.f32 	%f3494, %f1, %f8463;
	mul.f32 	%f3495, %f3494, %f3494;
	mul.f32 	%f3496, %f3493, %f3493;
	add.f32 	%f8464, %f3495, %f3496;
	setp.gt.f32 	%p1086, %f8464, 0f40800000;
	mov.b32 	%r1148, 824;
	mov.u32 	%r1336, %r1148;
	@%p1086 bra 	$L__BB0_110;
	add.f32 	%f8465, %f3494, %f3494;
	fma.rn.f32 	%f3497, %f8465, %f3493, %f2;
	sub.f32 	%f8466, %f3495, %f3496;
	add.f32 	%f3498, %f1, %f8466;
	mul.f32 	%f3499, %f3498, %f3498;
	mul.f32 	%f3500, %f3497, %f3497;
	add.f32 	%f8467, %f3499, %f3500;
	setp.gt.f32 	%p1087, %f8467, 0f40800000;
	mov.b32 	%r1149, 825;
	mov.u32 	%r1336, %r1149;
	@%p1087 bra 	$L__BB0_110;
	add.f32 	%f8468, %f3498, %f3498;
	fma.rn.f32 	%f3501, %f8468, %f3497, %f2;
	sub.f32 	%f8469, %f3499, %f3500;
	add.f32 	%f3502, %f1, %f8469;
	mul.f32 	%f3503, %f3502, %f3502;
	mul.f32 	%f3504, %f3501, %f3501;
	add.f32 	%f8470, %f3503, %f3504;
	setp.gt.f32 	%p1088, %f8470, 0f40800000;
	mov.b32 	%r1150, 826;
	mov.u32 	%r1336, %r1150;
	@%p1088 bra 	$L__BB0_110;
	add.f32 	%f8471, %f3502, %f3502;
	fma.rn.f32 	%f3505, %f8471, %f3501, %f2;
	sub.f32 	%f8472, %f3503, %f3504;
	add.f32 	%f3506, %f1, %f8472;
	mul.f32 	%f3507, %f3506, %f3506;
	mul.f32 	%f3508, %f3505, %f3505;
	add.f32 	%f8473, %f3507, %f3508;
	setp.gt.f32 	%p1089, %f8473, 0f40800000;
	mov.b32 	%r1151, 827;
	mov.u32 	%r1336, %r1151;
	@%p1089 bra 	$L__BB0_110;
	add.f32 	%f8474, %f3506, %f3506;
	fma.rn.f32 	%f3509, %f8474, %f3505, %f2;
	sub.f32 	%f8475, %f3507, %f3508;
	add.f32 	%f3510, %f1, %f8475;
	mul.f32 	%f3511, %f3510, %f3510;
	mul.f32 	%f3512, %f3509, %f3509;
	add.f32 	%f8476, %f3511, %f3512;
	setp.gt.f32 	%p1090, %f8476, 0f40800000;
	mov.b32 	%r1152, 828;
	mov.u32 	%r1336, %r1152;
	@%p1090 bra 	$L__BB0_110;
	add.f32 	%f8477, %f3510, %f3510;
	fma.rn.f32 	%f3513, %f8477, %f3509, %f2;
	sub.f32 	%f8478, %f3511, %f3512;
	add.f32 	%f3514, %f1, %f8478;
	mul.f32 	%f3515, %f3514, %f3514;
	mul.f32 	%f3516, %f3513, %f3513;
	add.f32 	%f8479, %f3515, %f3516;
	setp.gt.f32 	%p1091, %f8479, 0f40800000;
	mov.b32 	%r1153, 829;
	mov.u32 	%r1336, %r1153;
	@%p1091 bra 	$L__BB0_110;
	add.f32 	%f8480, %f3514, %f3514;
	fma.rn.f32 	%f3517, %f8480, %f3513, %f2;
	sub.f32 	%f8481, %f3515, %f3516;
	add.f32 	%f3518, %f1, %f8481;
	mul.f32 	%f3519, %f3518, %f3518;
	mul.f32 	%f3520, %f3517, %f3517;
	add.f32 	%f8482, %f3519, %f3520;
	setp.gt.f32 	%p1092, %f8482, 0f40800000;
	mov.b32 	%r1154, 830;
	mov.u32 	%r1336, %r1154;
	@%p1092 bra 	$L__BB0_110;
	add.f32 	%f8483, %f3518, %f3518;
	fma.rn.f32 	%f3521, %f8483, %f3517, %f2;
	sub.f32 	%f8484, %f3519, %f3520;
	add.f32 	%f3522, %f1, %f8484;
	mul.f32 	%f3523, %f3522, %f3522;
	mul.f32 	%f3524, %f3521, %f3521;
	add.f32 	%f8485, %f3523, %f3524;
	setp.gt.f32 	%p1093, %f8485, 0f40800000;
	mov.b32 	%r1155, 831;
	mov.u32 	%r1336, %r1155;
	@%p1093 bra 	$L__BB0_110;
	add.f32 	%f8486, %f3522, %f3522;
	fma.rn.f32 	%f3525, %f8486, %f3521, %f2;
	sub.f32 	%f8487, %f3523, %f3524;
	add.f32 	%f3526, %f1, %f8487;
	mul.f32 	%f3527, %f3526, %f3526;
	mul.f32 	%f3528, %f3525, %f3525;
	add.f32 	%f8488, %f3527, %f3528;
	setp.gt.f32 	%p1094, %f8488, 0f40800000;
	mov.b32 	%r1156, 832;
	mov.u32 	%r1336, %r1156;
	@%p1094 bra 	$L__BB0_110;
	add.f32 	%f8489, %f3526, %f3526;
	fma.rn.f32 	%f3529, %f8489, %f3525, %f2;
	sub.f32 	%f8490, %f3527, %f3528;
	add.f32 	%f3530, %f1, %f8490;
	mul.f32 	%f3531, %f3530, %f3530;
	mul.f32 	%f3532, %f3529, %f3529;
	add.f32 	%f8491, %f3531, %f3532;
	setp.gt.f32 	%p1095, %f8491, 0f40800000;
	mov.b32 	%r1157, 833;
	mov.u32 	%r1336, %r1157;
	@%p1095 bra 	$L__BB0_110;
	add.f32 	%f8492, %f3530, %f3530;
	fma.rn.f32 	%f3533, %f8492, %f3529, %f2;
	sub.f32 	%f8493, %f3531, %f3532;
	add.f32 	%f3534, %f1, %f8493;
	mul.f32 	%f3535, %f3534, %f3534;
	mul.f32 	%f3536, %f3533, %f3533;
	add.f32 	%f8494, %f3535, %f3536;
	setp.gt.f32 	%p1096, %f8494, 0f40800000;
	mov.b32 	%r1158, 834;
	mov.u32 	%r1336, %r1158;
	@%p1096 bra 	$L__BB0_110;
	add.f32 	%f8495, %f3534, %f3534;
	fma.rn.f32 	%f3537, %f8495, %f3533, %f2;
	sub.f32 	%f8496, %f3535, %f3536;
	add.f32 	%f3538, %f1, %f8496;
	mul.f32 	%f3539, %f3538, %f3538;
	mul.f32 	%f3540, %f3537, %f3537;
	add.f32 	%f8497, %f3539, %f3540;
	setp.gt.f32 	%p1097, %f8497, 0f40800000;
	mov.b32 	%r1159, 835;
	mov.u32 	%r1336, %r1159;
	@%p1097 bra 	$L__BB0_110;
	add.f32 	%f8498, %f3538, %f3538;
	fma.rn.f32 	%f3541, %f8498, %f3537, %f2;
	sub.f32 	%f8499, %f3539, %f3540;
	add.f32 	%f3542, %f1, %f8499;
	mul.f32 	%f3543, %f3542, %f3542;
	mul.f32 	%f3544, %f3541, %f3541;
	add.f32 	%f8500, %f3543, %f3544;
	setp.gt.f32 	%p1098, %f8500, 0f40800000;
	mov.b32 	%r1160, 836;
	mov.u32 	%r1336, %r1160;
	@%p1098 bra 	$L__BB0_110;
	add.f32 	%f8501, %f3542, %f3542;
	fma.rn.f32 	%f3545, %f8501, %f3541, %f2;
	sub.f32 	%f8502, %f3543, %f3544;
	add.f32 	%f3546, %f1, %f8502;
	mul.f32 	%f3547, %f3546, %f3546;
	mul.f32 	%f3548, %f3545, %f3545;
	add.f32 	%f8503, %f3547, %f3548;
	setp.gt.f32 	%p1099, %f8503, 0f40800000;
	mov.b32 	%r1161, 837;
	mov.u32 	%r1336, %r1161;
	@%p1099 bra 	$L__BB0_110;
	add.f32 	%f8504, %f3546, %f3546;
	fma.rn.f32 	%f3549, %f8504, %f3545, %f2;
	sub.f32 	%f8505, %f3547, %f3548;
	add.f32 	%f3550, %f1, %f8505;
	mul.f32 	%f3551, %f3550, %f3550;
	mul.f32 	%f3552, %f3549, %f3549;
	add.f32 	%f8506, %f3551, %f3552;
	setp.gt.f32 	%p1100, %f8506, 0f40800000;
	mov.b32 	%r1162, 838;
	mov.u32 	%r1336, %r1162;
	@%p1100 bra 	$L__BB0_110;
	add.f32 	%f8507, %f3550, %f3550;
	fma.rn.f32 	%f3553, %f8507, %f3549, %f2;
	sub.f32 	%f8508, %f3551, %f3552;
	add.f32 	%f3554, %f1, %f8508;
	mul.f32 	%f3555, %f3554, %f3554;
	mul.f32 	%f3556, %f3553, %f3553;
	add.f32 	%f8509, %f3555, %f3556;
	setp.gt.f32 	%p1101, %f8509, 0f40800000;
	mov.b32 	%r1163, 839;
	mov.u32 	%r1336, %r1163;
	@%p1101 bra 	$L__BB0_110;
	add.f32 	%f8510, %f3554, %f3554;
	fma.rn.f32 	%f3557, %f8510, %f3553, %f2;
	sub.f32 	%f8511, %f3555, %f3556;
	add.f32 	%f3558, %f1, %f8511;
	mul.f32 	%f3559, %f3558, %f3558;
	mul.f32 	%f3560, %f3557, %f3557;
	add.f32 	%f8512, %f3559, %f3560;
	setp.gt.f32 	%p1102, %f8512, 0f40800000;
	mov.b32 	%r1164, 840;
	mov.u32 	%r1336, %r1164;
	@%p1102 bra 	$L__BB0_110;
	add.f32 	%f8513, %f3558, %f3558;
	fma.rn.f32 	%f3561, %f8513, %f3557, %f2;
	sub.f32 	%f8514, %f3559, %f3560;
	add.f32 	%f3562, %f1, %f8514;
	mul.f32 	%f3563, %f3562, %f3562;
	mul.f32 	%f3564, %f3561, %f3561;
	add.f32 	%f8515, %f3563, %f3564;
	setp.gt.f32 	%p1103, %f8515, 0f40800000;
	mov.b32 	%r1165, 841;
	mov.u32 	%r1336, %r1165;
	@%p1103 bra 	$L__BB0_110;
	add.f32 	%f8516, %f3562, %f3562;
	fma.rn.f32 	%f3565, %f8516, %f3561, %f2;
	sub.f32 	%f8517, %f3563, %f3564;
	add.f32 	%f3566, %f1, %f8517;
	mul.f32 	%f3567, %f3566, %f3566;
	mul.f32 	%f3568, %f3565, %f3565;
	add.f32 	%f8518, %f3567, %f3568;
	setp.gt.f32 	%p1104, %f8518, 0f40800000;
	mov.b32 	%r1166, 842;
	mov.u32 	%r1336, %r1166;
	@%p1104 bra 	$L__BB0_110;
	add.f32 	%f8519, %f3566, %f3566;
	fma.rn.f32 	%f3569, %f8519, %f3565, %f2;
	sub.f32 	%f8520, %f3567, %f3568;
	add.f32 	%f3570, %f1, %f8520;
	mul.f32 	%f3571, %f3570, %f3570;
	mul.f32 	%f3572, %f3569, %f3569;
	add.f32 	%f8521, %f3571, %f3572;
	setp.gt.f32 	%p1105, %f8521, 0f40800000;
	mov.b32 	%r1167, 843;
	mov.u32 	%r1336, %r1167;
	@%p1105 bra 	$L__BB0_110;
	add.f32 	%f8522, %f3570, %f3570;
	fma.rn.f32 	%f3573, %f8522, %f3569, %f2;
	sub.f32 	%f8523, %f3571, %f3572;
	add.f32 	%f3574, %f1, %f8523;
	mul.f32 	%f3575, %f3574, %f3574;
	mul.f32 	%f3576, %f3573, %f3573;
	add.f32 	%f8524, %f3575, %f3576;
	setp.gt.f32 	%p1106, %f8524, 0f40800000;
	mov.b32 	%r1168, 844;
	mov.u32 	%r1336, %r1168;
	@%p1106 bra 	$L__BB0_110;
	add.f32 	%f8525, %f3574, %f3574;
	fma.rn.f32 	%f3577, %f8525, %f3573, %f2;
	sub.f32 	%f8526, %f3575, %f3576;
	add.f32 	%f3578, %f1, %f8526;
	mul.f32 	%f3579, %f3578, %f3578;
	mul.f32 	%f3580, %f3577, %f3577;
	add.f32 	%f8527, %f3579, %f3580;
	setp.gt.f32 	%p1107, %f8527, 0f40800000;
	mov.b32 	%r1169, 845;
	mov.u32 	%r1336, %r1169;
	@%p1107 bra 	$L__BB0_110;
	add.f32 	%f8528, %f3578, %f3578;
	fma.rn.f32 	%f3581, %f8528, %f3577, %f2;
	sub.f32 	%f8529, %f3579, %f3580;
	add.f32 	%f3582, %f1, %f8529;
	mul.f32 	%f3583, %f3582, %f3582;
	mul.f32 	%f3584, %f3581, %f3581;
	add.f32 	%f8530, %f3583, %f3584;
	setp.gt.f32 	%p1108, %f8530, 0f40800000;
	mov.b32 	%r1170, 846;
	mov.u32 	%r1336, %r1170;
	@%p1108 bra 	$L__BB0_110;
	add.f32 	%f8531, %f3582, %f3582;
	fma.rn.f32 	%f3585, %f8531, %f3581, %f2;
	sub.f32 	%f8532, %f3583, %f3584;
	add.f32 	%f3586, %f1, %f8532;
	mul.f32 	%f3587, %f3586, %f3586;
	mul.f32 	%f3588, %f3585, %f3585;
	add.f32 	%f8533, %f3587, %f3588;
	setp.gt.f32 	%p1109, %f8533, 0f40800000;
	mov.b32 	%r1171, 847;
	mov.u32 	%r1336, %r1171;
	@%p1109 bra 	$L__BB0_110;
	add.f32 	%f8534, %f3586, %f3586;
	fma.rn.f32 	%f3589, %f8534, %f3585, %f2;
	sub.f32 	%f8535, %f3587, %f3588;
	add.f32 	%f3590, %f1, %f8535;
	mul.f32 	%f3591, %f3590, %f3590;
	mul.f32 	%f3592, %f3589, %f3589;
	add.f32 	%f8536, %f3591, %f3592;
	setp.gt.f32 	%p1110, %f8536, 0f40800000;
	mov.b32 	%r1172, 848;
	mov.u32 	%r1336, %r1172;
	@%p1110 bra 	$L__BB0_110;
	add.f32 	%f8537, %f3590, %f3590;
	fma.rn.f32 	%f3593, %f8537, %f3589, %f2;
	sub.f32 	%f8538, %f3591, %f3592;
	add.f32 	%f3594, %f1, %f8538;
	mul.f32 	%f3595, %f3594, %f3594;
	mul.f32 	%f3596, %f3593, %f3593;
	add.f32 	%f8539, %f3595, %f3596;
	setp.gt.f32 	%p1111, %f8539, 0f40800000;
	mov.b32 	%r1173, 849;
	mov.u32 	%r1336, %r1173;
	@%p1111 bra 	$L__BB0_110;
	add.f32 	%f8540, %f3594, %f3594;
	fma.rn.f32 	%f3597, %f8540, %f3593, %f2;
	sub.f32 	%f8541, %f3595, %f3596;
	add.f32 	%f3598, %f1, %f8541;
	mul.f32 	%f3599, %f3598, %f3598;
	mul.f32 	%f3600, %f3597, %f3597;
	add.f32 	%f8542, %f3599, %f3600;
	setp.gt.f32 	%p1112, %f8542, 0f40800000;
	mov.b32 	%r1174, 850;
	mov.u32 	%r1336, %r1174;
	@%p1112 bra 	$L__BB0_110;
	add.f32 	%f8543, %f3598, %f3598;
	fma.rn.f32 	%f3601, %f8543, %f3597, %f2;
	sub.f32 	%f8544, %f3599, %f3600;
	add.f32 	%f3602, %f1, %f8544;
	mul.f32 	%f3603, %f3602, %f3602;
	mul.f32 	%f3604, %f3601, %f3601;
	add.f32 	%f8545, %f3603, %f3604;
	setp.gt.f32 	%p1113, %f8545, 0f40800000;
	mov.b32 	%r1175, 851;
	mov.u32 	%r1336, %r1175;
	@%p1113 bra 	$L__BB0_110;
	add.f32 	%f8546, %f3602, %f3602;
	fma.rn.f32 	%f3605, %f8546, %f3601, %f2;
	sub.f32 	%f8547, %f3603, %f3604;
	add.f32 	%f3606, %f1, %f8547;
	mul.f32 	%f3607, %f3606, %f3606;
	mul.f32 	%f3608, %f3605, %f3605;
	add.f32 	%f8548, %f3607, %f3608;
	setp.gt.f32 	%p1114, %f8548, 0f40800000;
	mov.b32 	%r1176, 852;
	mov.u32 	%r1336, %r1176;
	@%p1114 bra 	$L__BB0_110;
	add.f32 	%f8549, %f3606, %f3606;
	fma.rn.f32 	%f3609, %f8549, %f3605, %f2;
	sub.f32 	%f8550, %f3607, %f3608;
	add.f32 	%f3610, %f1, %f8550;
	mul.f32 	%f3611, %f3610, %f3610;
	mul.f32 	%f3612, %f3609, %f3609;
	add.f32 	%f8551, %f3611, %f3612;
	setp.gt.f32 	%p1115, %f8551, 0f40800000;
	mov.b32 	%r1177, 853;
	mov.u32 	%r1336, %r1177;
	@%p1115 bra 	$L__BB0_110;
	add.f32 	%f8552, %f3610, %f3610;
	fma.rn.f32 	%f3613, %f8552, %f3609, %f2;
	sub.f32 	%f8553, %f3611, %f3612;
	add.f32 	%f3614, %f1, %f8553;
	mul.f32 	%f3615, %f3614, %f3614;
	mul.f32 	%f3616, %f3613, %f3613;
	add.f32 	%f8554, %f3615, %f3616;
	setp.gt.f32 	%p1116, %f8554, 0f40800000;
	mov.b32 	%r1178, 854;
	mov.u32 	%r1336, %r1178;
	@%p1116 bra 	$L__BB0_110;
	add.f32 	%f8555, %f3614, %f3614;
	fma.rn.f32 	%f3617, %f8555, %f3613, %f2;
	sub.f32 	%f8556, %f3615, %f3616;
	add.f32 	%f3618, %f1, %f8556;
	mul.f32 	%f3619, %f3618, %f3618;
	mul.f32 	%f3620, %f3617, %f3617;
	add.f32 	%f8557, %f3619, %f3620;
	setp.gt.f32 	%p1117, %f8557, 0f40800000;
	mov.b32 	%r1179, 855;
	mov.u32 	%r1336, %r1179;
	@%p1117 bra 	$L__BB0_110;
	add.f32 	%f8558, %f3618, %f3618;
	fma.rn.f32 	%f3621, %f8558, %f3617, %f2;
	sub.f32 	%f8559, %f3619, %f3620;
	add.f32 	%f3622, %f1, %f8559;
	mul.f32 	%f3623, %f3622, %f3622;
	mul.f32 	%f3624, %f3621, %f3621;
	add.f32 	%f8560, %f3623, %f3624;
	setp.gt.f32 	%p1118, %f8560, 0f40800000;
	mov.b32 	%r1180, 856;
	mov.u32 	%r1336, %r1180;
	@%p1118 bra 	$L__BB0_110;
	add.f32 	%f8561, %f3622, %f3622;
	fma.rn.f32 	%f3625, %f8561, %f3621, %f2;
	sub.f32 	%f8562, %f3623, %f3624;
	add.f32 	%f3626, %f1, %f8562;
	mul.f32 	%f3627, %f3626, %f3626;
	mul.f32 	%f3628, %f3625, %f3625;
	add.f32 	%f8563, %f3627, %f3628;
	setp.gt.f32 	%p1119, %f8563, 0f40800000;
	mov.b32 	%r1181, 857;
	mov.u32 	%r1336, %r1181;
	@%p1119 bra 	$L__BB0_110;
	add.f32 	%f8564, %f3626, %f3626;
	fma.rn.f32 	%f3629, %f8564, %f3625, %f2;
	sub.f32 	%f8565, %f3627, %f3628;
	add.f32 	%f3630, %f1, %f8565;
	mul.f32 	%f3631, %f3630, %f3630;
	mul.f32 	%f3632, %f3629, %f3629;
	add.f32 	%f8566, %f3631, %f3632;
	setp.gt.f32 	%p1120, %f8566, 0f40800000;
	mov.b32 	%r1182, 858;
	mov.u32 	%r1336, %r1182;
	@%p1120 bra 	$L__BB0_110;
	add.f32 	%f8567, %f3630, %f3630;
	fma.rn.f32 	%f3633, %f8567, %f3629, %f2;
	sub.f32 	%f8568, %f3631, %f3632;
	add.f32 	%f3634, %f1, %f8568;
	mul.f32 	%f3635, %f3634, %f3634;
	mul.f32 	%f3636, %f3633, %f3633;
	add.f32 	%f8569, %f3635, %f3636;
	setp.gt.f32 	%p1121, %f8569, 0f40800000;
	mov.b32 	%r1183, 859;
	mov.u32 	%r1336, %r1183;
	@%p1121 bra 	$L__BB0_110;
	add.f32 	%f8570, %f3634, %f3634;
	fma.rn.f32 	%f3637, %f8570, %f3633, %f2;
	sub.f32 	%f8571, %f3635, %f3636;
	add.f32 	%f3638, %f1, %f8571;
	mul.f32 	%f3639, %f3638, %f3638;
	mul.f32 	%f3640, %f3637, %f3637;
	add.f32 	%f8572, %f3639, %f3640;
	setp.gt.f32 	%p1122, %f8572, 0f40800000;
	mov.b32 	%r1184, 860;
	mov.u32 	%r1336, %r1184;
	@%p1122 bra 	$L__BB0_110;
	add.f32 	%f8573, %f3638, %f3638;
	fma.rn.f32 	%f3641, %f8573, %f3637, %f2;
	sub.f32 	%f8574, %f3639, %f3640;
	add.f32 	%f3642, %f1, %f8574;
	mul.f32 	%f3643, %f3642, %f3642;
	mul.f32 	%f3644, %f3641, %f3641;
	add.f32 	%f8575, %f3643, %f3644;
	setp.gt.f32 	%p1123, %f8575, 0f40800000;
	mov.b32 	%r1185, 861;
	mov.u32 	%r1336, %r1185;
	@%p1123 bra 	$L__BB0_110;
	add.f32 	%f8576, %f3642, %f3642;
	fma.rn.f32 	%f3645, %f8576, %f3641, %f2;
	sub.f32 	%f8577, %f3643, %f3644;
	add.f32 	%f3646, %f1, %f8577;
	mul.f32 	%f3647, %f3646, %f3646;
	mul.f32 	%f3648, %f3645, %f3645;
	add.f32 	%f8578, %f3647, %f3648;
	setp.gt.f32 	%p1124, %f8578, 0f40800000;
	mov.b32 	%r1186, 862;
	mov.u32 	%r1336, %r1186;
	@%p1124 bra 	$L__BB0_110;
	add.f32 	%f8579, %f3646, %f3646;
	fma.rn.f32 	%f3649, %f8579, %f3645, %f2;
	sub.f32 	%f8580, %f3647, %f3648;
	add.f32 	%f3650, %f1, %f8580;
	mul.f32 	%f3651, %f3650, %f3650;
	mul.f32 	%f3652, %f3649, %f3649;
	add.f32 	%f8581, %f3651, %f3652;
	setp.gt.f32 	%p1125, %f8581, 0f40800000;
	mov.b32 	%r1187, 863;
	mov.u32 	%r1336, %r1187;
	@%p1125 bra 	$L__BB0_110;
	add.f32 	%f8582, %f3650, %f3650;
	fma.rn.f32 	%f3653, %f8582, %f3649, %f2;
	sub.f32 	%f8583, %f3651, %f3652;
	add.f32 	%f3654, %f1, %f8583;
	mul.f32 	%f3655, %f3654, %f3654;
	mul.f32 	%f3656, %f3653, %f3653;
	add.f32 	%f8584, %f3655, %f3656;
	setp.gt.f32 	%p1126, %f8584, 0f40800000;
	mov.b32 	%r1188, 864;
	mov.u32 	%r1336, %r1188;
	@%p1126 bra 	$L__BB0_110;
	add.f32 	%f8585, %f3654, %f3654;
	fma.rn.f32 	%f3657, %f8585, %f3653, %f2;
	sub.f32 	%f8586, %f3655, %f3656;
	add.f32 	%f3658, %f1, %f8586;
	mul.f32 	%f3659, %f3658, %f3658;
	mul.f32 	%f3660, %f3657, %f3657;
	add.f32 	%f8587, %f3659, %f3660;
	setp.gt.f32 	%p1127, %f8587, 0f40800000;
	mov.b32 	%r1189, 865;
	mov.u32 	%r1336, %r1189;
	@%p1127 bra 	$L__BB0_110;
	add.f32 	%f8588, %f3658, %f3658;
	fma.rn.f32 	%f3661, %f8588, %f3657, %f2;
	sub.f32 	%f8589, %f3659, %f3660;
	add.f32 	%f3662, %f1, %f8589;
	mul.f32 	%f3663, %f3662, %f3662;
	mul.f32 	%f3664, %f3661, %f3661;
	add.f32 	%f8590, %f3663, %f3664;
	setp.gt.f32 	%p1128, %f8590, 0f40800000;
	mov.b32 	%r1190, 866;
	mov.u32 	%r1336, %r1190;
	@%p1128 bra 	$L__BB0_110;
	add.f32 	%f8591, %f3662, %f3662;
	fma.rn.f32 	%f3665, %f8591, %f3661, %f2;
	sub.f32 	%f8592, %f3663, %f3664;
	add.f32 	%f3666, %f1, %f8592;
	mul.f32 	%f3667, %f3666, %f3666;
	mul.f32 	%f3668, %f3665, %f3665;
	add.f32 	%f8593, %f3667, %f3668;
	setp.gt.f32 	%p1129, %f8593, 0f40800000;
	mov.b32 	%r1191, 867;
	mov.u32 	%r1336, %r1191;
	@%p1129 bra 	$L__BB0_110;
	add.f32 	%f8594, %f3666, %f3666;
	fma.rn.f32 	%f3669, %f8594, %f3665, %f2;
	sub.f32 	%f8595, %f3667, %f3668;
	add.f32 	%f3670, %f1, %f8595;
	mul.f32 	%f3671, %f3670, %f3670;
	mul.f32 	%f3672, %f3669, %f3669;
	add.f32 	%f8596, %f3671, %f3672;
	setp.gt.f32 	%p1130, %f8596, 0f40800000;
	mov.b32 	%r1192, 868;
	mov.u32 	%r1336, %r1192;
	@%p1130 bra 	$L__BB0_110;
	add.f32 	%f8597, %f3670, %f3670;
	fma.rn.f32 	%f3673, %f8597, %f3669, %f2;
	sub.f32 	%f8598, %f3671, %f3672;
	add.f32 	%f3674, %f1, %f8598;
	mul.f32 	%f3675, %f3674, %f3674;
	mul.f32 	%f3676, %f3673, %f3673;
	add.f32 	%f8599, %f3675, %f3676;
	setp.gt.f32 	%p1131, %f8599, 0f40800000;
	mov.b32 	%r1193, 869;
	mov.u32 	%r1336, %r1193;
	@%p1131 bra 	$L__BB0_110;
	add.f32 	%f8600, %f3674, %f3674;
	fma.rn.f32 	%f3677, %f8600, %f3673, %f2;
	sub.f32 	%f8601, %f3675, %f3676;
	add.f32 	%f3678, %f1, %f8601;
	mul.f32 	%f3679, %f3678, %f3678;
	mul.f32 	%f3680, %f3677, %f3677;
	add.f32 	%f8602, %f3679, %f3680;
	setp.gt.f32 	%p1132, %f8602, 0f40800000;
	mov.b32 	%r1194, 870;
	mov.u32 	%r1336, %r1194;
	@%p1132 bra 	$L__BB0_110;
	add.f32 	%f8603, %f3678, %f3678;
	fma.rn.f32 	%f3681, %f8603, %f3677, %f2;
	sub.f32 	%f8604, %f3679, %f3680;
	add.f32 	%f3682, %f1, %f8604;
	mul.f32 	%f3683, %f3682, %f3682;
	mul.f32 	%f3684, %f3681, %f3681;
	add.f32 	%f8605, %f3683, %f3684;
	setp.gt.f32 	%p1133, %f8605, 0f40800000;
	mov.b32 	%r1195, 871;
	mov.u32 	%r1336, %r1195;
	@%p1133 bra 	$L__BB0_110;
	add.f32 	%f8606, %f3682, %f3682;
	fma.rn.f32 	%f3685, %f8606, %f3681, %f2;
	sub.f32 	%f8607, %f3683, %f3684;
	add.f32 	%f3686, %f1, %f8607;
	mul.f32 	%f3687, %f3686, %f3686;
	mul.f32 	%f3688, %f3685, %f3685;
	add.f32 	%f8608, %f3687, %f3688;
	setp.gt.f32 	%p1134, %f8608, 0f40800000;
	mov.b32 	%r1196, 872;
	mov.u32 	%r1336, %r1196;
	@%p1134 bra 	$L__BB0_110;
	add.f32 	%f8609, %f3686, %f3686;
	fma.rn.f32 	%f3689, %f8609, %f3685, %f2;
	sub.f32 	%f8610, %f3687, %f3688;
	add.f32 	%f3690, %f1, %f8610;
	mul.f32 	%f3691, %f3690, %f3690;
	mul.f32 	%f3692, %f3689, %f3689;
	add.f32 	%f8611, %f3691, %f3692;
	setp.gt.f32 	%p1135, %f8611, 0f40800000;
	mov.b32 	%r1197, 873;
	mov.u32 	%r1336, %r1197;
	@%p1135 bra 	$L__BB0_110;
	add.f32 	%f8612, %f3690, %f3690;
	fma.rn.f32 	%f3693, %f8612, %f3689, %f2;
	sub.f32 	%f8613, %f3691, %f3692;
	add.f32 	%f3694, %f1, %f8613;
	mul.f32 	%f3695, %f3694, %f3694;
	mul.f32 	%f3696, %f3693, %f3693;
	add.f32 	%f8614, %f3695, %f3696;
	setp.gt.f32 	%p1136, %f8614, 0f40800000;
	mov.b32 	%r1198, 874;
	mov.u32 	%r1336, %r1198;
	@%p1136 bra 	$L__BB0_110;
	add.f32 	%f8615, %f3694, %f3694;
	fma.rn.f32 	%f3697, %f8615, %f3693, %f2;
	sub.f32 	%f8616, %f3695, %f3696;
	add.f32 	%f3698, %f1, %f8616;
	mul.f32 	%f3699, %f3698, %f3698;
	mul.f32 	%f3700, %f3697, %f3697;
	add.f32 	%f8617, %f3699, %f3700;
	setp.gt.f32 	%p1137, %f8617, 0f40800000;
	mov.b32 	%r1199, 875;
	mov.u32 	%r1336, %r1199;
	@%p1137 bra 	$L__BB0_110;
	add.f32 	%f8618, %f3698, %f3698;
	fma.rn.f32 	%f3701, %f8618, %f3697, %f2;
	sub.f32 	%f8619, %f3699, %f3700;
	add.f32 	%f3702, %f1, %f8619;
	mul.f32 	%f3703, %f3702, %f3702;
	mul.f32 	%f3704, %f3701, %f3701;
	add.f32 	%f8620, %f3703, %f3704;
	setp.gt.f32 	%p1138, %f8620, 0f40800000;
	mov.b32 	%r1200, 876;
	mov.u32 	%r1336, %r1200;
	@%p1138 bra 	$L__BB0_110;
	add.f32 	%f8621, %f3702, %f3702;
	fma.rn.f32 	%f3705, %f8621, %f3701, %f2;
	sub.f32 	%f8622, %f3703, %f3704;
	add.f32 	%f3706, %f1, %f8622;
	mul.f32 	%f3707, %f3706, %f3706;
	mul.f32 	%f3708, %f3705, %f3705;
	add.f32 	%f8623, %f3707, %f3708;
	setp.gt.f32 	%p1139, %f8623, 0f40800000;
	mov.b32 	%r1201, 877;
	mov.u32 	%r1336, %r1201;
	@%p1139 bra 	$L__BB0_110;
	add.f32 	%f8624, %f3706, %f3706;
	fma.rn.f32 	%f3709, %f8624, %f3705, %f2;
	sub.f32 	%f8625, %f3707, %f3708;
	add.f32 	%f3710, %f1, %f8625;
	mul.f32 	%f3711, %f3710, %f3710;
	mul.f32 	%f3712, %f3709, %f3709;
	add.f32 	%f8626, %f3711, %f3712;
	setp.gt.f32 	%p1140, %f8626, 0f40800000;
	mov.b32 	%r1202, 878;
	mov.u32 	%r1336, %r1202;
	@%p1140 bra 	$L__BB0_110;
	add.f32 	%f8627, %f3710, %f3710;
	fma.rn.f32 	%f3713, %f8627, %f3709, %f2;
	sub.f32 	%f8628, %f3711, %f3712;
	add.f32 	%f3714, %f1, %f8628;
	mul.f32 	%f3715, %f3714, %f3714;
	mul.f32 	%f3716, %f3713, %f3713;
	add.f32 	%f8629, %f3715, %f3716;
	setp.gt.f32 	%p1141, %f8629, 0f40800000;
	mov.b32 	%r1203, 879;
	mov.u32 	%r1336, %r1203;
	@%p1141 bra 	$L__BB0_110;
	add.f32 	%f8630, %f3714, %f3714;
	fma.rn.f32 	%f3717, %f8630, %f3713, %f2;
	sub.f32 	%f8631, %f3715, %f3716;
	add.f32 	%f3718, %f1, %f8631;
	mul.f32 	%f3719, %f3718, %f3718;
	mul.f32 	%f3720, %f3717, %f3717;
	add.f32 	%f8632, %f3719, %f3720;
	setp.gt.f32 	%p1142, %f8632, 0f40800000;
	mov.b32 	%r1204, 880;
	mov.u32 	%r1336, %r1204;
	@%p1142 bra 	$L__BB0_110;
	add.f32 	%f8633, %f3718, %f3718;
	fma.rn.f32 	%f3721, %f8633, %f3717, %f2;
	sub.f32 	%f8634, %f3719, %f3720;
	add.f32 	%f3722, %f1, %f8634;
	mul.f32 	%f3723, %f3722, %f3722;
	mul.f32 	%f3724, %f3721, %f3721;
	add.f32 	%f8635, %f3723, %f3724;
	setp.gt.f32 	%p1143, %f8635, 0f40800000;
	mov.b32 	%r1205, 881;
	mov.u32 	%r1336, %r1205;
	@%p1143 bra 	$L__BB0_110;
	add.f32 	%f8636, %f3722, %f3722;
	fma.rn.f32 	%f3725, %f8636, %f3721, %f2;
	sub.f32 	%f8637, %f3723, %f3724;
	add.f32 	%f3726, %f1, %f8637;
	mul.f32 	%f3727, %f3726, %f3726;
	mul.f32 	%f3728, %f3725, %f3725;
	add.f32 	%f8638, %f3727, %f3728;
	setp.gt.f32 	%p1144, %f8638, 0f40800000;
	mov.b32 	%r1206, 882;
	mov.u32 	%r1336, %r1206;
	@%p1144 bra 	$L__BB0_110;
	add.f32 	%f8639, %f3726, %f3726;
	fma.rn.f32 	%f3729, %f8639, %f3725, %f2;
	sub.f32 	%f8640, %f3727, %f3728;
	add.f32 	%f3730, %f1, %f8640;
	mul.f32 	%f3731, %f3730, %f3730;
	mul.f32 	%f3732, %f3729, %f3729;
	add.f32 	%f8641, %f3731, %f3732;
	setp.gt.f32 	%p1145, %f8641, 0f40800000;
	mov.b32 	%r1207, 883;
	mov.u32 	%r1336, %r1207;
	@%p1145 bra 	$L__BB0_110;
	add.f32 	%f8642, %f3730, %f3730;
	fma.rn.f32 	%f3733, %f8642, %f3729, %f2;
	sub.f32 	%f8643, %f3731, %f3732;
	add.f32 	%f3734, %f1, %f8643;
	mul.f32 	%f3735, %f3734, %f3734;
	mul.f32 	%f3736, %f3733, %f3733;
	add.f32 	%f8644, %f3735, %f3736;
	setp.gt.f32 	%p1146, %f8644, 0f40800000;
	mov.b32 	%r1208, 884;
	mov.u32 	%r1336, %r1208;
	@%p1146 bra 	$L__BB0_110;
	add.f32 	%f8645, %f3734, %f3734;
	fma.rn.f32 	%f3737, %f8645, %f3733, %f2;
	sub.f32 	%f8646, %f3735, %f3736;
	add.f32 	%f3738, %f1, %f8646;
	mul.f32 	%f3739, %f3738, %f3738;
	mul.f32 	%f3740, %f3737, %f3737;
	add.f32 	%f8647, %f3739, %f3740;
	setp.gt.f32 	%p1147, %f8647, 0f40800000;
	mov.b32 	%r1209, 885;
	mov.u32 	%r1336, %r1209;
	@%p1147 bra 	$L__BB0_110;
	add.f32 	%f8648, %f3738, %f3738;
	fma.rn.f32 	%f3741, %f8648, %f3737, %f2;
	sub.f32 	%f8649, %f3739, %f3740;
	add.f32 	%f3742, %f1, %f8649;
	mul.f32 	%f3743, %f3742, %f3742;
	mul.f32 	%f3744, %f3741, %f3741;
	add.f32 	%f8650, %f3743, %f3744;
	setp.gt.f32 	%p1148, %f8650, 0f40800000;
	mov.b32 	%r1210, 886;
	mov.u32 	%r1336, %r1210;
	@%p1148 bra 	$L__BB0_110;
	add.f32 	%f8651, %f3742, %f3742;
	fma.rn.f32 	%f3745, %f8651, %f3741, %f2;
	sub.f32 	%f8652, %f3743, %f3744;
	add.f32 	%f3746, %f1, %f8652;
	mul.f32 	%f3747, %f3746, %f3746;
	mul.f32 	%f3748, %f3745, %f3745;
	add.f32 	%f8653, %f3747, %f3748;
	setp.gt.f32 	%p1149, %f8653, 0f40800000;
	mov.b32 	%r1211, 887;
	mov.u32 	%r1336, %r1211;
	@%p1149 bra 	$L__BB0_110;
	add.f32 	%f8654, %f3746, %f3746;
	fma.rn.f32 	%f3749, %f8654, %f3745, %f2;
	sub.f32 	%f8655, %f3747, %f3748;
	add.f32 	%f3750, %f1, %f8655;
	mul.f32 	%f3751, %f3750, %f3750;
	mul.f32 	%f3752, %f3749, %f3749;
	add.f32 	%f8656, %f3751, %f3752;
	setp.gt.f32 	%p1150, %f8656, 0f40800000;
	mov.b32 	%r1212, 888;
	mov.u32 	%r1336, %r1212;
	@%p1150 bra 	$L__BB0_110;
	add.f32 	%f8657, %f3750, %f3750;
	fma.rn.f32 	%f3753, %f8657, %f3749, %f2;
	sub.f32 	%f8658, %f3751, %f3752;
	add.f32 	%f3754, %f1, %f8658;
	mul.f32 	%f3755, %f3754, %f3754;
	mul.f32 	%f3756, %f3753, %f3753;
	add.f32 	%f8659, %f3755, %f3756;
	setp.gt.f32 	%p1151, %f8659, 0f40800000;
	mov.b32 	%r1213, 889;
	mov.u32 	%r1336, %r1213;
	@%p1151 bra 	$L__BB0_110;
	add.f32 	%f8660, %f3754, %f3754;
	fma.rn.f32 	%f3757, %f8660, %f3753, %f2;
	sub.f32 	%f8661, %f3755, %f3756;
	add.f32 	%f3758, %f1, %f8661;
	mul.f32 	%f3759, %f3758, %f3758;
	mul.f32 	%f3760, %f3757, %f3757;
	add.f32 	%f8662, %f3759, %f3760;
	setp.gt.f32 	%p1152, %f8662, 0f40800000;
	mov.b32 	%r1214, 890;
	mov.u32 	%r1336, %r1214;
	@%p1152 bra 	$L__BB0_110;
	add.f32 	%f8663, %f3758, %f3758;
	fma.rn.f32 	%f3761, %f8663, %f3757, %f2;
	sub.f32 	%f8664, %f3759, %f3760;
	add.f32 	%f3762, %f1, %f8664;
	mul.f32 	%f3763, %f3762, %f3762;
	mul.f32 	%f3764, %f3761, %f3761;
	add.f32 	%f8665, %f3763, %f3764;
	setp.gt.f32 	%p1153, %f8665, 0f40800000;
	mov.b32 	%r1215, 891;
	mov.u32 	%r1336, %r1215;
	@%p1153 bra 	$L__BB0_110;
	add.f32 	%f8666, %f3762, %f3762;
	fma.rn.f32 	%f3765, %f8666, %f3761, %f2;
	sub.f32 	%f8667, %f3763, %f3764;
	add.f32 	%f3766, %f1, %f8667;
	mul.f32 	%f3767, %f3766, %f3766;
	mul.f32 	%f3768, %f3765, %f3765;
	add.f32 	%f8668, %f3767, %f3768;
	setp.gt.f32 	%p1154, %f8668, 0f40800000;
	mov.b32 	%r1216, 892;
	mov.u32 	%r1336, %r1216;
	@%p1154 bra 	$L__BB0_110;
	add.f32 	%f8669, %f3766, %f3766;
	fma.rn.f32 	%f3769, %f8669, %f3765, %f2;
	sub.f32 	%f8670, %f3767, %f3768;
	add.f32 	%f3770, %f1, %f8670;
	mul.f32 	%f3771, %f3770, %f3770;
	mul.f32 	%f3772, %f3769, %f3769;
	add.f32 	%f8671, %f3771, %f3772;
	setp.gt.f32 	%p1155, %f8671, 0f40800000;
	mov.b32 	%r1217, 893;
	mov.u32 	%r1336, %r1217;
	@%p1155 bra 	$L__BB0_110;
	add.f32 	%f8672, %f3770, %f3770;
	fma.rn.f32 	%f3773, %f8672, %f3769, %f2;
	sub.f32 	%f8673, %f3771, %f3772;
	add.f32 	%f3774, %f1, %f8673;
	mul.f32 	%f3775, %f3774, %f3774;
	mul.f32 	%f3776, %f3773, %f3773;
	add.f32 	%f8674, %f3775, %f3776;
	setp.gt.f32 	%p1156, %f8674, 0f40800000;
	mov.b32 	%r1218, 894;
	mov.u32 	%r1336, %r1218;
	@%p1156 bra 	$L__BB0_110;
	add.f32 	%f8675, %f3774, %f3774;
	fma.rn.f32 	%f3777, %f8675, %f3773, %f2;
	sub.f32 	%f8676, %f3775, %f3776;
	add.f32 	%f3778, %f1, %f8676;
	mul.f32 	%f3779, %f3778, %f3778;
	mul.f32 	%f3780, %f3777, %f3777;
	add.f32 	%f8677, %f3779, %f3780;
	setp.gt.f32 	%p1157, %f8677, 0f40800000;
	mov.b32 	%r1219, 895;
	mov.u32 	%r1336, %r1219;
	@%p1157 bra 	$L__BB0_110;
	add.f32 	%f8678, %f3778, %f3778;
	fma.rn.f32 	%f3781, %f8678, %f3777, %f2;
	sub.f32 	%f8679, %f3779, %f3780;
	add.f32 	%f3782, %f1, %f8679;
	mul.f32 	%f3783, %f3782, %f3782;
	mul.f32 	%f3784, %f3781, %f3781;
	add.f32 	%f8680, %f3783, %f3784;
	setp.gt.f32 	%p1158, %f8680, 0f40800000;
	mov.b32 	%r1220, 896;
	mov.u32 	%r1336, %r1220;
	@%p1158 bra 	$L__BB0_110;
	add.f32 	%f8681, %f3782, %f3782;
	fma.rn.f32 	%f3785, %f8681, %f3781, %f2;
	sub.f32 	%f8682, %f3783, %f3784;
	add.f32 	%f3786, %f1, %f8682;
	mul.f32 	%f3787, %f3786, %f3786;
	mul.f32 	%f3788, %f3785, %f3785;
	add.f32 	%f8683, %f3787, %f3788;
	setp.gt.f32 	%p1159, %f8683, 0f40800000;
	mov.b32 	%r1221, 897;
	mov.u32 	%r1336, %r1221;
	@%p1159 bra 	$L__BB0_110;
	add.f32 	%f8684, %f3786, %f3786;
	fma.rn.f32 	%f3789, %f8684, %f3785, %f2;
	sub.f32 	%f8685, %f3787, %f3788;
	add.f32 	%f3790, %f1, %f8685;
	mul.f32 	%f3791, %f3790, %f3790;
	mul.f32 	%f3792, %f3789, %f3789;
	add.f32 	%f8686, %f3791, %f3792;
	setp.gt.f32 	%p1160, %f8686, 0f40800000;
	mov.b32 	%r1222, 898;
	mov.u32 	%r1336, %r1222;
	@%p1160 bra 	$L__BB0_110;
	add.f32 	%f8687, %f3790, %f3790;
	fma.rn.f32 	%f3793, %f8687, %f3789, %f2;
	sub.f32 	%f8688, %f3791, %f3792;
	add.f32 	%f3794, %f1, %f8688;
	mul.f32 	%f3795, %f3794, %f3794;
	mul.f32 	%f3796, %f3793, %f3793;
	add.f32 	%f8689, %f3795, %f3796;
	setp.gt.f32 	%p1161, %f8689, 0f40800000;
	mov.b32 	%r1223, 899;
	mov.u32 	%r1336, %r1223;
	@%p1161 bra 	$L__BB0_110;
	add.f32 	%f8690, %f3794, %f3794;
	fma.rn.f32 	%f3797, %f8690, %f3793, %f2;
	sub.f32 	%f8691, %f3795, %f3796;
	add.f32 	%f3798, %f1, %f8691;
	mul.f32 	%f3799, %f3798, %f3798;
	mul.f32 	%f3800, %f3797, %f3797;
	add.f32 	%f8692, %f3799, %f3800;
	setp.gt.f32 	%p1162, %f8692, 0f40800000;
	mov.b32 	%r1224, 900;
	mov.u32 	%r1336, %r1224;
	@%p1162 bra 	$L__BB0_110;
	add.f32 	%f8693, %f3798, %f3798;
	fma.rn.f32 	%f3801, %f8693, %f3797, %f2;
	sub.f32 	%f8694, %f3799, %f3800;
	add.f32 	%f3802, %f1, %f8694;
	mul.f32 	%f3803, %f3802, %f3802;
	mul.f32 	%f3804, %f3801, %f3801;
	add.f32 	%f8695, %f3803, %f3804;
	setp.gt.f32 	%p1163, %f8695, 0f40800000;
	mov.b32 	%r1225, 901;
	mov.u32 	%r1336, %r1225;
	@%p1163 bra 	$L__BB0_110;
	add.f32 	%f8696, %f3802, %f3802;
	fma.rn.f32 	%f3805, %f8696, %f3801, %f2;
	sub.f32 	%f8697, %f3803, %f3804;
	add.f32 	%f3806, %f1, %f8697;
	mul.f32 	%f3807, %f3806, %f3806;
	mul.f32 	%f3808, %f3805, %f3805;
	add.f32 	%f8698, %f3807, %f3808;
	setp.gt.f32 	%p1164, %f8698, 0f40800000;
	mov.b32 	%r1226, 902;
	mov.u32 	%r1336, %r1226;
	@%p1164 bra 	$L__BB0_110;
	add.f32 	%f8699, %f3806, %f3806;
	fma.rn.f32 	%f3809, %f8699, %f3805, %f2;
	sub.f32 	%f8700, %f3807, %f3808;
	add.f32 	%f3810, %f1, %f8700;
	mul.f32 	%f3811, %f3810, %f3810;
	mul.f32 	%f3812, %f3809, %f3809;
	add.f32 	%f8701, %f3811, %f3812;
	setp.gt.f32 	%p1165, %f8701, 0f40800000;
	mov.b32 	%r1227, 903;
	mov.u32 	%r1336, %r1227;
	@%p1165 bra 	$L__BB0_110;
	add.f32 	%f8702, %f3810, %f3810;
	fma.rn.f32 	%f3813, %f8702, %f3809, %f2;
	sub.f32 	%f8703, %f3811, %f3812;
	add.f32 	%f3814, %f1, %f8703;
	mul.f32 	%f3815, %f3814, %f3814;
	mul.f32 	%f3816, %f3813, %f3813;
	add.f32 	%f8704, %f3815, %f3816;
	setp.gt.f32 	%p1166, %f8704, 0f40800000;
	mov.b32 	%r1228, 904;
	mov.u32 	%r1336, %r1228;
	@%p1166 bra 	$L__BB0_110;
	add.f32 	%f8705, %f3814, %f3814;
	fma.rn.f32 	%f3817, %f8705, %f3813, %f2;
	sub.f32 	%f8706, %f3815, %f3816;
	add.f32 	%f3818, %f1, %f8706;
	mul.f32 	%f3819, %f3818, %f3818;
	mul.f32 	%f3820, %f3817, %f3817;
	add.f32 	%f8707, %f3819, %f3820;
	setp.gt.f32 	%p1167, %f8707, 0f40800000;
	mov.b32 	%r1229, 905;
	mov.u32 	%r1336, %r1229;
	@%p1167 bra 	$L__BB0_110;
	add.f32 	%f8708, %f3818, %f3818;
	fma.rn.f32 	%f3821, %f8708, %f3817, %f2;
	sub.f32 	%f8709, %f3819, %f3820;
	add.f32 	%f3822, %f1, %f8709;
	mul.f32 	%f3823, %f3822, %f3822;
	mul.f32 	%f3824, %f3821, %f3821;
	add.f32 	%f8710, %f3823, %f3824;
	setp.gt.f32 	%p1168, %f8710, 0f40800000;
	mov.b32 	%r1230, 906;
	mov.u32 	%r1336, %r1230;
	@%p1168 bra 	$L__BB0_110;
	add.f32 	%f8711, %f3822, %f3822;
	fma.rn.f32 	%f3825, %f8711, %f3821, %f2;
	sub.f32 	%f8712, %f3823, %f3824;
	add.f32 	%f3826, %f1, %f8712;
	mul.f32 	%f3827, %f3826, %f3826;
	mul.f32 	%f3828, %f3825, %f3825;
	add.f32 	%f8713, %f3827, %f3828;
	setp.gt.f32 	%p1169, %f8713, 0f40800000;
	mov.b32 	%r1231, 907;
	mov.u32 	%r1336, %r1231;
	@%p1169 bra 	$L__BB0_110;
	add.f32 	%f8714, %f3826, %f3826;
	fma.rn.f32 	%f3829, %f8714, %f3825, %f2;
	sub.f32 	%f8715, %f3827, %f3828;
	add.f32 	%f3830, %f1, %f8715;
	mul.f32 	%f3831, %f3830, %f3830;
	mul.f32 	%f3832, %f3829, %f3829;
	add.f32 	%f8716, %f3831, %f3832;
	setp.gt.f32 	%p1170, %f8716, 0f40800000;
	mov.b32 	%r1232, 908;
	mov.u32 	%r1336, %r1232;
	@%p1170 bra 	$L__BB0_110;
	add.f32 	%f8717, %f3830, %f3830;
	fma.rn.f32 	%f3833, %f8717, %f3829, %f2;
	sub.f32 	%f8718, %f3831, %f3832;
	add.f32 	%f3834, %f1, %f8718;
	mul.f32 	%f3835, %f3834, %f3834;
	mul.f32 	%f3836, %f3833, %f3833;
	add.f32 	%f8719, %f3835, %f3836;
	setp.gt.f32 	%p1171, %f8719, 0f40800000;
	mov.b32 	%r1233, 909;
	mov.u32 	%r1336, %r1233;
	@%p1171 bra 	$L__BB0_110;
	add.f32 	%f8720, %f3834, %f3834;
	fma.rn.f32 	%f3837, %f8720, %f3833, %f2;
	sub.f32 	%f8721, %f3835, %f3836;
	add.f32 	%f3838, %f1, %f8721;
	mul.f32 	%f3839, %f3838, %f3838;
	mul.f32 	%f3840, %f3837, %f3837;
	add.f32 	%f8722, %f3839, %f3840;
	setp.gt.f32 	%p1172, %f8722, 0f40800000;
	mov.b32 	%r1234, 910;
	mov.u32 	%r1336, %r1234;
	@%p1172 bra 	$L__BB0_110;
	add.f32 	%f8723, %f3838, %f3838;
	fma.rn.f32 	%f3841, %f8723, %f3837, %f2;
	sub.f32 	%f8724, %f3839, %f3840;
	add.f32 	%f3842, %f1, %f8724;
	mul.f32 	%f3843, %f3842, %f3842;
	mul.f32 	%f3844, %f3841, %f3841;
	add.f32 	%f8725, %f3843, %f3844;
	setp.gt.f32 	%p1173, %f8725, 0f40800000;
	mov.b32 	%r1235, 911;
	mov.u32 	%r1336, %r1235;
	@%p1173 bra 	$L__BB0_110;
	add.f32 	%f8726, %f3842, %f3842;
	fma.rn.f32 	%f3845, %f8726, %f3841, %f2;
	sub.f32 	%f8727, %f3843, %f3844;
	add.f32 	%f3846, %f1, %f8727;
	mul.f32 	%f3847, %f3846, %f3846;
	mul.f32 	%f3848, %f3845, %f3845;
	add.f32 	%f8728, %f3847, %f3848;
	setp.gt.f32 	%p1174, %f8728, 0f40800000;
	mov.b32 	%r1236, 912;
	mov.u32 	%r1336, %r1236;
	@%p1174 bra 	$L__BB0_110;
	add.f32 	%f8729, %f3846, %f3846;
	fma.rn.f32 	%f3849, %f8729, %f3845, %f2;
	sub.f32 	%f8730, %f3847, %f3848;
	add.f32 	%f3850, %f1, %f8730;
	mul.f32 	%f3851, %f3850, %f3850;
	mul.f32 	%f3852, %f3849, %f3849;
	add.f32 	%f8731, %f3851, %f3852;
	setp.gt.f32 	%p1175, %f8731, 0f40800000;
	mov.b32 	%r1237, 913;
	mov.u32 	%r1336, %r1237;
	@%p1175 bra 	$L__BB0_110;
	add.f32 	%f8732, %f3850, %f3850;
	fma.rn.f32 	%f3853, %f8732, %f3849, %f2;
	sub.f32 	%f8733, %f3851, %f3852;
	add.f32 	%f3854, %f1, %f8733;
	mul.f32 	%f3855, %f3854, %f3854;
	mul.f32 	%f3856, %f3853, %f3853;
	add.f32 	%f8734, %f3855, %f3856;
	setp.gt.f32 	%p1176, %f8734, 0f40800000;
	mov.b32 	%r1238, 914;
	mov.u32 	%r1336, %r1238;
	@%p1176 bra 	$L__BB0_110;
	add.f32 	%f8735, %f3854, %f3854;
	fma.rn.f32 	%f3857, %f8735, %f3853, %f2;
	sub.f32 	%f8736, %f3855, %f3856;
	add.f32 	%f3858, %f1, %f8736;
	mul.f32 	%f3859, %f3858, %f3858;
	mul.f32 	%f3860, %f3857, %f3857;
	add.f32 	%f8737, %f3859, %f3860;
	setp.gt.f32 	%p1177, %f8737, 0f40800000;
	mov.b32 	%r1239, 915;
	mov.u32 	%r1336, %r1239;
	@%p1177 bra 	$L__BB0_110;
	add.f32 	%f8738, %f3858, %f3858;
	fma.rn.f32 	%f3861, %f8738, %f3857, %f2;
	sub.f32 	%f8739, %f3859, %f3860;
	add.f32 	%f3862, %f1, %f8739;
	mul.f32 	%f3863, %f3862, %f3862;
	mul.f32 	%f3864, %f3861, %f3861;
	add.f32 	%f8740, %f3863, %f3864;
	setp.gt.f32 	%p1178, %f8740, 0f40800000;
	mov.b32 	%r1240, 916;
	mov.u32 	%r1336, %r1240;
	@%p1178 bra 	$L__BB0_110;
	add.f32 	%f8741, %f3862, %f3862;
	fma.rn.f32 	%f3865, %f8741, %f3861, %f2;
	sub.f32 	%f8742, %f3863, %f3864;
	add.f32 	%f3866, %f1, %f8742;
	mul.f32 	%f3867, %f3866, %f3866;
	mul.f32 	%f3868, %f3865, %f3865;
	add.f32 	%f8743, %f3867, %f3868;
	setp.gt.f32 	%p1179, %f8743, 0f40800000;
	mov.b32 	%r1241, 917;
	mov.u32 	%r1336, %r1241;
	@%p1179 bra 	$L__BB0_110;
	add.f32 	%f8744, %f3866, %f3866;
	fma.rn.f32 	%f3869, %f8744, %f3865, %f2;
	sub.f32 	%f8745, %f3867, %f3868;
	add.f32 	%f3870, %f1, %f8745;
	mul.f32 	%f3871, %f3870, %f3870;
	mul.f32 	%f3872, %f3869, %f3869;
	add.f32 	%f8746, %f3871, %f3872;
	setp.gt.f32 	%p1180, %f8746, 0f40800000;
	mov.b32 	%r1242, 918;
	mov.u32 	%r1336, %r1242;
	@%p1180 bra 	$L__BB0_110;
	add.f32 	%f8747, %f3870, %f3870;
	fma.rn.f32 	%f3873, %f8747, %f3869, %f2;
	sub.f32 	%f8748, %f3871, %f3872;
	add.f32 	%f3874, %f1, %f8748;
	mul.f32 	%f3875, %f3874, %f3874;
	mul.f32 	%f3876, %f3873, %f3873;
	add.f32 	%f8749, %f3875, %f3876;
	setp.gt.f32 	%p1181, %f8749, 0f40800000;
	mov.b32 	%r1243, 919;
	mov.u32 	%r1336, %r1243;
	@%p1181 bra 	$L__BB0_110;
	add.f32 	%f8750, %f3874, %f3874;
	fma.rn.f32 	%f3877, %f8750, %f3873, %f2;
	sub.f32 	%f8751, %f3875, %f3876;
	add.f32 	%f3878, %f1, %f8751;
	mul.f32 	%f3879, %f3878, %f3878;
	mul.f32 	%f3880, %f3877, %f3877;
	add.f32 	%f8752, %f3879, %f3880;
	setp.gt.f32 	%p1182, %f8752, 0f40800000;
	mov.b32 	%r1244, 920;
	mov.u32 	%r1336, %r1244;
	@%p1182 bra 	$L__BB0_110;
	add.f32 	%f8753, %f3878, %f3878;
	fma.rn.f32 	%f3881, %f8753, %f3877, %f2;
	sub.f32 	%f8754, %f3879, %f3880;
	add.f32 	%f3882, %f1, %f8754;
	mul.f32 	%f3883, %f3882, %f3882;
	mul.f32 	%f3884, %f3881, %f3881;
	add.f32 	%f8755, %f3883, %f3884;
	setp.gt.f32 	%p1183, %f8755, 0f40800000;
	mov.b32 	%r1245, 921;
	mov.u32 	%r1336, %r1245;
	@%p1183 bra 	$L__BB0_110;
	add.f32 	%f8756, %f3882, %f3882;
	fma.rn.f32 	%f3885, %f8756, %f3881, %f2;
	sub.f32 	%f8757, %f3883, %f3884;
	add.f32 	%f3886, %f1, %f8757;
	mul.f32 	%f3887, %f3886, %f3886;
	mul.f32 	%f3888, %f3885, %f3885;
	add.f32 	%f8758, %f3887, %f3888;
	setp.gt.f32 	%p1184, %f8758, 0f40800000;
	mov.b32 	%r1246, 922;
	mov.u32 	%r1336, %r1246;
	@%p1184 bra 	$L__BB0_110;
	add.f32 	%f8759, %f3886, %f3886;
	fma.rn.f32 	%f3889, %f8759, %f3885, %f2;
	sub.f32 	%f8760, %f3887, %f3888;
	add.f32 	%f3890, %f1, %f8760;
	mul.f32 	%f3891, %f3890, %f3890;
	mul.f32 	%f3892, %f3889, %f3889;
	add.f32 	%f8761, %f3891, %f3892;
	setp.gt.f32 	%p1185, %f8761, 0f40800000;
	mov.b32 	%r1247, 923;
	mov.u32 	%r1336, %r1247;
	@%p1185 bra 	$L__BB0_110;
	add.f32 	%f8762, %f3890, %f3890;
	fma.rn.f32 	%f3893, %f8762, %f3889, %f2;
	sub.f32 	%f8763, %f3891, %f3892;
	add.f32 	%f3894, %f1, %f8763;
	mul.f32 	%f3895, %f3894, %f3894;
	mul.f32 	%f3896, %f3893, %f3893;
	add.f32 	%f8764, %f3895, %f3896;
	setp.gt.f32 	%p1186, %f8764, 0f40800000;
	mov.b32 	%r1248, 924;
	mov.u32 	%r1336, %r1248;
	@%p1186 bra 	$L__BB0_110;
	add.f32 	%f8765, %f3894, %f3894;
	fma.rn.f32 	%f3897, %f8765, %f3893, %f2;
	sub.f32 	%f8766, %f3895, %f3896;
	add.f32 	%f3898, %f1, %f8766;
	mul.f32 	%f3899, %f3898, %f3898;
	mul.f32 	%f3900, %f3897, %f3897;
	add.f32 	%f8767, %f3899, %f3900;
	setp.gt.f32 	%p1187, %f8767, 0f40800000;
	mov.b32 	%r1249, 925;
	mov.u32 	%r1336, %r1249;
	@%p1187 bra 	$L__BB0_110;
	add.f32 	%f8768, %f3898, %f3898;
	fma.rn.f32 	%f3901, %f8768, %f3897, %f2;
	sub.f32 	%f8769, %f3899, %f3900;
	add.f32 	%f3902, %f1, %f8769;
	mul.f32 	%f3903, %f3902, %f3902;
	mul.f32 	%f3904, %f3901, %f3901;
	add.f32 	%f8770, %f3903, %f3904;
	setp.gt.f32 	%p1188, %f8770, 0f40800000;
	mov.b32 	%r1250, 926;
	mov.u32 	%r1336, %r1250;
	@%p1188 bra 	$L__BB0_110;
	add.f32 	%f8771, %f3902, %f3902;
	fma.rn.f32 	%f3905, %f8771, %f3901, %f2;
	sub.f32 	%f8772, %f3903, %f3904;
	add.f32 	%f3906, %f1, %f8772;
	mul.f32 	%f3907, %f3906, %f3906;
	mul.f32 	%f3908, %f3905, %f3905;
	add.f32 	%f8773, %f3907, %f3908;
	setp.gt.f32 	%p1189, %f8773, 0f40800000;
	mov.b32 	%r1251, 927;
	mov.u32 	%r1336, %r1251;
	@%p1189 bra 	$L__BB0_110;
	add.f32 	%f8774, %f3906, %f3906;
	fma.rn.f32 	%f3909, %f8774, %f3905, %f2;
	sub.f32 	%f8775, %f3907, %f3908;
	add.f32 	%f3910, %f1, %f8775;
	mul.f32 	%f3911, %f3910, %f3910;
	mul.f32 	%f3912, %f3909, %f3909;
	add.f32 	%f8776, %f3911, %f3912;
	setp.gt.f32 	%p1190, %f8776, 0f40800000;
	mov.b32 	%r1252, 928;
	mov.u32 	%r1336, %r1252;
	@%p1190 bra 	$L__BB0_110;
	add.f32 	%f8777, %f3910, %f3910;
	fma.rn.f32 	%f3913, %f8777, %f3909, %f2;
	sub.f32 	%f8778, %f3911, %f3912;
	add.f32 	%f3914, %f1, %f8778;
	mul.f32 	%f3915, %f3914, %f3914;
	mul.f32 	%f3916, %f3913, %f3913;
	add.f32 	%f8779, %f3915, %f3916;
	setp.gt.f32 	%p1191, %f8779, 0f40800000;
	mov.b32 	%r1253, 929;
	mov.u32 	%r1336, %r1253;
	@%p1191 bra 	$L__BB0_110;
	add.f32 	%f8780, %f3914, %f3914;
	fma.rn.f32 	%f3917, %f8780, %f3913, %f2;
	sub.f32 	%f8781, %f3915, %f3916;
	add.f32 	%f3918, %f1, %f8781;
	mul.f32 	%f3919, %f3918, %f3918;
	mul.f32 	%f3920, %f3917, %f3917;
	add.f32 	%f8782, %f3919, %f3920;
	setp.gt.f32 	%p1192, %f8782, 0f40800000;
	mov.b32 	%r1254, 930;
	mov.u32 	%r1336, %r1254;
	@%p1192 bra 	$L__BB0_110;
	add.f32 	%f8783, %f3918, %f3918;
	fma.rn.f32 	%f3921, %f8783, %f3917, %f2;
	sub.f32 	%f8784, %f3919, %f3920;
	add.f32 	%f3922, %f1, %f8784;
	mul.f32 	%f3923, %f3922, %f3922;
	mul.f32 	%f3924, %f3921, %f3921;
	add.f32 	%f8785, %f3923, %f3924;
	setp.gt.f32 	%p1193, %f8785, 0f40800000;
	mov.b32 	%r1255, 931;
	mov.u32 	%r1336, %r1255;
	@%p1193 bra 	$L__BB0_110;
	add.f32 	%f8786, %f3922, %f3922;
	fma.rn.f32 	%f3925, %f8786, %f3921, %f2;
	sub.f32 	%f8787, %f3923, %f3924;
	add.f32 	%f3926, %f1, %f8787;
	mul.f32 	%f3927, %f3926, %f3926;
	mul.f32 	%f3928, %f3925, %f3925;
	add.f32 	%f8788, %f3927, %f3928;
	setp.gt.f32 	%p1194, %f8788, 0f40800000;
	mov.b32 	%r1256, 932;
	mov.u32 	%r1336, %r1256;
	@%p1194 bra 	$L__BB0_110;
	add.f32 	%f8789, %f3926, %f3926;
	fma.rn.f32 	%f3929, %f8789, %f3925, %f2;
	sub.f32 	%f8790, %f3927, %f3928;
	add.f32 	%f3930, %f1, %f8790;
	mul.f32 	%f3931, %f3930, %f3930;
	mul.f32 	%f3932, %f3929, %f3929;
	add.f32 	%f8791, %f3931, %f3932;
	setp.gt.f32 	%p1195, %f8791, 0f40800000;
	mov.b32 	%r1257, 933;
	mov.u32 	%r1336, %r1257;
	@%p1195 bra 	$L__BB0_110;
	add.f32 	%f8792, %f3930, %f3930;
	fma.rn.f32 	%f3933, %f8792, %f3929, %f2;
	sub.f32 	%f8793, %f3931, %f3932;
	add.f32 	%f3934, %f1, %f8793;
	mul.f32 	%f3935, %f3934, %f3934;
	mul.f32 	%f3936, %f3933, %f3933;
	add.f32 	%f8794, %f3935, %f3936;
	setp.gt.f32 	%p1196, %f8794, 0f40800000;
	mov.b32 	%r1258, 934;
	mov.u32 	%r1336, %r1258;
	@%p1196 bra 	$L__BB0_110;
	add.f32 	%f8795, %f3934, %f3934;
	fma.rn.f32 	%f3937, %f8795, %f3933, %f2;
	sub.f32 	%f8796, %f3935, %f3936;
	add.f32 	%f3938, %f1, %f8796;
	mul.f32 	%f3939, %f3938, %f3938;
	mul.f32 	%f3940, %f3937, %f3937;
	add.f32 	%f8797, %f3939, %f3940;
	setp.gt.f32 	%p1197, %f8797, 0f40800000;
	mov.b32 	%r1259, 935;
	mov.u32 	%r1336, %r1259;
	@%p1197 bra 	$L__BB0_110;
	add.f32 	%f8798, %f3938, %f3938;
	fma.rn.f32 	%f3941, %f8798, %f3937, %f2;
	sub.f32 	%f8799, %f3939, %f3940;
	add.f32 	%f3942, %f1, %f8799;
	mul.f32 	%f3943, %f3942, %f3942;
	mul.f32 	%f3944, %f3941, %f3941;
	add.f32 	%f8800, %f3943, %f3944;
	setp.gt.f32 	%p1198, %f8800, 0f40800000;
	mov.b32 	%r1260, 936;
	mov.u32 	%r1336, %r1260;
	@%p1198 bra 	$L__BB0_110;
	add.f32 	%f8801, %f3942, %f3942;
	fma.rn.f32 	%f3945, %f8801, %f3941, %f2;
	sub.f32 	%f8802, %f3943, %f3944;
	add.f32 	%f3946, %f1, %f8802;
	mul.f32 	%f3947, %f3946, %f3946;
	mul.f32 	%f3948, %f3945, %f3945;
	add.f32 	%f8803, %f3947, %f3948;
	setp.gt.f32 	%p1199, %f8803, 0f40800000;
	mov.b32 	%r1261, 937;
	mov.u32 	%r1336, %r1261;
	@%p1199 bra 	$L__BB0_110;
	add.f32 	%f8804, %f3946, %f3946;
	fma.rn.f32 	%f3949, %f8804, %f3945, %f2;
	sub.f32 	%f8805, %f3947, %f3948;
	add.f32 	%f3950, %f1, %f8805;
	mul.f32 	%f3951, %f3950, %f3950;
	mul.f32 	%f3952, %f3949, %f3949;
	add.f32 	%f8806, %f3951, %f3952;
	setp.gt.f32 	%p1200, %f8806, 0f40800000;
	mov.b32 	%r1262, 938;
	mov.u32 	%r1336, %r1262;
	@%p1200 bra 	$L__BB0_110;
	add.f32 	%f8807, %f3950, %f3950;
	fma.rn.f32 	%f3953, %f8807, %f3949, %f2;
	sub.f32 	%f8808, %f3951, %f3952;
	add.f32 	%f3954, %f1, %f8808;
	mul.f32 	%f3955, %f3954, %f3954;
	mul.f32 	%f3956, %f3953, %f3953;
	add.f32 	%f8809, %f3955, %f3956;
	setp.gt.f32 	%p1201, %f8809, 0f40800000;
	mov.b32 	%r1263, 939;
	mov.u32 	%r1336, %r1263;
	@%p1201 bra 	$L__BB0_110;
	add.f32 	%f8810, %f3954, %f3954;
	fma.rn.f32 	%f3957, %f8810, %f3953, %f2;
	sub.f32 	%f8811, %f3955, %f3956;
	add.f32 	%f3958, %f1, %f8811;
	mul.f32 	%f3959, %f3958, %f3958;
	mul.f32 	%f3960, %f3957, %f3957;
	add.f32 	%f8812, %f3959, %f3960;
	setp.gt.f32 	%p1202, %f8812, 0f40800000;
	mov.b32 	%r1264, 940;
	mov.u32 	%r1336, %r1264;
	@%p1202 bra 	$L__BB0_110;
	add.f32 	%f8813, %f3958, %f3958;
	fma.rn.f32 	%f3961, %f8813, %f3957, %f2;
	sub.f32 	%f8814, %f3959, %f3960;
	add.f32 	%f3962, %f1, %f8814;
	mul.f32 	%f3963, %f3962, %f3962;
	mul.f32 	%f3964, %f3961, %f3961;
	add.f32 	%f8815, %f3963, %f3964;
	setp.gt.f32 	%p1203, %f8815, 0f40800000;
	mov.b32 	%r1265, 941;
	mov.u32 	%r1336, %r1265;
	@%p1203 bra 	$L__BB0_110;
	add.f32 	%f8816, %f3962, %f3962;
	fma.rn.f32 	%f3965, %f8816, %f3961, %f2;
	sub.f32 	%f8817, %f3963, %f3964;
	add.f32 	%f3966, %f1, %f8817;
	mul.f32 	%f3967, %f3966, %f3966;
	mul.f32 	%f3968, %f3965, %f3965;
	add.f32 	%f8818, %f3967, %f3968;
	setp.gt.f32 	%p1204, %f8818, 0f40800000;
	mov.b32 	%r1266, 942;
	mov.u32 	%r1336, %r1266;
	@%p1204 bra 	$L__BB0_110;
	add.f32 	%f8819, %f3966, %f3966;
	fma.rn.f32 	%f3969, %f8819, %f3965, %f2;
	sub.f32 	%f8820, %f3967, %f3968;
	add.f32 	%f3970, %f1, %f8820;
	mul.f32 	%f3971, %f3970, %f3970;
	mul.f32 	%f3972, %f3969, %f3969;
	add.f32 	%f8821, %f3971, %f3972;
	setp.gt.f32 	%p1205, %f8821, 0f40800000;
	mov.b32 	%r1267, 943;
	mov.u32 	%r1336, %r1267;
	@%p1205 bra 	$L__BB0_110;
	add.f32 	%f8822, %f3970, %f3970;
	fma.rn.f32 	%f3973, %f8822, %f3969, %f2;
	sub.f32 	%f8823, %f3971, %f3972;
	add.f32 	%f3974, %f1, %f8823;
	mul.f32 	%f3975, %f3974, %f3974;
	mul.f32 	%f3976, %f3973, %f3973;
	add.f32 	%f8824, %f3975, %f3976;
	setp.gt.f32 	%p1206, %f8824, 0f40800000;
	mov.b32 	%r1268, 944;
	mov.u32 	%r1336, %r1268;
	@%p1206 bra 	$L__BB0_110;
	add.f32 	%f8825, %f3974, %f3974;
	fma.rn.f32 	%f3977, %f8825, %f3973, %f2;
	sub.f32 	%f8826, %f3975, %f3976;
	add.f32 	%f3978, %f1, %f8826;
	mul.f32 	%f3979, %f3978, %f3978;
	mul.f32 	%f3980, %f3977, %f3977;
	add.f32 	%f8827, %f3979, %f3980;
	setp.gt.f32 	%p1207, %f8827, 0f40800000;
	mov.b32 	%r1269, 945;
	mov.u32 	%r1336, %r1269;
	@%p1207 bra 	$L__BB0_110;
	add.f32 	%f8828, %f3978, %f3978;
	fma.rn.f32 	%f3981, %f8828, %f3977, %f2;
	sub.f32 	%f8829, %f3979, %f3980;
	add.f32 	%f3982, %f1, %f8829;
	mul.f32 	%f3983, %f3982, %f3982;
	mul.f32 	%f3984, %f3981, %f3981;
	add.f32 	%f8830, %f3983, %f3984;
	setp.gt.f32 	%p1208, %f8830, 0f40800000;
	mov.b32 	%r1270, 946;
	mov.u32 	%r1336, %r1270;
	@%p1208 bra 	$L__BB0_110;
	add.f32 	%f8831, %f3982, %f3982;
	fma.rn.f32 	%f3985, %f8831, %f3981, %f2;
	sub.f32 	%f8832, %f3983, %f3984;
	add.f32 	%f3986, %f1, %f8832;
	mul.f32 	%f3987, %f3986, %f3986;
	mul.f32 	%f3988, %f3985, %f3985;
	add.f32 	%f8833, %f3987, %f3988;
	setp.gt.f32 	%p1209, %f8833, 0f40800000;
	mov.b32 	%r1271, 947;
	mov.u32 	%r1336, %r1271;
	@%p1209 bra 	$L__BB0_110;
	add.f32 	%f8834, %f3986, %f3986;
	fma.rn.f32 	%f3989, %f8834, %f3985, %f2;
	sub.f32 	%f8835, %f3987, %f3988;
	add.f32 	%f3990, %f1, %f8835;
	mul.f32 	%f3991, %f3990, %f3990;
	mul.f32 	%f3992, %f3989, %f3989;
	add.f32 	%f8836, %f3991, %f3992;
	setp.gt.f32 	%p1210, %f8836, 0f40800000;
	mov.b32 	%r1272, 948;
	mov.u32 	%r1336, %r1272;
	@%p1210 bra 	$L__BB0_110;
	add.f32 	%f8837, %f3990, %f3990;
	fma.rn.f32 	%f3993, %f8837, %f3989, %f2;
	sub.f32 	%f8838, %f3991, %f3992;
	add.f32 	%f3994, %f1, %f8838;
	mul.f32 	%f3995, %f3994, %f3994;
	mul.f32 	%f3996, %f3993, %f3993;
	add.f32 	%f8839, %f3995, %f3996;
	setp.gt.f32 	%p1211, %f8839, 0f40800000;
	mov.b32 	%r1273, 949;
	mov.u32 	%r1336, %r1273;
	@%p1211 bra 	$L__BB0_110;
	add.f32 	%f8840, %f3994, %f3994;
	fma.rn.f32 	%f3997, %f8840, %f3993, %f2;
	sub.f32 	%f8841, %f3995, %f3996;
	add.f32 	%f3998, %f1, %f8841;
	mul.f32 	%f3999, %f3998, %f3998;
	mul.f32 	%f4000, %f3997, %f3997;
	add.f32 	%f8842, %f3999, %f4000;
	setp.gt.f32 	%p1212, %f8842, 0f40800000;
	mov.b32 	%r1274, 950;
	mov.u32 	%r1336, %r1274;
	@%p1212 bra 	$L__BB0_110;
	add.f32 	%f8843, %f3998, %f3998;
	fma.rn.f32 	%f4001, %f8843, %f3997, %f2;
	sub.f32 	%f8844, %f3999, %f4000;
	add.f32 	%f4002, %f1, %f8844;
	mul.f32 	%f4003, %f4002, %f4002;
	mul.f32 	%f4004, %f4001, %f4001;
	add.f32 	%f8845, %f4003, %f4004;
	setp.gt.f32 	%p1213, %f8845, 0f40800000;
	mov.b32 	%r1275, 951;
	mov.u32 	%r1336, %r1275;
	@%p1213 bra 	$L__BB0_110;
	add.f32 	%f8846, %f4002, %f4002;
	fma.rn.f32 	%f4005, %f8846, %f4001, %f2;
	sub.f32 	%f8847, %f4003, %f4004;
	add.f32 	%f4006, %f1, %f8847;
	mul.f32 	%f4007, %f4006, %f4006;
	mul.f32 	%f4008, %f4005, %f4005;
	add.f32 	%f8848, %f4007, %f4008;
	setp.gt.f32 	%p1214, %f8848, 0f40800000;
	mov.b32 	%r1276, 952;
	mov.u32 	%r1336, %r1276;
	@%p1214 bra 	$L__BB0_110;
	add.f32 	%f8849, %f4006, %f4006;
	fma.rn.f32 	%f4009, %f8849, %f4005, %f2;
	sub.f32 	%f8850, %f4007, %f4008;
	add.f32 	%f4010, %f1, %f8850;
	mul.f32 	%f4011, %f4010, %f4010;
	mul.f32 	%f4012, %f4009, %f4009;
	add.f32 	%f8851, %f4011, %f4012;
	setp.gt.f32 	%p1215, %f8851, 0f40800000;
	mov.b32 	%r1277, 953;
	mov.u32 	%r1336, %r1277;
	@%p1215 bra 	$L__BB0_110;
	add.f32 	%f8852, %f4010, %f4010;
	fma.rn.f32 	%f4013, %f8852, %f4009, %f2;
	sub.f32 	%f8853, %f4011, %f4012;
	add.f32 	%f4014, %f1, %f8853;
	mul.f32 	%f4015, %f4014, %f4014;
	mul.f32 	%f4016, %f4013, %f4013;
	add.f32 	%f8854, %f4015, %f4016;
	setp.gt.f32 	%p1216, %f8854, 0f40800000;
	mov.b32 	%r1278, 954;
	mov.u32 	%r1336, %r1278;
	@%p1216 bra 	$L__BB0_110;
	add.f32 	%f8855, %f4014, %f4014;
	fma.rn.f32 	%f4017, %f8855, %f4013, %f2;
	sub.f32 	%f8856, %f4015, %f4016;
	add.f32 	%f4018, %f1, %f8856;
	mul.f32 	%f4019, %f4018, %f4018;
	mul.f32 	%f4020, %f4017, %f4017;
	add.f32 	%f8857, %f4019, %f4020;
	setp.gt.f32 	%p1217, %f8857, 0f40800000;
	mov.b32 	%r1279, 955;
	mov.u32 	%r1336, %r1279;
	@%p1217 bra 	$L__BB0_110;
	add.f32 	%f8858, %f4018, %f4018;
	fma.rn.f32 	%f4021, %f8858, %f4017, %f2;
	sub.f32 	%f8859, %f4019, %f4020;
	add.f32 	%f4022, %f1, %f8859;
	mul.f32 	%f4023, %f4022, %f4022;
	mul.f32 	%f4024, %f4021, %f4021;
	add.f32 	%f8860, %f4023, %f4024;
	setp.gt.f32 	%p1218, %f8860, 0f40800000;
	mov.b32 	%r1280, 956;
	mov.u32 	%r1336, %r1280;
	@%p1218 bra 	$L__BB0_110;
	add.f32 	%f8861, %f4022, %f4022;
	fma.rn.f32 	%f4025, %f8861, %f4021, %f2;
	sub.f32 	%f8862, %f4023, %f4024;
	add.f32 	%f4026, %f1, %f8862;
	mul.f32 	%f4027, %f4026, %f4026;
	mul.f32 	%f4028, %f4025, %f4025;
	add.f32 	%f8863, %f4027, %f4028;
	setp.gt.f32 	%p1219, %f8863, 0f40800000;
	mov.b32 	%r1281, 957;
	mov.u32 	%r1336, %r1281;
	@%p1219 bra 	$L__BB0_110;
	add.f32 	%f8864, %f4026, %f4026;
	fma.rn.f32 	%f4029, %f8864, %f4025, %f2;
	sub.f32 	%f8865, %f4027, %f4028;
	add.f32 	%f4030, %f1, %f8865;
	mul.f32 	%f4031, %f4030, %f4030;
	mul.f32 	%f4032, %f4029, %f4029;
	add.f32 	%f8866, %f4031, %f4032;
	setp.gt.f32 	%p1220, %f8866, 0f40800000;
	mov.b32 	%r1282, 958;
	mov.u32 	%r1336, %r1282;
	@%p1220 bra 	$L__BB0_110;
	add.f32 	%f8867, %f4030, %f4030;
	fma.rn.f32 	%f4033, %f8867, %f4029, %f2;
	sub.f32 	%f8868, %f4031, %f4032;
	add.f32 	%f4034, %f1, %f8868;
	mul.f32 	%f4035, %f4034, %f4034;
	mul.f32 	%f4036, %f4033, %f4033;
	add.f32 	%f8869, %f4035, %f4036;
	setp.gt.f32 	%p1221, %f8869, 0f40800000;
	mov.b32 	%r1283, 959;
	mov.u32 	%r1336, %r1283;
	@%p1221 bra 	$L__BB0_110;
	add.f32 	%f8870, %f4034, %f4034;
	fma.rn.f32 	%f4037, %f8870, %f4033, %f2;
	sub.f32 	%f8871, %f4035, %f4036;
	add.f32 	%f4038, %f1, %f8871;
	mul.f32 	%f4039, %f4038, %f4038;
	mul.f32 	%f4040, %f4037, %f4037;
	add.f32 	%f8872, %f4039, %f4040;
	setp.gt.f32 	%p1222, %f8872, 0f40800000;
	mov.b32 	%r1284, 960;
	mov.u32 	%r1336, %r1284;
	@%p1222 bra 	$L__BB0_110;
	add.f32 	%f8873, %f4038, %f4038;
	fma.rn.f32 	%f4041, %f8873, %f4037, %f2;
	sub.f32 	%f8874, %f4039, %f4040;
	add.f32 	%f4042, %f1, %f8874;
	mul.f32 	%f4043, %f4042, %f4042;
	mul.f32 	%f4044, %f4041, %f4041;
	add.f32 	%f8875, %f4043, %f4044;
	setp.gt.f32 	%p1223, %f8875, 0f40800000;
	mov.b32 	%r1285, 961;
	mov.u32 	%r1336, %r1285;
	@%p1223 bra 	$L__BB0_110;
	add.f32 	%f8876, %f4042, %f4042;
	fma.rn.f32 	%f4045, %f8876, %f4041, %f2;
	sub.f32 	%f8877, %f4043, %f4044;
	add.f32 	%f4046, %f1, %f8877;
	mul.f32 	%f4047, %f4046, %f4046;
	mul.f32 	%f4048, %f4045, %f4045;
	add.f32 	%f8878, %f4047, %f4048;
	setp.gt.f32 	%p1224, %f8878, 0f40800000;
	mov.b32 	%r1286, 962;
	mov.u32 	%r1336, %r1286;
	@%p1224 bra 	$L__BB0_110;
	add.f32 	%f8879, %f4046, %f4046;
	fma.rn.f32 	%f4049, %f8879, %f4045, %f2;
	sub.f32 	%f8880, %f4047, %f4048;
	add.f32 	%f4050, %f1, %f8880;
	mul.f32 	%f4051, %f4050, %f4050;
	mul.f32 	%f4052, %f4049, %f4049;
	add.f32 	%f8881, %f4051, %f4052;
	setp.gt.f32 	%p1225, %f8881, 0f40800000;
	mov.b32 	%r1287, 963;
	mov.u32 	%r1336, %r1287;
	@%p1225 bra 	$L__BB0_110;
	add.f32 	%f8882, %f4050, %f4050;
	fma.rn.f32 	%f4053, %f8882, %f4049, %f2;
	sub.f32 	%f8883, %f4051, %f4052;
	add.f32 	%f4054, %f1, %f8883;
	mul.f32 	%f4055, %f4054, %f4054;
	mul.f32 	%f4056, %f4053, %f4053;
	add.f32 	%f8884, %f4055, %f4056;
	setp.gt.f32 	%p1226, %f8884, 0f40800000;
	mov.b32 	%r1288, 964;
	mov.u32 	%r1336, %r1288;
	@%p1226 bra 	$L__BB0_110;
	add.f32 	%f8885, %f4054, %f4054;
	fma.rn.f32 	%f4057, %f8885, %f4053, %f2;
	sub.f32 	%f8886, %f4055, %f4056;
	add.f32 	%f4058, %f1, %f8886;
	mul.f32 	%f4059, %f4058, %f4058;
	mul.f32 	%f4060, %f4057, %f4057;
	add.f32 	%f8887, %f4059, %f4060;
	setp.gt.f32 	%p1227, %f8887, 0f40800000;
	mov.b32 	%r1289, 965;
	mov.u32 	%r1336, %r1289;
	@%p1227 bra 	$L__BB0_110;
	add.f32 	%f8888, %f4058, %f4058;
	fma.rn.f32 	%f4061, %f8888, %f4057, %f2;
	sub.f32 	%f8889, %f4059, %f4060;
	add.f32 	%f4062, %f1, %f8889;
	mul.f32 	%f4063, %f4062, %f4062;
	mul.f32 	%f4064, %f4061, %f4061;
	add.f32 	%f8890, %f4063, %f4064;
	setp.gt.f32 	%p1228, %f8890, 0f40800000;
	mov.b32 	%r1290, 966;
	mov.u32 	%r1336, %r1290;
	@%p1228 bra 	$L__BB0_110;
	add.f32 	%f8891, %f4062, %f4062;
	fma.rn.f32 	%f4065, %f8891, %f4061, %f2;
	sub.f32 	%f8892, %f4063, %f4064;
	add.f32 	%f4066, %f1, %f8892;
	mul.f32 	%f4067, %f4066, %f4066;
	mul.f32 	%f4068, %f4065, %f4065;
	add.f32 	%f8893, %f4067, %f4068;
	setp.gt.f32 	%p1229, %f8893, 0f40800000;
	mov.b32 	%r1291, 967;
	mov.u32 	%r1336, %r1291;
	@%p1229 bra 	$L__BB0_110;
	add.f32 	%f8894, %f4066, %f4066;
	fma.rn.f32 	%f4069, %f8894, %f4065, %f2;
	sub.f32 	%f8895, %f4067, %f4068;
	add.f32 	%f4070, %f1, %f8895;
	mul.f32 	%f4071, %f4070, %f4070;
	mul.f32 	%f4072, %f4069, %f4069;
	add.f32 	%f8896, %f4071, %f4072;
	setp.gt.f32 	%p1230, %f8896, 0f40800000;
	mov.b32 	%r1292, 968;
	mov.u32 	%r1336, %r1292;
	@%p1230 bra 	$L__BB0_110;
	add.f32 	%f8897, %f4070, %f4070;
	fma.rn.f32 	%f4073, %f8897, %f4069, %f2;
	sub.f32 	%f8898, %f4071, %f4072;
	add.f32 	%f4074, %f1, %f8898;
	mul.f32 	%f4075, %f4074, %f4074;
	mul.f32 	%f4076, %f4073, %f4073;
	add.f32 	%f8899, %f4075, %f4076;
	setp.gt.f32 	%p1231, %f8899, 0f40800000;
	mov.b32 	%r1293, 969;
	mov.u32 	%r1336, %r1293;
	@%p1231 bra 	$L__BB0_110;
	add.f32 	%f8900, %f4074, %f4074;
	fma.rn.f32 	%f4077, %f8900, %f4073, %f2;
	sub.f32 	%f8901, %f4075, %f4076;
	add.f32 	%f4078, %f1, %f8901;
	mul.f32 	%f4079, %f4078, %f4078;
	mul.f32 	%f4080, %f4077, %f4077;
	add.f32 	%f8902, %f4079, %f4080;
	setp.gt.f32 	%p1232, %f8902, 0f40800000;
	mov.b32 	%r1294, 970;
	mov.u32 	%r1336, %r1294;
	@%p1232 bra 	$L__BB0_110;
	add.f32 	%f8903, %f4078, %f4078;
	fma.rn.f32 	%f4081, %f8903, %f4077, %f2;
	sub.f32 	%f8904, %f4079, %f4080;
	add.f32 	%f4082, %f1, %f8904;
	mul.f32 	%f4083, %f4082, %f4082;
	mul.f32 	%f4084, %f4081, %f4081;
	add.f32 	%f8905, %f4083, %f4084;
	setp.gt.f32 	%p1233, %f8905, 0f40800000;
	mov.b32 	%r1295, 971;
	mov.u32 	%r1336, %r1295;
	@%p1233 bra 	$L__BB0_110;
	add.f32 	%f8906, %f4082, %f4082;
	fma.rn.f32 	%f4085, %f8906, %f4081, %f2;
	sub.f32 	%f8907, %f4083, %f4084;
	add.f32 	%f4086, %f1, %f8907;
	mul.f32 	%f4087, %f4086, %f4086;
	mul.f32 	%f4088, %f4085, %f4085;
	add.f32 	%f8908, %f4087, %f4088;
	setp.gt.f32 	%p1234, %f8908, 0f40800000;
	mov.b32 	%r1296, 972;
	mov.u32 	%r1336, %r1296;
	@%p1234 bra 	$L__BB0_110;
	add.f32 	%f8909, %f4086, %f4086;
	fma.rn.f32 	%f4089, %f8909, %f4085, %f2;
	sub.f32 	%f8910, %f4087, %f4088;
	add.f32 	%f4090, %f1, %f8910;
	mul.f32 	%f4091, %f4090, %f4090;
	mul.f32 	%f4092, %f4089, %f4089;
	add.f32 	%f8911, %f4091, %f4092;
	setp.gt.f32 	%p1235, %f8911, 0f40800000;
	mov.b32 	%r1297, 973;
	mov.u32 	%r1336, %r1297;
	@%p1235 bra 	$L__BB0_110;
	add.f32 	%f8912, %f4090, %f4090;
	fma.rn.f32 	%f4093, %f8912, %f4089, %f2;
	sub.f32 	%f8913, %f4091, %f4092;
	add.f32 	%f4094, %f1, %f8913;
	mul.f32 	%f4095, %f4094, %f4094;
	mul.f32 	%f4096, %f4093, %f4093;
	add.f32 	%f8914, %f4095, %f4096;
	setp.gt.f32 	%p1236, %f8914, 0f40800000;
	mov.b32 	%r1298, 974;
	mov.u32 	%r1336, %r1298;
	@%p1236 bra 	$L__BB0_110;
	add.f32 	%f8915, %f4094, %f4094;
	fma.rn.f32 	%f4097, %f8915, %f4093, %f2;
	sub.f32 	%f8916, %f4095, %f4096;
	add.f32 	%f4098, %f1, %f8916;
	mul.f32 	%f4099, %f4098, %f4098;
	mul.f32 	%f4100, %f4097, %f4097;
	add.f32 	%f8917, %f4099, %f4100;
	setp.gt.f32 	%p1237, %f8917, 0f40800000;
	mov.b32 	%r1299, 975;
	mov.u32 	%r1336, %r1299;
	@%p1237 bra 	$L__BB0_110;
	add.f32 	%f8918, %f4098, %f4098;
	fma.rn.f32 	%f4101, %f8918, %f4097, %f2;
	sub.f32 	%f8919, %f4099, %f4100;
	add.f32 	%f4102, %f1, %f8919;
	mul.f32 	%f4103, %f4102, %f4102;
	mul.f32 	%f4104, %f4101, %f4101;
	add.f32 	%f8920, %f4103, %f4104;
	setp.gt.f32 	%p1238, %f8920, 0f40800000;
	mov.b32 	%r1300, 976;
	mov.u32 	%r1336, %r1300;
	@%p1238 bra 	$L__BB0_110;
	add.f32 	%f8921, %f4102, %f4102;
	fma.rn.f32 	%f4105, %f8921, %f4101, %f2;
	sub.f32 	%f8922, %f4103, %f4104;
	add.f32 	%f4106, %f1, %f8922;
	mul.f32 	%f4107, %f4106, %f4106;
	mul.f32 	%f4108, %f4105, %f4105;
	add.f32 	%f8923, %f4107, %f4108;
	setp.gt.f32 	%p1239, %f8923, 0f40800000;
	mov.b32 	%r1301, 977;
	mov.u32 	%r1336, %r1301;
	@%p1239 bra 	$L__BB0_110;
	add.f32 	%f8924, %f4106, %f4106;
	fma.rn.f32 	%f4109, %f8924, %f4105, %f2;
	sub.f32 	%f8925, %f4107, %f4108;
	add.f32 	%f4110, %f1, %f8925;
	mul.f32 	%f4111, %f4110, %f4110;
	mul.f32 	%f4112, %f4109, %f4109;
	add.f32 	%f8926, %f4111, %f4112;
	setp.gt.f32 	%p1240, %f8926, 0f40800000;
	mov.b32 	%r1302, 978;
	mov.u32 	%r1336, %r1302;
	@%p1240 bra 	$L__BB0_110;
	add.f32 	%f8927, %f4110, %f4110;
	fma.rn.f32 	%f4113, %f8927, %f4109, %f2;
	sub.f32 	%f8928, %f4111, %f4112;
	add.f32 	%f4114, %f1, %f8928;
	mul.f32 	%f4115, %f4114, %f4114;
	mul.f32 	%f4116, %f4113, %f4113;
	add.f32 	%f8929, %f4115, %f4116;
	setp.gt.f32 	%p1241, %f8929, 0f40800000;
	mov.b32 	%r1303, 979;
	mov.u32 	%r1336, %r1303;
	@%p1241 bra 	$L__BB0_110;
	add.f32 	%f8930, %f4114, %f4114;
	fma.rn.f32 	%f4117, %f8930, %f4113, %f2;
	sub.f32 	%f8931, %f4115, %f4116;
	add.f32 	%f4118, %f1, %f8931;
	mul.f32 	%f4119, %f4118, %f4118;
	mul.f32 	%f4120, %f4117, %f4117;
	add.f32 	%f8932, %f4119, %f4120;
	setp.gt.f32 	%p1242, %f8932, 0f40800000;
	mov.b32 	%r1304, 980;
	mov.u32 	%r1336, %r1304;
	@%p1242 bra 	$L__BB0_110;
	add.f32 	%f8933, %f4118, %f4118;
	fma.rn.f32 	%f4121, %f8933, %f4117, %f2;
	sub.f32 	%f8934, %f4119, %f4120;
	add.f32 	%f4122, %f1, %f8934;
	mul.f32 	%f4123, %f4122, %f4122;
	mul.f32 	%f4124, %f4121, %f4121;
	add.f32 	%f8935, %f4123, %f4124;
	setp.gt.f32 	%p1243, %f8935, 0f40800000;
	mov.b32 	%r1305, 981;
	mov.u32 	%r1336, %r1305;
	@%p1243 bra 	$L__BB0_110;
	add.f32 	%f8936, %f4122, %f4122;
	fma.rn.f32 	%f4125, %f8936, %f4121, %f2;
	sub.f32 	%f8937, %f4123, %f4124;
	add.f32 	%f4126, %f1, %f8937;
	mul.f32 	%f4127, %f4126, %f4126;
	mul.f32 	%f4128, %f4125, %f4125;
	add.f32 	%f8938, %f4127, %f4128;
	setp.gt.f32 	%p1244, %f8938, 0f40800000;
	mov.b32 	%r1306, 982;
	mov.u32 	%r1336, %r1306;
	@%p1244 bra 	$L__BB0_110;
	add.f32 	%f8939, %f4126, %f4126;
	fma.rn.f32 	%f4129, %f8939, %f4125, %f2;
	sub.f32 	%f8940, %f4127, %f4128;
	add.f32 	%f4130, %f1, %f8940;
	mul.f32 	%f4131, %f4130, %f4130;
	mul.f32 	%f4132, %f4129, %f4129;
	add.f32 	%f8941, %f4131, %f4132;
	setp.gt.f32 	%p1245, %f8941, 0f40800000;
	mov.b32 	%r1307, 983;
	mov.u32 	%r1336, %r1307;
	@%p1245 bra 	$L__BB0_110;
	add.f32 	%f8942, %f4130, %f4130;
	fma.rn.f32 	%f4133, %f8942, %f4129, %f2;
	sub.f32 	%f8943, %f4131, %f4132;
	add.f32 	%f4134, %f1, %f8943;
	mul.f32 	%f4135, %f4134, %f4134;
	mul.f32 	%f4136, %f4133, %f4133;
	add.f32 	%f8944, %f4135, %f4136;
	setp.gt.f32 	%p1246, %f8944, 0f40800000;
	mov.b32 	%r1308, 984;
	mov.u32 	%r1336, %r1308;
	@%p1246 bra 	$L__BB0_110;
	add.f32 	%f8945, %f4134, %f4134;
	fma.rn.f32 	%f4137, %f8945, %f4133, %f2;
	sub.f32 	%f8946, %f4135, %f4136;
	add.f32 	%f4138, %f1, %f8946;
	mul.f32 	%f4139, %f4138, %f4138;
	mul.f32 	%f4140, %f4137, %f4137;
	add.f32 	%f8947, %f4139, %f4140;
	setp.gt.f32 	%p1247, %f8947, 0f40800000;
	mov.b32 	%r1309, 985;
	mov.u32 	%r1336, %r1309;
	@%p1247 bra 	$L__BB0_110;
	add.f32 	%f8948, %f4138, %f4138;
	fma.rn.f32 	%f4141, %f8948, %f4137, %f2;
	sub.f32 	%f8949, %f4139, %f4140;
	add.f32 	%f4142, %f1, %f8949;
	mul.f32 	%f4143, %f4142, %f4142;
	mul.f32 	%f4144, %f4141, %f4141;
	add.f32 	%f8950, %f4143, %f4144;
	setp.gt.f32 	%p1248, %f8950, 0f40800000;
	mov.b32 	%r1310, 986;
	mov.u32 	%r1336, %r1310;
	@%p1248 bra 	$L__BB0_110;
	add.f32 	%f8951, %f4142, %f4142;
	fma.rn.f32 	%f4145, %f8951, %f4141, %f2;
	sub.f32 	%f8952, %f4143, %f4144;
	add.f32 	%f4146, %f1, %f8952;
	mul.f32 	%f4147, %f4146, %f4146;
	mul.f32 	%f4148, %f4145, %f4145;
	add.f32 	%f8953, %f4147, %f4148;
	setp.gt.f32 	%p1249, %f8953, 0f40800000;
	mov.b32 	%r1311, 987;
	mov.u32 	%r1336, %r1311;
	@%p1249 bra 	$L__BB0_110;
	add.f32 	%f8954, %f4146, %f4146;
	fma.rn.f32 	%f4149, %f8954, %f4145, %f2;
	sub.f32 	%f8955, %f4147, %f4148;
	add.f32 	%f4150, %f1, %f8955;
	mul.f32 	%f4151, %f4150, %f4150;
	mul.f32 	%f4152, %f4149, %f4149;
	add.f32 	%f8956, %f4151, %f4152;
	setp.gt.f32 	%p1250, %f8956, 0f40800000;
	mov.b32 	%r1312, 988;
	mov.u32 	%r1336, %r1312;
	@%p1250 bra 	$L__BB0_110;
	add.f32 	%f8957, %f4150, %f4150;
	fma.rn.f32 	%f4153, %f8957, %f4149, %f2;
	sub.f32 	%f8958, %f4151, %f4152;
	add.f32 	%f4154, %f1, %f8958;
	mul.f32 	%f4155, %f4154, %f4154;
	mul.f32 	%f4156, %f4153, %f4153;
	add.f32 	%f8959, %f4155, %f4156;
	setp.gt.f32 	%p1251, %f8959, 0f40800000;
	mov.b32 	%r1313, 989;
	mov.u32 	%r1336, %r1313;
	@%p1251 bra 	$L__BB0_110;
	add.f32 	%f8960, %f4154, %f4154;
	fma.rn.f32 	%f4157, %f8960, %f4153, %f2;
	sub.f32 	%f8961, %f4155, %f4156;
	add.f32 	%f4158, %f1, %f8961;
	mul.f32 	%f4159, %f4158, %f4158;
	mul.f32 	%f4160, %f4157, %f4157;
	add.f32 	%f8962, %f4159, %f4160;
	setp.gt.f32 	%p1252, %f8962, 0f40800000;
	mov.b32 	%r1314, 990;
	mov.u32 	%r1336, %r1314;
	@%p1252 bra 	$L__BB0_110;
	add.f32 	%f8963, %f4158, %f4158;
	fma.rn.f32 	%f4161, %f8963, %f4157, %f2;
	sub.f32 	%f8964, %f4159, %f4160;
	add.f32 	%f4162, %f1, %f8964;
	mul.f32 	%f4163, %f4162, %f4162;
	mul.f32 	%f4164, %f4161, %f4161;
	add.f32 	%f8965, %f4163, %f4164;
	setp.gt.f32 	%p1253, %f8965, 0f40800000;
	mov.b32 	%r1315, 991;
	mov.u32 	%r1336, %r1315;
	@%p1253 bra 	$L__BB0_110;
	add.f32 	%f8966, %f4162, %f4162;
	fma.rn.f32 	%f4165, %f8966, %f4161, %f2;
	sub.f32 	%f8967, %f4163, %f4164;
	add.f32 	%f4166, %f1, %f8967;
	mul.f32 	%f4167, %f4166, %f4166;
	mul.f32 	%f4168, %f4165, %f4165;
	add.f32 	%f8968, %f4167, %f4168;
	setp.gt.f32 	%p1254, %f8968, 0f40800000;
	mov.b32 	%r1316, 992;
	mov.u32 	%r1336, %r1316;
	@%p1254 bra 	$L__BB0_110;
	add.f32 	%f8969, %f4166, %f4166;
	fma.rn.f32 	%f4169, %f8969, %f4165, %f2;
	sub.f32 	%f8970, %f4167, %f4168;
	add.f32 	%f4170, %f1, %f8970;
	mul.f32 	%f4171, %f4170, %f4170;
	mul.f32 	%f4172, %f4169, %f4169;
	add.f32 	%f8971, %f4171, %f4172;
	setp.gt.f32 	%p1255, %f8971, 0f40800000;
	mov.b32 	%r1317, 993;
	mov.u32 	%r1336, %r1317;
	@%p1255 bra 	$L__BB0_110;
	add.f32 	%f8972, %f4170, %f4170;
	fma.rn.f32 	%f4173, %f8972, %f4169, %f2;
	sub.f32 	%f8973, %f4171, %f4172;
	add.f32 	%f4174, %f1, %f8973;
	mul.f32 	%f4175, %f4174, %f4174;
	mul.f32 	%f4176, %f4173, %f4173;
	add.f32 	%f8974, %f4175, %f4176;
	setp.gt.f32 	%p1256, %f8974, 0f40800000;
	mov.b32 	%r1318, 994;
	mov.u32 	%r1336, %r1318;
	@%p1256 bra 	$L__BB0_110;
	add.f32 	%f8975, %f4174, %f4174;
	fma.rn.f32 	%f4177, %f8975, %f4173, %f2;
	sub.f32 	%f8976, %f4175, %f4176;
	add.f32 	%f4178, %f1, %f8976;
	mul.f32 	%f4179, %f4178, %f4178;
	mul.f32 	%f4180, %f4177, %f4177;
	add.f32 	%f8977, %f4179, %f4180;
	setp.gt.f32 	%p1257, %f8977, 0f40800000;
	mov.b32 	%r1319, 995;
	mov.u32 	%r1336, %r1319;
	@%p1257 bra 	$L__BB0_110;
	add.f32 	%f8978, %f4178, %f4178;
	fma.rn.f32 	%f4181, %f8978, %f4177, %f2;
	sub.f32 	%f8979, %f4179, %f4180;
	add.f32 	%f4182, %f1, %f8979;
	mul.f32 	%f4183, %f4182, %f4182;
	mul.f32 	%f4184, %f4181, %f4181;
	add.f32 	%f8980, %f4183, %f4184;
	setp.gt.f32 	%p1258, %f8980, 0f40800000;
	mov.b32 	%r1320, 996;
	mov.u32 	%r1336, %r1320;
	@%p1258 bra 	$L__BB0_110;
	add.f32 	%f8981, %f4182, %f4182;
	fma.rn.f32 	%f4185, %f8981, %f4181, %f2;
	sub.f32 	%f8982, %f4183, %f4184;
	add.f32 	%f4186, %f1, %f8982;
	mul.f32 	%f4187, %f4186, %f4186;
	mul.f32 	%f4188, %f4185, %f4185;
	add.f32 	%f8983, %f4187, %f4188;
	setp.gt.f32 	%p1259, %f8983, 0f40800000;
	mov.b32 	%r1321, 997;
	mov.u32 	%r1336, %r1321;
	@%p1259 bra 	$L__BB0_110;
	add.f32 	%f8984, %f4186, %f4186;
	fma.rn.f32 	%f4189, %f8984, %f4185, %f2;
	sub.f32 	%f8985, %f4187, %f4188;
	add.f32 	%f4190, %f1, %f8985;
	mul.f32 	%f4191, %f4190, %f4190;
	mul.f32 	%f4192, %f4189, %f4189;
	add.f32 	%f8986, %f4191, %f4192;
	setp.gt.f32 	%p1260, %f8986, 0f40800000;
	mov.b32 	%r1322, 998;
	mov.u32 	%r1336, %r1322;
	@%p1260 bra 	$L__BB0_110;
	add.f32 	%f8987, %f4190, %f4190;
	fma.rn.f32 	%f8988, %f8987, %f4189, %f2;
	sub.f32 	%f8989, %f4191, %f4192;
	add.f32 	%f8990, %f1, %f8989;
	mul.f32 	%f8991, %f8988, %f8988;
	fma.rn.f32 	%f8992, %f8990, %f8990, %f8991;
	setp.gt.f32 	%p1261, %f8992, 0f40800000;
	mov.b32 	%r1323, 999;
	mov.u32 	%r1336, %r1323;
	@%p1261 bra 	$L__BB0_110;
	bra.uni 	$L__BB0_1368;
$L__BB0_1110:
	mul.f32 	%f4193, %f1, %f1;
	mul.f32 	%f4194, %f2, %f2;
	add.f32 	%f5223, %f4193, %f4194;
	setp.leu.f32 	%p6, %f5223, 0f40800000;
	mov.b32 	%r1337, 0;
	@%p6 bra 	$L__BB0_1112;
$L__BB0_1111:
	mad.lo.s32 	%r323, %r59, %r2, %r1;
	mul.wide.s32 	%rd3, %r323, 4;
	add.s64 	%rd4, %rd1, %rd3;
	st.global.u32 	[%rd4], %r1337;
	bra.uni 	$L__BB0_1369;
$L__BB0_1112:
	add.f32 	%f5224, %f1, %f1;
	fma.rn.f32 	%f4195, %f5224, %f2, %f2;
	sub.f32 	%f5225, %f4193, %f4194;
	add.f32 	%f4196, %f1, %f5225;
	mul.f32 	%f4197, %f4196, %f4196;
	mul.f32 	%f4198, %f4195, %f4195;
	add.f32 	%f5226, %f4197, %f4198;
	setp.gt.f32 	%p7, %f5226, 0f40800000;
	mov.b32 	%r1337, 1;
	@%p7 bra 	$L__BB0_1111;
	add.f32 	%f5227, %f4196, %f4196;
	fma.rn.f32 	%f4199, %f5227, %f4195, %f2;
	sub.f32 	%f5228, %f4197, %f4198;
	add.f32 	%f4200, %f1, %f5228;
	mul.f32 	%f4201, %f4200, %f4200;
	mul.f32 	%f4202, %f4199, %f4199;
	add.f32 	%f5229, %f4201, %f4202;
	setp.gt.f32 	%p8, %f5229, 0f40800000;
	mov.b32 	%r1337, 2;
	@%p8 bra 	$L__BB0_1111;
	add.f32 	%f5230, %f4200, %f4200;
	fma.rn.f32 	%f4203, %f5230, %f4199, %f2;
	sub.f32 	%f5231, %f4201, %f4202;
	add.f32 	%f4204, %f1, %f5231;
	mul.f32 	%f4205, %f4204, %f4204;
	mul.f32 	%f4206, %f4203, %f4203;
	add.f32 	%f5232, %f4205, %f4206;
	setp.gt.f32 	%p9, %f5232, 0f40800000;
	mov.b32 	%r1337, 3;
	@%p9 bra 	$L__BB0_1111;
	add.f32 	%f5233, %f4204, %f4204;
	fma.rn.f32 	%f4207, %f5233, %f4203, %f2;
	sub.f32 	%f5234, %f4205, %f4206;
	add.f32 	%f4208, %f1, %f5234;
	mul.f32 	%f4209, %f4208, %f4208;
	mul.f32 	%f4210, %f4207, %f4207;
	add.f32 	%f5235, %f4209, %f4210;
	setp.gt.f32 	%p10, %f5235, 0f40800000;
	mov.b32 	%r1337, 4;
	@%p10 bra 	$L__BB0_1111;
	add.f32 	%f5236, %f4208, %f4208;
	fma.rn.f32 	%f4211, %f5236, %f4207, %f2;
	sub.f32 	%f5237, %f4209, %f4210;
	add.f32 	%f4212, %f1, %f5237;
	mul.f32 	%f4213, %f4212, %f4212;
	mul.f32 	%f4214, %f4211, %f4211;
	add.f32 	%f5238, %f4213, %f4214;
	setp.gt.f32 	%p11, %f5238, 0f40800000;
	mov.b32 	%r1337, 5;
	@%p11 bra 	$L__BB0_1111;
	add.f32 	%f5239, %f4212, %f4212;
	fma.rn.f32 	%f4215, %f5239, %f4211, %f2;
	sub.f32 	%f5240, %f4213, %f4214;
	add.f32 	%f4216, %f1, %f5240;
	mul.f32 	%f4217, %f4216, %f4216;
	mul.f32 	%f4218, %f4215, %f4215;
	add.f32 	%f5241, %f4217, %f4218;
	setp.gt.f32 	%p12, %f5241, 0f40800000;
	mov.b32 	%r1337, 6;
	@%p12 bra 	$L__BB0_1111;
	add.f32 	%f5242, %f4216, %f4216;
	fma.rn.f32 	%f4219, %f5242, %f4215, %f2;
	sub.f32 	%f5243, %f4217, %f4218;
	add.f32 	%f4220, %f1, %f5243;
	mul.f32 	%f4221, %f4220, %f4220;
	mul.f32 	%f4222, %f4219, %f4219;
	add.f32 	%f5244, %f4221, %f4222;
	setp.gt.f32 	%p13, %f5244, 0f40800000;
	mov.b32 	%r1337, 7;
	@%p13 bra 	$L__BB0_1111;
	add.f32 	%f5245, %f4220, %f4220;
	fma.rn.f32 	%f4223, %f5245, %f4219, %f2;
	sub.f32 	%f5246, %f4221, %f4222;
	add.f32 	%f4224, %f1, %f5246;
	mul.f32 	%f4225, %f4224, %f4224;
	mul.f32 	%f4226, %f4223, %f4223;
	add.f32 	%f5247, %f4225, %f4226;
	setp.gt.f32 	%p14, %f5247, 0f40800000;
	mov.b32 	%r1337, 8;
	@%p14 bra 	$L__BB0_1111;
	add.f32 	%f5248, %f4224, %f4224;
	fma.rn.f32 	%f4227, %f5248, %f4223, %f2;
	sub.f32 	%f5249, %f4225, %f4226;
	add.f32 	%f4228, %f1, %f5249;
	mul.f32 	%f4229, %f4228, %f4228;
	mul.f32 	%f4230, %f4227, %f4227;
	add.f32 	%f5250, %f4229, %f4230;
	setp.gt.f32 	%p15, %f5250, 0f40800000;
	mov.b32 	%r1337, 9;
	@%p15 bra 	$L__BB0_1111;
	add.f32 	%f5251, %f4228, %f4228;
	fma.rn.f32 	%f4231, %f5251, %f4227, %f2;
	sub.f32 	%f5252, %f4229, %f4230;
	add.f32 	%f4232, %f1, %f5252;
	mul.f32 	%f4233, %f4232, %f4232;
	mul.f32 	%f4234, %f4231, %f4231;
	add.f32 	%f5253, %f4233, %f4234;
	setp.gt.f32 	%p16, %f5253, 0f40800000;
	mov.b32 	%r1337, 10;
	@%p16 bra 	$L__BB0_1111;
	add.f32 	%f5254, %f4232, %f4232;
	fma.rn.f32 	%f4235, %f5254, %f4231, %f2;
	sub.f32 	%f5255, %f4233, %f4234;
	add.f32 	%f4236, %f1, %f5255;
	mul.f32 	%f4237, %f4236, %f4236;
	mul.f32 	%f4238, %f4235, %f4235;
	add.f32 	%f5256, %f4237, %f4238;
	setp.gt.f32 	%p17, %f5256, 0f40800000;
	mov.b32 	%r1337, 11;
	@%p17 bra 	$L__BB0_1111;
	add.f32 	%f5257, %f4236, %f4236;
	fma.rn.f32 	%f4239, %f5257, %f4235, %f2;
	sub.f32 	%f5258, %f4237, %f4238;
	add.f32 	%f4240, %f1, %f5258;
	mul.f32 	%f4241, %f4240, %f4240;
	mul.f32 	%f4242, %f4239, %f4239;
	add.f32 	%f5259, %f4241, %f4242;
	setp.gt.f32 	%p18, %f5259, 0f40800000;
	mov.b32 	%r1337, 12;
	@%p18 bra 	$L__BB0_1111;
	add.f32 	%f5260, %f4240, %f4240;
	fma.rn.f32 	%f4243, %f5260, %f4239, %f2;
	sub.f32 	%f5261, %f4241, %f4242;
	add.f32 	%f4244, %f1, %f5261;
	mul.f32 	%f4245, %f4244, %f4244;
	mul.f32 	%f4246, %f4243, %f4243;
	add.f32 	%f5262, %f4245, %f4246;
	setp.gt.f32 	%p19, %f5262, 0f40800000;
	mov.b32 	%r1337, 13;
	@%p19 bra 	$L__BB0_1111;
	add.f32 	%f5263, %f4244, %f4244;
	fma.rn.f32 	%f4247, %f5263, %f4243, %f2;
	sub.f32 	%f5264, %f4245, %f4246;
	add.f32 	%f4248, %f1, %f5264;
	mul.f32 	%f4249, %f4248, %f4248;
	mul.f32 	%f4250, %f4247, %f4247;
	add.f32 	%f5265, %f4249, %f4250;
	setp.gt.f32 	%p20, %f5265, 0f40800000;
	mov.b32 	%r1337, 14;
	@%p20 bra 	$L__BB0_1111;
	add.f32 	%f5266, %f4248, %f4248;
	fma.rn.f32 	%f4251, %f5266, %f4247, %f2;
	sub.f32 	%f5267, %f4249, %f4250;
	add.f32 	%f4252, %f1, %f5267;
	mul.f32 	%f4253, %f4252, %f4252;
	mul.f32 	%f4254, %f4251, %f4251;
	add.f32 	%f5268, %f4253, %f4254;
	setp.gt.f32 	%p21, %f5268, 0f40800000;
	mov.b32 	%r1337, 15;
	@%p21 bra 	$L__BB0_1111;
	add.f32 	%f5269, %f4252, %f4252;
	fma.rn.f32 	%f4255, %f5269, %f4251, %f2;
	sub.f32 	%f5270, %f4253, %f4254;
	add.f32 	%f4256, %f1, %f5270;
	mul.f32 	%f4257, %f4256, %f4256;
	mul.f32 	%f4258, %f4255, %f4255;
	add.f32 	%f5271, %f4257, %f4258;
	setp.gt.f32 	%p22, %f5271, 0f40800000;
	mov.b32 	%r1337, 16;
	@%p22 bra 	$L__BB0_1111;
	add.f32 	%f5272, %f4256, %f4256;
	fma.rn.f32 	%f4259, %f5272, %f4255, %f2;
	sub.f32 	%f5273, %f4257, %f4258;
	add.f32 	%f4260, %f1, %f5273;
	mul.f32 	%f4261, %f4260, %f4260;
	mul.f32 	%f4262, %f4259, %f4259;
	add.f32 	%f5274, %f4261, %f4262;
	setp.gt.f32 	%p23, %f5274, 0f40800000;
	mov.b32 	%r1337, 17;
	@%p23 bra 	$L__BB0_1111;
	add.f32 	%f5275, %f4260, %f4260;
	fma.rn.f32 	%f4263, %f5275, %f4259, %f2;
	sub.f32 	%f5276, %f4261, %f4262;
	add.f32 	%f4264, %f1, %f5276;
	mul.f32 	%f4265, %f4264, %f4264;
	mul.f32 	%f4266, %f4263, %f4263;
	add.f32 	%f5277, %f4265, %f4266;
	setp.gt.f32 	%p24, %f5277, 0f40800000;
	mov.b32 	%r1337, 18;
	@%p24 bra 	$L__BB0_1111;
	add.f32 	%f5278, %f4264, %f4264;
	fma.rn.f32 	%f4267, %f5278, %f4263, %f2;
	sub.f32 	%f5279, %f4265, %f4266;
	add.f32 	%f4268, %f1, %f5279;
	mul.f32 	%f4269, %f4268, %f4268;
	mul.f32 	%f4270, %f4267, %f4267;
	add.f32 	%f5280, %f4269, %f4270;
	setp.gt.f32 	%p25, %f5280, 0f40800000;
	mov.b32 	%r1337, 19;
	@%p25 bra 	$L__BB0_1111;
	add.f32 	%f5281, %f4268, %f4268;
	fma.rn.f32 	%f4271, %f5281, %f4267, %f2;
	sub.f32 	%f5282, %f4269, %f4270;
	add.f32 	%f4272, %f1, %f5282;
	mul.f32 	%f4273, %f4272, %f4272;
	mul.f32 	%f4274, %f4271, %f4271;
	add.f32 	%f5283, %f4273, %f4274;
	setp.gt.f32 	%p26, %f5283, 0f40800000;
	mov.b32 	%r1337, 20;
	@%p26 bra 	$L__BB0_1111;
	add.f32 	%f5284, %f4272, %f4272;
	fma.rn.f32 	%f4275, %f5284, %f4271, %f2;
	sub.f32 	%f5285, %f4273, %f4274;
	add.f32 	%f4276, %f1, %f5285;
	mul.f32 	%f4277, %f4276, %f4276;
	mul.f32 	%f4278, %f4275, %f4275;
	add.f32 	%f5286, %f4277, %f4278;
	setp.gt.f32 	%p27, %f5286, 0f40800000;
	mov.b32 	%r1337, 21;
	@%p27 bra 	$L__BB0_1111;
	add.f32 	%f5287, %f4276, %f4276;
	fma.rn.f32 	%f4279, %f5287, %f4275, %f2;
	sub.f32 	%f5288, %f4277, %f4278;
	add.f32 	%f4280, %f1, %f5288;
	mul.f32 	%f4281, %f4280, %f4280;
	mul.f32 	%f4282, %f4279, %f4279;
	add.f32 	%f5289, %f4281, %f4282;
	setp.gt.f32 	%p28, %f5289, 0f40800000;
	mov.b32 	%r1337, 22;
	@%p28 bra 	$L__BB0_1111;
	add.f32 	%f5290, %f4280, %f4280;
	fma.rn.f32 	%f4283, %f5290, %f4279, %f2;
	sub.f32 	%f5291, %f4281, %f4282;
	add.f32 	%f4284, %f1, %f5291;
	mul.f32 	%f4285, %f4284, %f4284;
	mul.f32 	%f4286, %f4283, %f4283;
	add.f32 	%f5292, %f4285, %f4286;
	setp.gt.f32 	%p29, %f5292, 0f40800000;
	mov.b32 	%r1337, 23;
	@%p29 bra 	$L__BB0_1111;
	add.f32 	%f5293, %f4284, %f4284;
	fma.rn.f32 	%f4287, %f5293, %f4283, %f2;
	sub.f32 	%f5294, %f4285, %f4286;
	add.f32 	%f4288, %f1, %f5294;
	mul.f32 	%f4289, %f4288, %f4288;
	mul.f32 	%f4290, %f4287, %f4287;
	add.f32 	%f5295, %f4289, %f4290;
	setp.gt.f32 	%p30, %f5295, 0f40800000;
	mov.b32 	%r1337, 24;
	@%p30 bra 	$L__BB0_1111;
	add.f32 	%f5296, %f4288, %f4288;
	fma.rn.f32 	%f4291, %f5296, %f4287, %f2;
	sub.f32 	%f5297, %f4289, %f4290;
	add.f32 	%f4292, %f1, %f5297;
	mul.f32 	%f4293, %f4292, %f4292;
	mul.f32 	%f4294, %f4291, %f4291;
	add.f32 	%f5298, %f4293, %f4294;
	setp.gt.f32 	%p31, %f5298, 0f40800000;
	mov.b32 	%r1337, 25;
	@%p31 bra 	$L__BB0_1111;
	add.f32 	%f5299, %f4292, %f4292;
	fma.rn.f32 	%f4295, %f5299, %f4291, %f2;
	sub.f32 	%f5300, %f4293, %f4294;
	add.f32 	%f4296, %f1, %f5300;
	mul.f32 	%f4297, %f4296, %f4296;
	mul.f32 	%f4298, %f4295, %f4295;
	add.f32 	%f5301, %f4297, %f4298;
	setp.gt.f32 	%p32, %f5301, 0f40800000;
	mov.b32 	%r1337, 26;
	@%p32 bra 	$L__BB0_1111;
	add.f32 	%f5302, %f4296, %f4296;
	fma.rn.f32 	%f4299, %f5302, %f4295, %f2;
	sub.f32 	%f5303, %f4297, %f4298;
	add.f32 	%f4300, %f1, %f5303;
	mul.f32 	%f4301, %f4300, %f4300;
	mul.f32 	%f4302, %f4299, %f4299;
	add.f32 	%f5304, %f4301, %f4302;
	setp.gt.f32 	%p33, %f5304, 0f40800000;
	mov.b32 	%r1337, 27;
	@%p33 bra 	$L__BB0_1111;
	add.f32 	%f5305, %f4300, %f4300;
	fma.rn.f32 	%f4303, %f5305, %f4299, %f2;
	sub.f32 	%f5306, %f4301, %f4302;
	add.f32 	%f4304, %f1, %f5306;
	mul.f32 	%f4305, %f4304, %f4304;
	mul.f32 	%f4306, %f4303, %f4303;
	add.f32 	%f5307, %f4305, %f4306;
	setp.gt.f32 	%p34, %f5307, 0f40800000;
	mov.b32 	%r1337, 28;
	@%p34 bra 	$L__BB0_1111;
	add.f32 	%f5308, %f4304, %f4304;
	fma.rn.f32 	%f4307, %f5308, %f4303, %f2;
	sub.f32 	%f5309, %f4305, %f4306;
	add.f32 	%f4308, %f1, %f5309;
	mul.f32 	%f4309, %f4308, %f4308;
	mul.f32 	%f4310, %f4307, %f4307;
	add.f32 	%f5310, %f4309, %f4310;
	setp.gt.f32 	%p35, %f5310, 0f40800000;
	mov.b32 	%r1337, 29;
	@%p35 bra 	$L__BB0_1111;
	add.f32 	%f5311, %f4308, %f4308;
	fma.rn.f32 	%f4311, %f5311, %f4307, %f2;
	sub.f32 	%f5312, %f4309, %f4310;
	add.f32 	%f4312, %f1, %f5312;
	mul.f32 	%f4313, %f4312, %f4312;
	mul.f32 	%f4314, %f4311, %f4311;
	add.f32 	%f5313, %f4313, %f4314;
	setp.gt.f32 	%p36, %f5313, 0f40800000;
	mov.b32 	%r1337, 30;
	@%p36 bra 	$L__BB0_1111;
	add.f32 	%f5314, %f4312, %f4312;
	fma.rn.f32 	%f4315, %f5314, %f4311, %f2;
	sub.f32 	%f5315, %f4313, %f4314;
	add.f32 	%f4316, %f1, %f5315;
	mul.f32 	%f4317, %f4316, %f4316;
	mul.f32 	%f4318, %f4315, %f4315;
	add.f32 	%f5316, %f4317, %f4318;
	setp.gt.f32 	%p37, %f5316, 0f40800000;
	mov.b32 	%r1337, 31;
	@%p37 bra 	$L__BB0_1111;
	add.f32 	%f5317, %f4316, %f4316;
	fma.rn.f32 	%f4319, %f5317, %f4315, %f2;
	sub.f32 	%f5318, %f4317, %f4318;
	add.f32 	%f4320, %f1, %f5318;
	mul.f32 	%f4321, %f4320, %f4320;
	mul.f32 	%f4322, %f4319, %f4319;
	add.f32 	%f5319, %f4321, %f4322;
	setp.gt.f32 	%p38, %f5319, 0f40800000;
	mov.b32 	%r1337, 32;
	@%p38 bra 	$L__BB0_1111;
	add.f32 	%f5320, %f4320, %f4320;
	fma.rn.f32 	%f4323, %f5320, %f4319, %f2;
	sub.f32 	%f5321, %f4321, %f4322;
	add.f32 	%f4324, %f1, %f5321;
	mul.f32 	%f4325, %f4324, %f4324;
	mul.f32 	%f4326, %f4323, %f4323;
	add.f32 	%f5322, %f4325, %f4326;
	setp.gt.f32 	%p39, %f5322, 0f40800000;
	mov.b32 	%r1337, 33;
	@%p39 bra 	$L__BB0_1111;
	add.f32 	%f5323, %f4324, %f4324;
	fma.rn.f32 	%f4327, %f5323, %f4323, %f2;
	sub.f32 	%f5324, %f4325, %f4326;
	add.f32 	%f4328, %f1, %f5324;
	mul.f32 	%f4329, %f4328, %f4328;
	mul.f32 	%f4330, %f4327, %f4327;
	add.f32 	%f5325, %f4329, %f4330;
	setp.gt.f32 	%p40, %f5325, 0f40800000;
	mov.b32 	%r1337, 34;
	@%p40 bra 	$L__BB0_1111;
	add.f32 	%f5326, %f4328, %f4328;
	fma.rn.f32 	%f4331, %f5326, %f4327, %f2;
	sub.f32 	%f5327, %f4329, %f4330;
	add.f32 	%f4332, %f1, %f5327;
	mul.f32 	%f4333, %f4332, %f4332;
	mul.f32 	%f4334, %f4331, %f4331;
	add.f32 	%f5328, %f4333, %f4334;
	setp.gt.f32 	%p41, %f5328, 0f40800000;
	mov.b32 	%r1337, 35;
	@%p41 bra 	$L__BB0_1111;
	add.f32 	%f5329, %f4332, %f4332;
	fma.rn.f32 	%f4335, %f5329, %f4331, %f2;
	sub.f32 	%f5330, %f4333, %f4334;
	add.f32 	%f4336, %f1, %f5330;
	mul.f32 	%f4337, %f4336, %f4336;
	mul.f32 	%f4338, %f4335, %f4335;
	add.f32 	%f5331, %f4337, %f4338;
	setp.gt.f32 	%p42, %f5331, 0f40800000;
	mov.b32 	%r1337, 36;
	@%p42 bra 	$L__BB0_1111;
	add.f32 	%f5332, %f4336, %f4336;
	fma.rn.f32 	%f4339, %f5332, %f4335, %f2;
	sub.f32 	%f5333, %f4337, %f4338;
	add.f32 	%f4340, %f1, %f5333;
	mul.f32 	%f4341, %f4340, %f4340;
	mul.f32 	%f4342, %f4339, %f4339;
	add.f32 	%f5334, %f4341, %f4342;
	setp.gt.f32 	%p43, %f5334, 0f40800000;
	mov.b32 	%r1337, 37;
	@%p43 bra 	$L__BB0_1111;
	add.f32 	%f5335, %f4340, %f4340;
	fma.rn.f32 	%f4343, %f5335, %f4339, %f2;
	sub.f32 	%f5336, %f4341, %f4342;
	add.f32 	%f4344, %f1, %f5336;
	mul.f32 	%f4345, %f4344, %f4344;
	mul.f32 	%f4346, %f4343, %f4343;
	add.f32 	%f5337, %f4345, %f4346;
	setp.gt.f32 	%p44, %f5337, 0f40800000;
	mov.b32 	%r1337, 38;
	@%p44 bra 	$L__BB0_1111;
	add.f32 	%f5338, %f4344, %f4344;
	fma.rn.f32 	%f4347, %f5338, %f4343, %f2;
	sub.f32 	%f5339, %f4345, %f4346;
	add.f32 	%f4348, %f1, %f5339;
	mul.f32 	%f4349, %f4348, %f4348;
	mul.f32 	%f4350, %f4347, %f4347;
	add.f32 	%f5340, %f4349, %f4350;
	setp.gt.f32 	%p45, %f5340, 0f40800000;
	mov.b32 	%r1337, 39;
	@%p45 bra 	$L__BB0_1111;
	add.f32 	%f5341, %f4348, %f4348;
	fma.rn.f32 	%f4351, %f5341, %f4347, %f2;
	sub.f32 	%f5342, %f4349, %f4350;
	add.f32 	%f4352, %f1, %f5342;
	mul.f32 	%f4353, %f4352, %f4352;
	mul.f32 	%f4354, %f4351, %f4351;
	add.f32 	%f5343, %f4353, %f4354;
	setp.gt.f32 	%p46, %f5343, 0f40800000;
	mov.b32 	%r1337, 40;
	@%p46 bra 	$L__BB0_1111;
	add.f32 	%f5344, %f4352, %f4352;
	fma.rn.f32 	%f4355, %f5344, %f4351, %f2;
	sub.f32 	%f5345, %f4353, %f4354;
	add.f32 	%f4356, %f1, %f5345;
	mul.f32 	%f4357, %f4356, %f4356;
	mul.f32 	%f4358, %f4355, %f4355;
	add.f32 	%f5346, %f4357, %f4358;
	setp.gt.f32 	%p47, %f5346, 0f40800000;
	mov.b32 	%r1337, 41;
	@%p47 bra 	$L__BB0_1111;
	add.f32 	%f5347, %f4356, %f4356;
	fma.rn.f32 	%f4359, %f5347, %f4355, %f2;
	sub.f32 	%f5348, %f4357, %f4358;
	add.f32 	%f4360, %f1, %f5348;
	mul.f32 	%f4361, %f4360, %f4360;
	mul.f32 	%f4362, %f4359, %f4359;
	add.f32 	%f5349, %f4361, %f4362;
	setp.gt.f32 	%p48, %f5349, 0f40800000;
	mov.b32 	%r1337, 42;
	@%p48 bra 	$L__BB0_1111;
	add.f32 	%f5350, %f4360, %f4360;
	fma.rn.f32 	%f4363, %f5350, %f4359, %f2;
	sub.f32 	%f5351, %f4361, %f4362;
	add.f32 	%f4364, %f1, %f5351;
	mul.f32 	%f4365, %f4364, %f4364;
	mul.f32 	%f4366, %f4363, %f4363;
	add.f32 	%f5352, %f4365, %f4366;
	setp.gt.f32 	%p49, %f5352, 0f40800000;
	mov.b32 	%r1337, 43;
	@%p49 bra 	$L__BB0_1111;
	add.f32 	%f5353, %f4364, %f4364;
	fma.rn.f32 	%f4367, %f5353, %f4363, %f2;
	sub.f32 	%f5354, %f4365, %f4366;
	add.f32 	%f4368, %f1, %f5354;
	mul.f32 	%f4369, %f4368, %f4368;
	mul.f32 	%f4370, %f4367, %f4367;
	add.f32 	%f5355, %f4369, %f4370;
	setp.gt.f32 	%p50, %f5355, 0f40800000;
	mov.b32 	%r1337, 44;
	@%p50 bra 	$L__BB0_1111;
	add.f32 	%f5356, %f4368, %f4368;
	fma.rn.f32 	%f4371, %f5356, %f4367, %f2;
	sub.f32 	%f5357, %f4369, %f4370;
	add.f32 	%f4372, %f1, %f5357;
	mul.f32 	%f4373, %f4372, %f4372;
	mul.f32 	%f4374, %f4371, %f4371;
	add.f32 	%f5358, %f4373, %f4374;
	setp.gt.f32 	%p51, %f5358, 0f40800000;
	mov.b32 	%r1337, 45;
	@%p51 bra 	$L__BB0_1111;
	add.f32 	%f5359, %f4372, %f4372;
	fma.rn.f32 	%f4375, %f5359, %f4371, %f2;
	sub.f32 	%f5360, %f4373, %f4374;
	add.f32 	%f4376, %f1, %f5360;
	mul.f32 	%f4377, %f4376, %f4376;
	mul.f32 	%f4378, %f4375, %f4375;
	add.f32 	%f5361, %f4377, %f4378;
	setp.gt.f32 	%p52, %f5361, 0f40800000;
	mov.b32 	%r1337, 46;
	@%p52 bra 	$L__BB0_1111;
	add.f32 	%f5362, %f4376, %f4376;
	fma.rn.f32 	%f4379, %f5362, %f4375, %f2;
	sub.f32 	%f5363, %f4377, %f4378;
	add.f32 	%f4380, %f1, %f5363;
	mul.f32 	%f4381, %f4380, %f4380;
	mul.f32 	%f4382, %f4379, %f4379;
	add.f32 	%f5364, %f4381, %f4382;
	setp.gt.f32 	%p53, %f5364, 0f40800000;
	mov.b32 	%r1337, 47;
	@%p53 bra 	$L__BB0_1111;
	add.f32 	%f5365, %f4380, %f4380;
	fma.rn.f32 	%f4383, %f5365, %f4379, %f2;
	sub.f32 	%f5366, %f4381, %f4382;
	add.f32 	%f4384, %f1, %f5366;
	mul.f32 	%f4385, %f4384, %f4384;
	mul.f32 	%f4386, %f4383, %f4383;
	add.f32 	%f5367, %f4385, %f4386;
	setp.gt.f32 	%p54, %f5367, 0f40800000;
	mov.b32 	%r1337, 48;
	@%p54 bra 	$L__BB0_1111;
	add.f32 	%f5368, %f4384, %f4384;
	fma.rn.f32 	%f4387, %f5368, %f4383, %f2;
	sub.f32 	%f5369, %f4385, %f4386;
	add.f32 	%f4388, %f1, %f5369;
	mul.f32 	%f4389, %f4388, %f4388;
	mul.f32 	%f4390, %f4387, %f4387;
	add.f32 	%f5370, %f4389, %f4390;
	setp.gt.f32 	%p55, %f5370, 0f40800000;
	mov.b32 	%r1337, 49;
	@%p55 bra 	$L__BB0_1111;
	add.f32 	%f5371, %f4388, %f4388;
	fma.rn.f32 	%f4391, %f5371, %f4387, %f2;
	sub.f32 	%f5372, %f4389, %f4390;
	add.f32 	%f4392, %f1, %f5372;
	mul.f32 	%f4393, %f4392, %f4392;
	mul.f32 	%f4394, %f4391, %f4391;
	add.f32 	%f5373, %f4393, %f4394;
	setp.gt.f32 	%p56, %f5373, 0f40800000;
	mov.b32 	%r1337, 50;
	@%p56 bra 	$L__BB0_1111;
	add.f32 	%f5374, %f4392, %f4392;
	fma.rn.f32 	%f4395, %f5374, %f4391, %f2;
	sub.f32 	%f5375, %f4393, %f4394;
	add.f32 	%f4396, %f1, %f5375;
	mul.f32 	%f4397, %f4396, %f4396;
	mul.f32 	%f4398, %f4395, %f4395;
	add.f32 	%f5376, %f4397, %f4398;
	setp.gt.f32 	%p57, %f5376, 0f40800000;
	mov.b32 	%r1337, 51;
	@%p57 bra 	$L__BB0_1111;
	add.f32 	%f5377, %f4396, %f4396;
	fma.rn.f32 	%f4399, %f5377, %f4395, %f2;
	sub.f32 	%f5378, %f4397, %f4398;
	add.f32 	%f4400, %f1, %f5378;
	mul.f32 	%f4401, %f4400, %f4400;
	mul.f32 	%f4402, %f4399, %f4399;
	add.f32 	%f5379, %f4401, %f4402;
	setp.gt.f32 	%p58, %f5379, 0f40800000;
	mov.b32 	%r1337, 52;
	@%p58 bra 	$L__BB0_1111;
	add.f32 	%f5380, %f4400, %f4400;
	fma.rn.f32 	%f4403, %f5380, %f4399, %f2;
	sub.f32 	%f5381, %f4401, %f4402;
	add.f32 	%f4404, %f1, %f5381;
	mul.f32 	%f4405, %f4404, %f4404;
	mul.f32 	%f4406, %f4403, %f4403;
	add.f32 	%f5382, %f4405, %f4406;
	setp.gt.f32 	%p59, %f5382, 0f40800000;
	mov.b32 	%r1337, 53;
	@%p59 bra 	$L__BB0_1111;
	add.f32 	%f5383, %f4404, %f4404;
	fma.rn.f32 	%f4407, %f5383, %f4403, %f2;
	sub.f32 	%f5384, %f4405, %f4406;
	add.f32 	%f4408, %f1, %f5384;
	mul.f32 	%f4409, %f4408, %f4408;
	mul.f32 	%f4410, %f4407, %f4407;
	add.f32 	%f5385, %f4409, %f4410;
	setp.gt.f32 	%p60, %f5385, 0f40800000;
	mov.b32 	%r1337, 54;
	@%p60 bra 	$L__BB0_1111;
	add.f32 	%f5386, %f4408, %f4408;
	fma.rn.f32 	%f4411, %f5386, %f4407, %f2;
	sub.f32 	%f5387, %f4409, %f4410;
	add.f32 	%f4412, %f1, %f5387;
	mul.f32 	%f4413, %f4412, %f4412;
	mul.f32 	%f4414, %f4411, %f4411;
	add.f32 	%f5388, %f4413, %f4414;
	setp.gt.f32 	%p61, %f5388, 0f40800000;
	mov.b32 	%r1337, 55;
	@%p61 bra 	$L__BB0_1111;
	add.f32 	%f5389, %f4412, %f4412;
	fma.rn.f32 	%f4415, %f5389, %f4411, %f2;
	sub.f32 	%f5390, %f4413, %f4414;
	add.f32 	%f4416, %f1, %f5390;
	mul.f32 	%f4417, %f4416, %f4416;
	mul.f32 	%f4418, %f4415, %f4415;
	add.f32 	%f5391, %f4417, %f4418;
	setp.gt.f32 	%p62, %f5391, 0f40800000;
	mov.b32 	%r1337, 56;
	@%p62 bra 	$L__BB0_1111;
	add.f32 	%f5392, %f4416, %f4416;
	fma.rn.f32 	%f4419, %f5392, %f4415, %f2;
	sub.f32 	%f5393, %f4417, %f4418;
	add.f32 	%f4420, %f1, %f5393;
	mul.f32 	%f4421, %f4420, %f4420;
	mul.f32 	%f4422, %f4419, %f4419;
	add.f32 	%f5394, %f4421, %f4422;
	setp.gt.f32 	%p63, %f5394, 0f40800000;
	mov.b32 	%r1337, 57;
	@%p63 bra 	$L__BB0_1111;
	add.f32 	%f5395, %f4420, %f4420;
	fma.rn.f32 	%f4423, %f5395, %f4419, %f2;
	sub.f32 	%f5396, %f4421, %f4422;
	add.f32 	%f4424, %f1, %f5396;
	mul.f32 	%f4425, %f4424, %f4424;
	mul.f32 	%f4426, %f4423, %f4423;
	add.f32 	%f5397, %f4425, %f4426;
	setp.gt.f32 	%p64, %f5397, 0f40800000;
	mov.b32 	%r1337, 58;
	@%p64 bra 	$L__BB0_1111;
	add.f32 	%f5398, %f4424, %f4424;
	fma.rn.f32 	%f4427, %f5398, %f4423, %f2;
	sub.f32 	%f5399, %f4425, %f4426;
	add.f32 	%f4428, %f1, %f5399;
	mul.f32 	%f4429, %f4428, %f4428;
	mul.f32 	%f4430, %f4427, %f4427;
	add.f32 	%f5400, %f4429, %f4430;
	setp.gt.f32 	%p65, %f5400, 0f40800000;
	mov.b32 	%r1337, 59;
	@%p65 bra 	$L__BB0_1111;
	add.f32 	%f5401, %f4428, %f4428;
	fma.rn.f32 	%f4431, %f5401, %f4427, %f2;
	sub.f32 	%f5402, %f4429, %f4430;
	add.f32 	%f4432, %f1, %f5402;
	mul.f32 	%f4433, %f4432, %f4432;
	mul.f32 	%f4434, %f4431, %f4431;
	add.f32 	%f5403, %f4433, %f4434;
	setp.gt.f32 	%p66, %f5403, 0f40800000;
	mov.b32 	%r1337, 60;
	@%p66 bra 	$L__BB0_1111;
	add.f32 	%f5404, %f4432, %f4432;
	fma.rn.f32 	%f4435, %f5404, %f4431, %f2;
	sub.f32 	%f5405, %f4433, %f4434;
	add.f32 	%f4436, %f1, %f5405;
	mul.f32 	%f4437, %f4436, %f4436;
	mul.f32 	%f4438, %f4435, %f4435;
	add.f32 	%f5406, %f4437, %f4438;
	setp.gt.f32 	%p67, %f5406, 0f40800000;
	mov.b32 	%r1337, 61;
	@%p67 bra 	$L__BB0_1111;
	add.f32 	%f5407, %f4436, %f4436;
	fma.rn.f32 	%f4439, %f5407, %f4435, %f2;
	sub.f32 	%f5408, %f4437, %f4438;
	add.f32 	%f4440, %f1, %f5408;
	mul.f32 	%f4441, %f4440, %f4440;
	mul.f32 	%f4442, %f4439, %f4439;
	add.f32 	%f5409, %f4441, %f4442;
	setp.gt.f32 	%p68, %f5409, 0f40800000;
	mov.b32 	%r1337, 62;
	@%p68 bra 	$L__BB0_1111;
	add.f32 	%f5410, %f4440, %f4440;
	fma.rn.f32 	%f4443, %f5410, %f4439, %f2;
	sub.f32 	%f5411, %f4441, %f4442;
	add.f32 	%f4444, %f1, %f5411;
	mul.f32 	%f4445, %f4444, %f4444;
	mul.f32 	%f4446, %f4443, %f4443;
	add.f32 	%f5412, %f4445, %f4446;
	setp.gt.f32 	%p69, %f5412, 0f40800000;
	mov.b32 	%r1337, 63;
	@%p69 bra 	$L__BB0_1111;
	add.f32 	%f5413, %f4444, %f4444;
	fma.rn.f32 	%f4447, %f5413, %f4443, %f2;
	sub.f32 	%f5414, %f4445, %f4446;
	add.f32 	%f4448, %f1, %f5414;
	mul.f32 	%f4449, %f4448, %f4448;
	mul.f32 	%f4450, %f4447, %f4447;
	add.f32 	%f5415, %f4449, %f4450;
	setp.gt.f32 	%p70, %f5415, 0f40800000;
	mov.b32 	%r1337, 64;
	@%p70 bra 	$L__BB0_1111;
	add.f32 	%f5416, %f4448, %f4448;
	fma.rn.f32 	%f4451, %f5416, %f4447, %f2;
	sub.f32 	%f5417, %f4449, %f4450;
	add.f32 	%f4452, %f1, %f5417;
	mul.f32 	%f4453, %f4452, %f4452;
	mul.f32 	%f4454, %f4451, %f4451;
	add.f32 	%f5418, %f4453, %f4454;
	setp.gt.f32 	%p71, %f5418, 0f40800000;
	mov.b32 	%r1337, 65;
	@%p71 bra 	$L__BB0_1111;
	add.f32 	%f5419, %f4452, %f4452;
	fma.rn.f32 	%f4455, %f5419, %f4451, %f2;
	sub.f32 	%f5420, %f4453, %f4454;
	add.f32 	%f4456, %f1, %f5420;
	mul.f32 	%f4457, %f4456, %f4456;
	mul.f32 	%f4458, %f4455, %f4455;
	add.f32 	%f5421, %f4457, %f4458;
	setp.gt.f32 	%p72, %f5421, 0f40800000;
	mov.b32 	%r1337, 66;
	@%p72 bra 	$L__BB0_1111;
	add.f32 	%f5422, %f4456, %f4456;
	fma.rn.f32 	%f4459, %f5422, %f4455, %f2;
	sub.f32 	%f5423, %f4457, %f4458;
	add.f32 	%f4460, %f1, %f5423;
	mul.f32 	%f4461, %f4460, %f4460;
	mul.f32 	%f4462, %f4459, %f4459;
	add.f32 	%f5424, %f4461, %f4462;
	setp.gt.f32 	%p73, %f5424, 0f40800000;
	mov.b32 	%r1337, 67;
	@%p73 bra 	$L__BB0_1111;
	add.f32 	%f5425, %f4460, %f4460;
	fma.rn.f32 	%f4463, %f5425, %f4459, %f2;
	sub.f32 	%f5426, %f4461, %f4462;
	add.f32 	%f4464, %f1, %f5426;
	mul.f32 	%f4465, %f4464, %f4464;
	mul.f32 	%f4466, %f4463, %f4463;
	add.f32 	%f5427, %f4465, %f4466;
	setp.gt.f32 	%p74, %f5427, 0f40800000;
	mov.b32 	%r1337, 68;
	@%p74 bra 	$L__BB0_1111;
	add.f32 	%f5428, %f4464, %f4464;
	fma.rn.f32 	%f4467, %f5428, %f4463, %f2;
	sub.f32 	%f5429, %f4465, %f4466;
	add.f32 	%f4468, %f1, %f5429;
	mul.f32 	%f4469, %f4468, %f4468;
	mul.f32 	%f4470, %f4467, %f4467;
	add.f32 	%f5430, %f4469, %f4470;
	setp.gt.f32 	%p75, %f5430, 0f40800000;
	mov.b32 	%r1337, 69;
	@%p75 bra 	$L__BB0_1111;
	add.f32 	%f5431, %f4468, %f4468;
	fma.rn.f32 	%f4471, %f5431, %f4467, %f2;
	sub.f32 	%f5432, %f4469, %f4470;
	add.f32 	%f4472, %f1, %f5432;
	mul.f32 	%f4473, %f4472, %f4472;
	mul.f32 	%f4474, %f4471, %f4471;
	add.f32 	%f5433, %f4473, %f4474;
	setp.gt.f32 	%p76, %f5433, 0f40800000;
	mov.b32 	%r1337, 70;
	@%p76 bra 	$L__BB0_1111;
	add.f32 	%f5434, %f4472, %f4472;
	fma.rn.f32 	%f4475, %f5434, %f4471, %f2;
	sub.f32 	%f5435, %f4473, %f4474;
	add.f32 	%f4476, %f1, %f5435;
	mul.f32 	%f4477, %f4476, %f4476;
	mul.f32 	%f4478, %f4475, %f4475;
	add.f32 	%f5436, %f4477, %f4478;
	setp.gt.f32 	%p77, %f5436, 0f40800000;
	mov.b32 	%r1337, 71;
	@%p77 bra 	$L__BB0_1111;
	add.f32 	%f5437, %f4476, %f4476;
	fma.rn.f32 	%f4479, %f5437, %f4475, %f2;
	sub.f32 	%f5438, %f4477, %f4478;
	add.f32 	%f4480, %f1, %f5438;
	mul.f32 	%f4481, %f4480, %f4480;
	mul.f32 	%f4482, %f4479, %f4479;
	add.f32 	%f5439, %f4481, %f4482;
	setp.gt.f32 	%p78, %f5439, 0f40800000;
	mov.b32 	%r1337, 72;
	@%p78 bra 	$L__BB0_1111;
	add.f32 	%f5440, %f4480, %f4480;
	fma.rn.f32 	%f4483, %f5440, %f4479, %f2;
	sub.f32 	%f5441, %f4481, %f4482;
	add.f32 	%f4484, %f1, %f5441;
	mul.f32 	%f4485, %f4484, %f4484;
	mul.f32 	%f4486, %f4483, %f4483;
	add.f32 	%f5442, %f4485, %f4486;
	setp.gt.f32 	%p79, %f5442, 0f40800000;
	mov.b32 	%r1337, 73;
	@%p79 bra 	$L__BB0_1111;
	add.f32 	%f5443, %f4484, %f4484;
	fma.rn.f32 	%f4487, %f5443, %f4483, %f2;
	sub.f32 	%f5444, %f4485, %f4486;
	add.f32 	%f4488, %f1, %f5444;
	mul.f32 	%f4489, %f4488, %f4488;
	mul.f32 	%f4490, %f4487, %f4487;
	add.f32 	%f5445, %f4489, %f4490;
	setp.gt.f32 	%p80, %f5445, 0f40800000;
	mov.b32 	%r1337, 74;
	@%p80 bra 	$L__BB0_1111;
	add.f32 	%f5446, %f4488, %f4488;
	fma.rn.f32 	%f4491, %f5446, %f4487, %f2;
	sub.f32 	%f5447, %f4489, %f4490;
	add.f32 	%f4492, %f1, %f5447;
	mul.f32 	%f4493, %f4492, %f4492;
	mul.f32 	%f4494, %f4491, %f4491;
	add.f32 	%f5448, %f4493, %f4494;
	setp.gt.f32 	%p81, %f5448, 0f40800000;
	mov.b32 	%r1337, 75;
	@%p81 bra 	$L__BB0_1111;
	add.f32 	%f5449, %f4492, %f4492;
	fma.rn.f32 	%f4495, %f5449, %f4491, %f2;
	sub.f32 	%f5450, %f4493, %f4494;
	add.f32 	%f4496, %f1, %f5450;
	mul.f32 	%f4497, %f4496, %f4496;
	mul.f32 	%f4498, %f4495, %f4495;
	add.f32 	%f5451, %f4497, %f4498;
	setp.gt.f32 	%p82, %f5451, 0f40800000;
	mov.b32 	%r1337, 76;
	@%p82 bra 	$L__BB0_1111;
	add.f32 	%f5452, %f4496, %f4496;
	fma.rn.f32 	%f4499, %f5452, %f4495, %f2;
	sub.f32 	%f5453, %f4497, %f4498;
	add.f32 	%f4500, %f1, %f5453;
	mul.f32 	%f4501, %f4500, %f4500;
	mul.f32 	%f4502, %f4499, %f4499;
	add.f32 	%f5454, %f4501, %f4502;
	setp.gt.f32 	%p83, %f5454, 0f40800000;
	mov.b32 	%r1337, 77;
	@%p83 bra 	$L__BB0_1111;
	add.f32 	%f5455, %f4500, %f4500;
	fma.rn.f32 	%f4503, %f5455, %f4499, %f2;
	sub.f32 	%f5456, %f4501, %f4502;
	add.f32 	%f4504, %f1, %f5456;
	mul.f32 	%f4505, %f4504, %f4504;
	mul.f32 	%f4506, %f4503, %f4503;
	add.f32 	%f5457, %f4505, %f4506;
	setp.gt.f32 	%p84, %f5457, 0f40800000;
	mov.b32 	%r1337, 78;
	@%p84 bra 	$L__BB0_1111;
	add.f32 	%f5458, %f4504, %f4504;
	fma.rn.f32 	%f4507, %f5458, %f4503, %f2;
	sub.f32 	%f5459, %f4505, %f4506;
	add.f32 	%f4508, %f1, %f5459;
	mul.f32 	%f4509, %f4508, %f4508;
	mul.f32 	%f4510, %f4507, %f4507;
	add.f32 	%f5460, %f4509, %f4510;
	setp.gt.f32 	%p85, %f5460, 0f40800000;
	mov.b32 	%r1337, 79;
	@%p85 bra 	$L__BB0_1111;
	add.f32 	%f5461, %f4508, %f4508;
	fma.rn.f32 	%f4511, %f5461, %f4507, %f2;
	sub.f32 	%f5462, %f4509, %f4510;
	add.f32 	%f4512, %f1, %f5462;
	mul.f32 	%f4513, %f4512, %f4512;
	mul.f32 	%f4514, %f4511, %f4511;
	add.f32 	%f5463, %f4513, %f4514;
	setp.gt.f32 	%p86, %f5463, 0f40800000;
	mov.b32 	%r1337, 80;
	@%p86 bra 	$L__BB0_1111;
	add.f32 	%f5464, %f4512, %f4512;
	fma.rn.f32 	%f4515, %f5464, %f4511, %f2;
	sub.f32 	%f5465, %f4513, %f4514;
	add.f32 	%f4516, %f1, %f5465;
	mul.f32 	%f4517, %f4516, %f4516;
	mul.f32 	%f4518, %f4515, %f4515;
	add.f32 	%f5466, %f4517, %f4518;
	setp.gt.f32 	%p87, %f5466, 0f40800000;
	mov.b32 	%r1337, 81;
	@%p87 bra 	$L__BB0_1111;
	add.f32 	%f5467, %f4516, %f4516;
	fma.rn.f32 	%f4519, %f5467, %f4515, %f2;
	sub.f32 	%f5468, %f4517, %f4518;
	add.f32 	%f4520, %f1, %f5468;
	mul.f32 	%f4521, %f4520, %f4520;
	mul.f32 	%f4522, %f4519, %f4519;
	add.f32 	%f5469, %f4521, %f4522;
	setp.gt.f32 	%p88, %f5469, 0f40800000;
	mov.b32 	%r1337, 82;
	@%p88 bra 	$L__BB0_1111;
	add.f32 	%f5470, %f4520, %f4520;
	fma.rn.f32 	%f4523, %f5470, %f4519, %f2;
	sub.f32 	%f5471, %f4521, %f4522;
	add.f32 	%f4524, %f1, %f5471;
	mul.f32 	%f4525, %f4524, %f4524;
	mul.f32 	%f4526, %f4523, %f4523;
	add.f32 	%f5472, %f4525, %f4526;
	setp.gt.f32 	%p89, %f5472, 0f40800000;
	mov.b32 	%r1337, 83;
	@%p89 bra 	$L__BB0_1111;
	add.f32 	%f5473, %f4524, %f4524;
	fma.rn.f32 	%f4527, %f5473, %f4523, %f2;
	sub.f32 	%f5474, %f4525, %f4526;
	add.f32 	%f4528, %f1, %f5474;
	mul.f32 	%f4529, %f4528, %f4528;
	mul.f32 	%f4530, %f4527, %f4527;
	add.f32 	%f5475, %f4529, %f4530;
	setp.gt.f32 	%p90, %f5475, 0f40800000;
	mov.b32 	%r1337, 84;
	@%p90 bra 	$L__BB0_1111;
	add.f32 	%f5476, %f4528, %f4528;
	fma.rn.f32 	%f4531, %f5476, %f4527, %f2;
	sub.f32 	%f5477, %f4529, %f4530;
	add.f32 	%f4532, %f1, %f5477;
	mul.f32 	%f4533, %f4532, %f4532;
	mul.f32 	%f4534, %f4531, %f4531;
	add.f32 	%f5478, %f4533, %f4534;
	setp.gt.f32 	%p91, %f5478, 0f40800000;
	mov.b32 	%r1337, 85;
	@%p91 bra 	$L__BB0_1111;
	add.f32 	%f5479, %f4532, %f4532;
	fma.rn.f32 	%f4535, %f5479, %f4531, %f2;
	sub.f32 	%f5480, %f4533, %f4534;
	add.f32 	%f4536, %f1, %f5480;
	mul.f32 	%f4537, %f4536, %f4536;
	mul.f32 	%f4538, %f4535, %f4535;
	add.f32 	%f5481, %f4537, %f4538;
	setp.gt.f32 	%p92, %f5481, 0f40800000;
	mov.b32 	%r1337, 86;
	@%p92 bra 	$L__BB0_1111;
	add.f32 	%f5482, %f4536, %f4536;
	fma.rn.f32 	%f4539, %f5482, %f4535, %f2;
	sub.f32 	%f5483, %f4537, %f4538;
	add.f32 	%f4540, %f1, %f5483;
	mul.f32 	%f4541, %f4540, %f4540;
	mul.f32 	%f4542, %f4539, %f4539;
	add.f32 	%f5484, %f4541, %f4542;
	setp.gt.f32 	%p93, %f5484, 0f40800000;
	mov.b32 	%r1337, 87;
	@%p93 bra 	$L__BB0_1111;
	add.f32 	%f5485, %f4540, %f4540;
	fma.rn.f32 	%f4543, %f5485, %f4539, %f2;
	sub.f32 	%f5486, %f4541, %f4542;
	add.f32 	%f4544, %f1, %f5486;
	mul.f32 	%f4545, %f4544, %f4544;
	mul.f32 	%f4546, %f4543, %f4543;
	add.f32 	%f5487, %f4545, %f4546;
	setp.gt.f32 	%p94, %f5487, 0f40800000;
	mov.b32 	%r1337, 88;
	@%p94 bra 	$L__BB0_1111;
	add.f32 	%f5488, %f4544, %f4544;
	fma.rn.f32 	%f4547, %f5488, %f4543, %f2;
	sub.f32 	%f5489, %f4545, %f4546;
	add.f32 	%f4548, %f1, %f5489;
	mul.f32 	%f4549, %f4548, %f4548;
	mul.f32 	%f4550, %f4547, %f4547;
	add.f32 	%f5490, %f4549, %f4550;
	setp.gt.f32 	%p95, %f5490, 0f40800000;
	mov.b32 	%r1337, 89;
	@%p95 bra 	$L__BB0_1111;
	add.f32 	%f5491, %f4548, %f4548;
	fma.rn.f32 	%f4551, %f5491, %f4547, %f2;
	sub.f32 	%f5492, %f4549, %f4550;
	add.f32 	%f4552, %f1, %f5492;
	mul.f32 	%f4553, %f4552, %f4552;
	mul.f32 	%f4554, %f4551, %f4551;
	add.f32 	%f5493, %f4553, %f4554;
	setp.gt.f32 	%p96, %f5493, 0f40800000;
	mov.b32 	%r1337, 90;
	@%p96 bra 	$L__BB0_1111;
	add.f32 	%f5494, %f4552, %f4552;
	fma.rn.f32 	%f4555, %f5494, %f4551, %f2;
	sub.f32 	%f5495, %f4553, %f4554;
	add.f32 	%f4556, %f1, %f5495;
	mul.f32 	%f4557, %f4556, %f4556;
	mul.f32 	%f4558, %f4555, %f4555;
	add.f32 	%f5496, %f4557, %f4558;
	setp.gt.f32 	%p97, %f5496, 0f40800000;
	mov.b32 	%r1337, 91;
	@%p97 bra 	$L__BB0_1111;
	add.f32 	%f5497, %f4556, %f4556;
	fma.rn.f32 	%f4559, %f5497, %f4555, %f2;
	sub.f32 	%f5498, %f4557, %f4558;
	add.f32 	%f4560, %f1, %f5498;
	mul.f32 	%f4561, %f4560, %f4560;
	mul.f32 	%f4562, %f4559, %f4559;
	add.f32 	%f5499, %f4561, %f4562;
	setp.gt.f32 	%p98, %f5499, 0f40800000;
	mov.b32 	%r1337, 92;
	@%p98 bra 	$L__BB0_1111;
	add.f32 	%f5500, %f4560, %f4560;
	fma.rn.f32 	%f4563, %f5500, %f4559, %f2;
	sub.f32 	%f5501, %f4561, %f4562;
	add.f32 	%f4564, %f1, %f5501;
	mul.f32 	%f4565, %f4564, %f4564;
	mul.f32 	%f4566, %f4563, %f4563;
	add.f32 	%f5502, %f4565, %f4566;
	setp.gt.f32 	%p99, %f5502, 0f40800000;
	mov.b32 	%r1337, 93;
	@%p99 bra 	$L__BB0_1111;
	add.f32 	%f5503, %f4564, %f4564;
	fma.rn.f32 	%f4567, %f5503, %f4563, %f2;
	sub.f32 	%f5504, %f4565, %f4566;
	add.f32 	%f4568, %f1, %f5504;
	mul.f32 	%f4569, %f4568, %f4568;
	mul.f32 	%f4570, %f4567, %f4567;
	add.f32 	%f5505, %f4569, %f4570;
	setp.gt.f32 	%p100, %f5505, 0f40800000;
	mov.b32 	%r1337, 94;
	@%p100 bra 	$L__BB0_1111;
	add.f32 	%f5506, %f4568, %f4568;
	fma.rn.f32 	%f4571, %f5506, %f4567, %f2;
	sub.f32 	%f5507, %f4569, %f4570;
	add.f32 	%f4572, %f1, %f5507;
	mul.f32 	%f4573, %f4572, %f4572;
	mul.f32 	%f4574, %f4571, %f4571;
	add.f32 	%f5508, %f4573, %f4574;
	setp.gt.f32 	%p101, %f5508, 0f40800000;
	mov.b32 	%r1337, 95;
	@%p101 bra 	$L__BB0_1111;
	add.f32 	%f5509, %f4572, %f4572;
	fma.rn.f32 	%f4575, %f5509, %f4571, %f2;
	sub.f32 	%f5510, %f4573, %f4574;
	add.f32 	%f4576, %f1, %f5510;
	mul.f32 	%f4577, %f4576, %f4576;
	mul.f32 	%f4578, %f4575, %f4575;
	add.f32 	%f5511, %f4577, %f4578;
	setp.gt.f32 	%p102, %f5511, 0f40800000;
	mov.b32 	%r1337, 96;
	@%p102 bra 	$L__BB0_1111;
	add.f32 	%f5512, %f4576, %f4576;
	fma.rn.f32 	%f4579, %f5512, %f4575, %f2;
	sub.f32 	%f5513, %f4577, %f4578;
	add.f32 	%f4580, %f1, %f5513;
	mul.f32 	%f4581, %f4580, %f4580;
	mul.f32 	%f4582, %f4579, %f4579;
	add.f32 	%f5514, %f4581, %f4582;
	setp.gt.f32 	%p103, %f5514, 0f40800000;
	mov.b32 	%r1337, 97;
	@%p103 bra 	$L__BB0_1111;
	add.f32 	%f5515, %f4580, %f4580;
	fma.rn.f32 	%f4583, %f5515, %f4579, %f2;
	sub.f32 	%f5516, %f4581, %f4582;
	add.f32 	%f4584, %f1, %f5516;
	mul.f32 	%f4585, %f4584, %f4584;
	mul.f32 	%f4586, %f4583, %f4583;
	add.f32 	%f5517, %f4585, %f4586;
	setp.gt.f32 	%p104, %f5517, 0f40800000;
	mov.b32 	%r1337, 98;
	@%p104 bra 	$L__BB0_1111;
	add.f32 	%f5518, %f4584, %f4584;
	fma.rn.f32 	%f4587, %f5518, %f4583, %f2;
	sub.f32 	%f5519, %f4585, %f4586;
	add.f32 	%f4588, %f1, %f5519;
	mul.f32 	%f4589, %f4588, %f4588;
	mul.f32 	%f4590, %f4587, %f4587;
	add.f32 	%f5520, %f4589, %f4590;
	setp.gt.f32 	%p105, %f5520, 0f40800000;
	mov.b32 	%r1337, 99;
	@%p105 bra 	$L__BB0_1111;
	add.f32 	%f5521, %f4588, %f4588;
	fma.rn.f32 	%f4591, %f5521, %f4587, %f2;
	sub.f32 	%f5522, %f4589, %f4590;
	add.f32 	%f4592, %f1, %f5522;
	mul.f32 	%f4593, %f4592, %f4592;
	mul.f32 	%f4594, %f4591, %f4591;
	add.f32 	%f5523, %f4593, %f4594;
	setp.gt.f32 	%p106, %f5523, 0f40800000;
	mov.b32 	%r1337, 100;
	@%p106 bra 	$L__BB0_1111;
	add.f32 	%f5524, %f4592, %f4592;
	fma.rn.f32 	%f4595, %f5524, %f4591, %f2;
	sub.f32 	%f5525, %f4593, %f4594;
	add.f32 	%f4596, %f1, %f5525;
	mul.f32 	%f4597, %f4596, %f4596;
	mul.f32 	%f4598, %f4595, %f4595;
	add.f32 	%f5526, %f4597, %f4598;
	setp.gt.f32 	%p107, %f5526, 0f40800000;
	mov.b32 	%r1337, 101;
	@%p107 bra 	$L__BB0_1111;
	add.f32 	%f5527, %f4596, %f4596;
	fma.rn.f32 	%f4599, %f5527, %f4595, %f2;
	sub.f32 	%f5528, %f4597, %f4598;
	add.f32 	%f4600, %f1, %f5528;
	mul.f32 	%f4601, %f4600, %f4600;
	mul.f32 	%f4602, %f4599, %f4599;
	add.f32 	%f5529, %f4601, %f4602;
	setp.gt.f32 	%p108, %f5529, 0f40800000;
	mov.b32 	%r1337, 102;
	@%p108 bra 	$L__BB0_1111;
	add.f32 	%f5530, %f4600, %f4600;
	fma.rn.f32 	%f4603, %f5530, %f4599, %f2;
	sub.f32 	%f5531, %f4601, %f4602;
	add.f32 	%f4604, %f1, %f5531;
	mul.f32 	%f4605, %f4604, %f4604;
	mul.f32 	%f4606, %f4603, %f4603;
	add.f32 	%f5532, %f4605, %f4606;
	setp.gt.f32 	%p109, %f5532, 0f40800000;
	mov.b32 	%r1337, 103;
	@%p109 bra 	$L__BB0_1111;
	add.f32 	%f5533, %f4604, %f4604;
	fma.rn.f32 	%f4607, %f5533, %f4603, %f2;
	sub.f32 	%f5534, %f4605, %f4606;
	add.f32 	%f4608, %f1, %f5534;
	mul.f32 	%f4609, %f4608, %f4608;
	mul.f32 	%f4610, %f4607, %f4607;
	add.f32 	%f5535, %f4609, %f4610;
	setp.gt.f32 	%p110, %f5535, 0f40800000;
	mov.b32 	%r1337, 104;
	@%p110 bra 	$L__BB0_1111;
	add.f32 	%f5536, %f4608, %f4608;
	fma.rn.f32 	%f4611, %f5536, %f4607, %f2;
	sub.f32 	%f5537, %f4609, %f4610;
	add.f32 	%f4612, %f1, %f5537;
	mul.f32 	%f4613, %f4612, %f4612;
	mul.f32 	%f4614, %f4611, %f4611;
	add.f32 	%f5538, %f4613, %f4614;
	setp.gt.f32 	%p111, %f5538, 0f40800000;
	mov.b32 	%r1337, 105;
	@%p111 bra 	$L__BB0_1111;
	add.f32 	%f5539, %f4612, %f4612;
	fma.rn.f32 	%f4615, %f5539, %f4611, %f2;
	sub.f32 	%f5540, %f4613, %f4614;
	add.f32 	%f4616, %f1, %f5540;
	mul.f32 	%f4617, %f4616, %f4616;
	mul.f32 	%f4618, %f4615, %f4615;
	add.f32 	%f5541, %f4617, %f4618;
	setp.gt.f32 	%p112, %f5541, 0f40800000;
	mov.b32 	%r1337, 106;
	@%p112 bra 	$L__BB0_1111;
	add.f32 	%f5542, %f4616, %f4616;
	fma.rn.f32 	%f4619, %f5542, %f4615, %f2;
	sub.f32 	%f5543, %f4617, %f4618;
	add.f32 	%f4620, %f1, %f5543;
	mul.f32 	%f4621, %f4620, %f4620;
	mul.f32 	%f4622, %f4619, %f4619;
	add.f32 	%f5544, %f4621, %f4622;
	setp.gt.f32 	%p113, %f5544, 0f40800000;
	mov.b32 	%r1337, 107;
	@%p113 bra 	$L__BB0_1111;
	add.f32 	%f5545, %f4620, %f4620;
	fma.rn.f32 	%f4623, %f5545, %f4619, %f2;
	sub.f32 	%f5546, %f4621, %f4622;
	add.f32 	%f4624, %f1, %f5546;
	mul.f32 	%f4625, %f4624, %f4624;
	mul.f32 	%f4626, %f4623, %f4623;
	add.f32 	%f5547, %f4625, %f4626;
	setp.gt.f32 	%p114, %f5547, 0f40800000;
	mov.b32 	%r1337, 108;
	@%p114 bra 	$L__BB0_1111;
	add.f32 	%f5548, %f4624, %f4624;
	fma.rn.f32 	%f4627, %f5548, %f4623, %f2;
	sub.f32 	%f5549, %f4625, %f4626;
	add.f32 	%f4628, %f1, %f5549;
	mul.f32 	%f4629, %f4628, %f4628;
	mul.f32 	%f4630, %f4627, %f4627;
	add.f32 	%f5550, %f4629, %f4630;
	setp.gt.f32 	%p115, %f5550, 0f40800000;
	mov.b32 	%r1337, 109;
	@%p115 bra 	$L__BB0_1111;
	add.f32 	%f5551, %f4628, %f4628;
	fma.rn.f32 	%f4631, %f5551, %f4627, %f2;
	sub.f32 	%f5552, %f4629, %f4630;
	add.f32 	%f4632, %f1, %f5552;
	mul.f32 	%f4633, %f4632, %f4632;
	mul.f32 	%f4634, %f4631, %f4631;
	add.f32 	%f5553, %f4633, %f4634;
	setp.gt.f32 	%p116, %f5553, 0f40800000;
	mov.b32 	%r1337, 110;
	@%p116 bra 	$L__BB0_1111;
	add.f32 	%f5554, %f4632, %f4632;
	fma.rn.f32 	%f4635, %f5554, %f4631, %f2;
	sub.f32 	%f5555, %f4633, %f4634;
	add.f32 	%f4636, %f1, %f5555;
	mul.f32 	%f4637, %f4636, %f4636;
	mul.f32 	%f4638, %f4635, %f4635;
	add.f32 	%f5556, %f4637, %f4638;
	setp.gt.f32 	%p117, %f5556, 0f40800000;
	mov.b32 	%r1337, 111;
	@%p117 bra 	$L__BB0_1111;
	add.f32 	%f5557, %f4636, %f4636;
	fma.rn.f32 	%f4639, %f5557, %f4635, %f2;
	sub.f32 	%f5558, %f4637, %f4638;
	add.f32 	%f4640, %f1, %f5558;
	mul.f32 	%f4641, %f4640, %f4640;
	mul.f32 	%f4642, %f4639, %f4639;
	add.f32 	%f5559, %f4641, %f4642;
	setp.gt.f32 	%p118, %f5559, 0f40800000;
	mov.b32 	%r1337, 112;
	@%p118 bra 	$L__BB0_1111;
	add.f32 	%f5560, %f4640, %f4640;
	fma.rn.f32 	%f4643, %f5560, %f4639, %f2;
	sub.f32 	%f5561, %f4641, %f4642;
	add.f32 	%f4644, %f1, %f5561;
	mul.f32 	%f4645, %f4644, %f4644;
	mul.f32 	%f4646, %f4643, %f4643;
	add.f32 	%f5562, %f4645, %f4646;
	setp.gt.f32 	%p119, %f5562, 0f40800000;
	mov.b32 	%r1337, 113;
	@%p119 bra 	$L__BB0_1111;
	add.f32 	%f5563, %f4644, %f4644;
	fma.rn.f32 	%f4647, %f5563, %f4643, %f2;
	sub.f32 	%f5564, %f4645, %f4646;
	add.f32 	%f4648, %f1, %f5564;
	mul.f32 	%f4649, %f4648, %f4648;
	mul.f32 	%f4650, %f4647, %f4647;
	add.f32 	%f5565, %f4649, %f4650;
	setp.gt.f32 	%p120, %f5565, 0f40800000;
	mov.b32 	%r1337, 114;
	@%p120 bra 	$L__BB0_1111;
	add.f32 	%f5566, %f4648, %f4648;
	fma.rn.f32 	%f4651, %f5566, %f4647, %f2;
	sub.f32 	%f5567, %f4649, %f4650;
	add.f32 	%f4652, %f1, %f5567;
	mul.f32 	%f4653, %f4652, %f4652;
	mul.f32 	%f4654, %f4651, %f4651;
	add.f32 	%f5568, %f4653, %f4654;
	setp.gt.f32 	%p121, %f5568, 0f40800000;
	mov.b32 	%r1337, 115;
	@%p121 bra 	$L__BB0_1111;
	add.f32 	%f5569, %f4652, %f4652;
	fma.rn.f32 	%f4655, %f5569, %f4651, %f2;
	sub.f32 	%f5570, %f4653, %f4654;
	add.f32 	%f4656, %f1, %f5570;
	mul.f32 	%f4657, %f4656, %f4656;
	mul.f32 	%f4658, %f4655, %f4655;
	add.f32 	%f5571, %f4657, %f4658;
	setp.gt.f32 	%p122, %f5571, 0f40800000;
	mov.b32 	%r1337, 116;
	@%p122 bra 	$L__BB0_1111;
	add.f32 	%f5572, %f4656, %f4656;
	fma.rn.f32 	%f4659, %f5572, %f4655, %f2;
	sub.f32 	%f5573, %f4657, %f4658;
	add.f32 	%f4660, %f1, %f5573;
	mul.f32 	%f4661, %f4660, %f4660;
	mul.f32 	%f4662, %f4659, %f4659;
	add.f32 	%f5574, %f4661, %f4662;
	setp.gt.f32 	%p123, %f5574, 0f40800000;
	mov.b32 	%r1337, 117;
	@%p123 bra 	$L__BB0_1111;
	add.f32 	%f5575, %f4660, %f4660;
	fma.rn.f32 	%f4663, %f5575, %f4659, %f2;
	sub.f32 	%f5576, %f4661, %f4662;
	add.f32 	%f4664, %f1, %f5576;
	mul.f32 	%f4665, %f4664, %f4664;
	mul.f32 	%f4666, %f4663, %f4663;
	add.f32 	%f5577, %f4665, %f4666;
	setp.gt.f32 	%p124, %f5577, 0f40800000;
	mov.b32 	%r1337, 118;
	@%p124 bra 	$L__BB0_1111;
	add.f32 	%f5578, %f4664, %f4664;
	fma.rn.f32 	%f4667, %f5578, %f4663, %f2;
	sub.f32 	%f5579, %f4665, %f4666;
	add.f32 	%f4668, %f1, %f5579;
	mul.f32 	%f4669, %f4668, %f4668;
	mul.f32 	%f4670, %f4667, %f4667;
	add.f32 	%f5580, %f4669, %f4670;
	setp.gt.f32 	%p125, %f5580, 0f40800000;
	mov.b32 	%r1337, 119;
	@%p125 bra 	$L__BB0_1111;
	add.f32 	%f5581, %f4668, %f4668;
	fma.rn.f32 	%f4671, %f5581, %f4667, %f2;
	sub.f32 	%f5582, %f4669, %f4670;
	add.f32 	%f4672, %f1, %f5582;
	mul.f32 	%f4673, %f4672, %f4672;
	mul.f32 	%f4674, %f4671, %f4671;
	add.f32 	%f5583, %f4673, %f4674;
	setp.gt.f32 	%p126, %f5583, 0f40800000;
	mov.b32 	%r1337, 120;
	@%p126 bra 	$L__BB0_1111;
	add.f32 	%f5584, %f4672, %f4672;
	fma.rn.f32 	%f4675, %f5584, %f4671, %f2;
	sub.f32 	%f5585, %f4673, %f4674;
	add.f32 	%f4676, %f1, %f5585;
	mul.f32 	%f4677, %f4676, %f4676;
	mul.f32 	%f4678, %f4675, %f4675;
	add.f32 	%f5586, %f4677, %f4678;
	setp.gt.f32 	%p127, %f5586, 0f40800000;
	mov.b32 	%r1337, 121;
	@%p127 bra 	$L__BB0_1111;
	add.f32 	%f5587, %f4676, %f4676;
	fma.rn.f32 	%f4679, %f5587, %f4675, %f2;
	sub.f32 	%f5588, %f4677, %f4678;
	add.f32 	%f4680, %f1, %f5588;
	mul.f32 	%f4681, %f4680, %f4680;
	mul.f32 	%f4682, %f4679, %f4679;
	add.f32 	%f5589, %f4681, %f4682;
	setp.gt.f32 	%p128, %f5589, 0f40800000;
	mov.b32 	%r1337, 122;
	@%p128 bra 	$L__BB0_1111;
	add.f32 	%f5590, %f4680, %f4680;
	fma.rn.f32 	%f4683, %f5590, %f4679, %f2;
	sub.f32 	%f5591, %f4681, %f4682;
	add.f32 	%f4684, %f1, %f5591;
	mul.f32 	%f4685, %f4684, %f4684;
	mul.f32 	%f4686, %f4683, %f4683;
	add.f32 	%f5592, %f4685, %f4686;
	setp.gt.f32 	%p129, %f5592, 0f40800000;
	mov.b32 	%r1337, 123;
	@%p129 bra 	$L__BB0_1111;
	add.f32 	%f5593, %f4684, %f4684;
	fma.rn.f32 	%f4687, %f5593, %f4683, %f2;
	sub.f32 	%f5594, %f4685, %f4686;
	add.f32 	%f4688, %f1, %f5594;
	mul.f32 	%f4689, %f4688, %f4688;
	mul.f32 	%f4690, %f4687, %f4687;
	add.f32 	%f5595, %f4689, %f4690;
	setp.gt.f32 	%p130, %f5595, 0f40800000;
	mov.b32 	%r1337, 124;
	@%p130 bra 	$L__BB0_1111;
	add.f32 	%f5596, %f4688, %f4688;
	fma.rn.f32 	%f4691, %f5596, %f4687, %f2;
	sub.f32 	%f5597, %f4689, %f4690;
	add.f32 	%f4692, %f1, %f5597;
	mul.f32 	%f4693, %f4692, %f4692;
	mul.f32 	%f4694, %f4691, %f4691;
	add.f32 	%f5598, %f4693, %f4694;
	setp.gt.f32 	%p131, %f5598, 0f40800000;
	mov.b32 	%r1337, 125;
	@%p131 bra 	$L__BB0_1111;
	add.f32 	%f5599, %f4692, %f4692;
	fma.rn.f32 	%f4695, %f5599, %f4691, %f2;
	sub.f32 	%f5600, %f4693, %f4694;
	add.f32 	%f4696, %f1, %f5600;
	mul.f32 	%f4697, %f4696, %f4696;
	mul.f32 	%f4698, %f4695, %f4695;
	add.f32 	%f5601, %f4697, %f4698;
	setp.gt.f32 	%p132, %f5601, 0f40800000;
	mov.b32 	%r1337, 126;
	@%p132 bra 	$L__BB0_1111;
	add.f32 	%f5602, %f4696, %f4696;
	fma.rn.f32 	%f4699, %f5602, %f4695, %f2;
	sub.f32 	%f5603, %f4697, %f4698;
	add.f32 	%f4700, %f1, %f5603;
	mul.f32 	%f4701, %f4700, %f4700;
	mul.f32 	%f4702, %f4699, %f4699;
	add.f32 	%f5604, %f4701, %f4702;
	setp.gt.f32 	%p133, %f5604, 0f40800000;
	mov.b32 	%r1337, 127;
	@%p133 bra 	$L__BB0_1111;
	add.f32 	%f5605, %f4700, %f4700;
	fma.rn.f32 	%f4703, %f5605, %f4699, %f2;
	sub.f32 	%f5606, %f4701, %f4702;
	add.f32 	%f4704, %f1, %f5606;
	mul.f32 	%f4705, %f4704, %f4704;
	mul.f32 	%f4706, %f4703, %f4703;
	add.f32 	%f5607, %f4705, %f4706;
	setp.gt.f32 	%p134, %f5607, 0f40800000;
	mov.b32 	%r1337, 128;
	@%p134 bra 	$L__BB0_1111;
	add.f32 	%f5608, %f4704, %f4704;
	fma.rn.f32 	%f4707, %f5608, %f4703, %f2;
	sub.f32 	%f5609, %f4705, %f4706;
	add.f32 	%f4708, %f1, %f5609;
	mul.f32 	%f4709, %f4708, %f4708;
	mul.f32 	%f4710, %f4707, %f4707;
	add.f32 	%f5610, %f4709, %f4710;
	setp.gt.f32 	%p135, %f5610, 0f40800000;
	mov.b32 	%r1337, 129;
	@%p135 bra 	$L__BB0_1111;
	add.f32 	%f5611, %f4708, %f4708;
	fma.rn.f32 	%f4711, %f5611, %f4707, %f2;
	sub.f32 	%f5612, %f4709, %f4710;
	add.f32 	%f4712, %f1, %f5612;
	mul.f32 	%f4713, %f4712, %f4712;
	mul.f32 	%f4714, %f4711, %f4711;
	add.f32 	%f5613, %f4713, %f4714;
	setp.gt.f32 	%p136, %f5613, 0f40800000;
	mov.b32 	%r1337, 130;
	@%p136 bra 	$L__BB0_1111;
	add.f32 	%f5614, %f4712, %f4712;
	fma.rn.f32 	%f4715, %f5614, %f4711, %f2;
	sub.f32 	%f5615, %f4713, %f4714;
	add.f32 	%f4716, %f1, %f5615;
	mul.f32 	%f4717, %f4716, %f4716;
	mul.f32 	%f4718, %f4715, %f4715;
	add.f32 	%f5616, %f4717, %f4718;
	setp.gt.f32 	%p137, %f5616, 0f40800000;
	mov.b32 	%r1337, 131;
	@%p137 bra 	$L__BB0_1111;
	add.f32 	%f5617, %f4716, %f4716;
	fma.rn.f32 	%f4719, %f5617, %f4715, %f2;
	sub.f32 	%f5618, %f4717, %f4718;
	add.f32 	%f4720, %f1, %f5618;
	mul.f32 	%f4721, %f4720, %f4720;
	mul.f32 	%f4722, %f4719, %f4719;
	add.f32 	%f5619, %f4721, %f4722;
	setp.gt.f32 	%p138, %f5619, 0f40800000;
	mov.b32 	%r1337, 132;
	@%p138 bra 	$L__BB0_1111;
	add.f32 	%f5620, %f4720, %f4720;
	fma.rn.f32 	%f4723, %f5620, %f4719, %f2;
	sub.f32 	%f5621, %f4721, %f4722;
	add.f32 	%f4724, %f1, %f5621;
	mul.f32 	%f4725, %f4724, %f4724;
	mul.f32 	%f4726, %f4723, %f4723;
	add.f32 	%f5622, %f4725, %f4726;
	setp.gt.f32 	%p139, %f5622, 0f40800000;
	mov.b32 	%r1337, 133;
	@%p139 bra 	$L__BB0_1111;
	add.f32 	%f5623, %f4724, %f4724;
	fma.rn.f32 	%f4727, %f5623, %f4723, %f2;
	sub.f32 	%f5624, %f4725, %f4726;
	add.f32 	%f4728, %f1, %f5624;
	mul.f32 	%f4729, %f4728, %f4728;
	mul.f32 	%f4730, %f4727, %f4727;
	add.f32 	%f5625, %f4729, %f4730;
	setp.gt.f32 	%p140, %f5625, 0f40800000;
	mov.b32 	%r1337, 134;
	@%p140 bra 	$L__BB0_1111;
	add.f32 	%f5626, %f4728, %f4728;
	fma.rn.f32 	%f4731, %f5626, %f4727, %f2;
	sub.f32 	%f5627, %f4729, %f4730;
	add.f32 	%f4732, %f1, %f5627;
	mul.f32 	%f4733, %f4732, %f4732;
	mul.f32 	%f4734, %f4731, %f4731;
	add.f32 	%f5628, %f4733, %f4734;
	setp.gt.f32 	%p141, %f5628, 0f40800000;
	mov.b32 	%r1337, 135;
	@%p141 bra 	$L__BB0_1111;
	add.f32 	%f5629, %f4732, %f4732;
	fma.rn.f32 	%f4735, %f5629, %f4731, %f2;
	sub.f32 	%f5630, %f4733, %f4734;
	add.f32 	%f4736, %f1, %f5630;
	mul.f32 	%f4737, %f4736, %f4736;
	mul.f32 	%f4738, %f4735, %f4735;
	add.f32 	%f5631, %f4737, %f4738;
	setp.gt.f32 	%p142, %f5631, 0f40800000;
	mov.b32 	%r1337, 136;
	@%p142 bra 	$L__BB0_1111;
	add.f32 	%f5632, %f4736, %f4736;
	fma.rn.f32 	%f4739, %f5632, %f4735, %f2;
	sub.f32 	%f5633, %f4737, %f4738;
	add.f32 	%f4740, %f1, %f5633;
	mul.f32 	%f4741, %f4740, %f4740;
	mul.f32 	%f4742, %f4739, %f4739;
	add.f32 	%f5634, %f4741, %f4742;
	setp.gt.f32 	%p143, %f5634, 0f40800000;
	mov.b32 	%r1337, 137;
	@%p143 bra 	$L__BB0_1111;
	add.f32 	%f5635, %f4740, %f4740;
	fma.rn.f32 	%f4743, %f5635, %f4739, %f2;
	sub.f32 	%f5636, %f4741, %f4742;
	add.f32 	%f4744, %f1, %f5636;
	mul.f32 	%f4745, %f4744, %f4744;
	mul.f32 	%f4746, %f4743, %f4743;
	add.f32 	%f5637, %f4745, %f4746;
	setp.gt.f32 	%p144, %f5637, 0f40800000;
	mov.b32 	%r1337, 138;
	@%p144 bra 	$L__BB0_1111;
	add.f32 	%f5638, %f4744, %f4744;
	fma.rn.f32 	%f4747, %f5638, %f4743, %f2;
	sub.f32 	%f5639, %f4745, %f4746;
	add.f32 	%f4748, %f1, %f5639;
	mul.f32 	%f4749, %f4748, %f4748;
	mul.f32 	%f4750, %f4747, %f4747;
	add.f32 	%f5640, %f4749, %f4750;
	setp.gt.f32 	%p145, %f5640, 0f40800000;
	mov.b32 	%r1337, 139;
	@%p145 bra 	$L__BB0_1111;
	add.f32 	%f5641, %f4748, %f4748;
	fma.rn.f32 	%f4751, %f5641, %f4747, %f2;
	sub.f32 	%f5642, %f4749, %f4750;
	add.f32 	%f4752, %f1, %f5642;
	mul.f32 	%f4753, %f4752, %f4752;
	mul.f32 	%f4754, %f4751, %f4751;
	add.f32 	%f5643, %f4753, %f4754;
	setp.gt.f32 	%p146, %f5643, 0f40800000;
	mov.b32 	%r1337, 140;
	@%p146 bra 	$L__BB0_1111;
	add.f32 	%f5644, %f4752, %f4752;
	fma.rn.f32 	%f4755, %f5644, %f4751, %f2;
	sub.f32 	%f5645, %f4753, %f4754;
	add.f32 	%f4756, %f1, %f5645;
	mul.f32 	%f4757, %f4756, %f4756;
	mul.f32 	%f4758, %f4755, %f4755;
	add.f32 	%f5646, %f4757, %f4758;
	setp.gt.f32 	%p147, %f5646, 0f40800000;
	mov.b32 	%r1337, 141;
	@%p147 bra 	$L__BB0_1111;
	add.f32 	%f5647, %f4756, %f4756;
	fma.rn.f32 	%f4759, %f5647, %f4755, %f2;
	sub.f32 	%f5648, %f4757, %f4758;
	add.f32 	%f4760, %f1, %f5648;
	mul.f32 	%f4761, %f4760, %f4760;
	mul.f32 	%f4762, %f4759, %f4759;
	add.f32 	%f5649, %f4761, %f4762;
	setp.gt.f32 	%p148, %f5649, 0f40800000;
	mov.b32 	%r1337, 142;
	@%p148 bra 	$L__BB0_1111;
	add.f32 	%f5650, %f4760, %f4760;
	fma.rn.f32 	%f4763, %f5650, %f4759, %f2;
	sub.f32 	%f5651, %f4761, %f4762;
	add.f32 	%f4764, %f1, %f5651;
	mul.f32 	%f4765, %f4764, %f4764;
	mul.f32 	%f4766, %f4763, %f4763;
	add.f32 	%f5652, %f4765, %f4766;
	setp.gt.f32 	%p149, %f5652, 0f40800000;
	mov.b32 	%r1337, 143;
	@%p149 bra 	$L__BB0_1111;
	add.f32 	%f5653, %f4764, %f4764;
	fma.rn.f32 	%f4767, %f5653, %f4763, %f2;
	sub.f32 	%f5654, %f4765, %f4766;
	add.f32 	%f4768, %f1, %f5654;
	mul.f32 	%f4769, %f4768, %f4768;
	mul.f32 	%f4770, %f4767, %f4767;
	add.f32 	%f5655, %f4769, %f4770;
	setp.gt.f32 	%p150, %f5655, 0f40800000;
	mov.b32 	%r1337, 144;
	@%p150 bra 	$L__BB0_1111;
	add.f32 	%f5656, %f4768, %f4768;
	fma.rn.f32 	%f4771, %f5656, %f4767, %f2;
	sub.f32 	%f5657, %f4769, %f4770;
	add.f32 	%f4772, %f1, %f5657;
	mul.f32 	%f4773, %f4772, %f4772;
	mul.f32 	%f4774, %f4771, %f4771;
	add.f32 	%f5658, %f4773, %f4774;
	setp.gt.f32 	%p151, %f5658, 0f40800000;
	mov.b32 	%r1337, 145;
	@%p151 bra 	$L__BB0_1111;
	add.f32 	%f5659, %f4772, %f4772;
	fma.rn.f32 	%f4775, %f5659, %f4771, %f2;
	sub.f32 	%f5660, %f4773, %f4774;
	add.f32 	%f4776, %f1, %f5660;
	mul.f32 	%f4777, %f4776, %f4776;
	mul.f32 	%f4778, %f4775, %f4775;
	add.f32 	%f5661, %f4777, %f4778;
	setp.gt.f32 	%p152, %f5661, 0f40800000;
	mov.b32 	%r1337, 146;
	@%p152 bra 	$L__BB0_1111;
	add.f32 	%f5662, %f4776, %f4776;
	fma.rn.f32 	%f4779, %f5662, %f4775, %f2;
	sub.f32 	%f5663, %f4777, %f4778;
	add.f32 	%f4780, %f1, %f5663;
	mul.f32 	%f4781, %f4780, %f4780;
	mul.f32 	%f4782, %f4779, %f4779;
	add.f32 	%f5664, %f4781, %f4782;
	setp.gt.f32 	%p153, %f5664, 0f40800000;
	mov.b32 	%r1337, 147;
	@%p153 bra 	$L__BB0_1111;
	add.f32 	%f5665, %f4780, %f4780;
	fma.rn.f32 	%f4783, %f5665, %f4779, %f2;
	sub.f32 	%f5666, %f4781, %f4782;
	add.f32 	%f4784, %f1, %f5666;
	mul.f32 	%f4785, %f4784, %f4784;
	mul.f32 	%f4786, %f4783, %f4783;
	add.f32 	%f5667, %f4785, %f4786;
	setp.gt.f32 	%p154, %f5667, 0f40800000;
	mov.b32 	%r1337, 148;
	@%p154 bra 	$L__BB0_1111;
	add.f32 	%f5668, %f4784, %f4784;
	fma.rn.f32 	%f4787, %f5668, %f4783, %f2;
	sub.f32 	%f5669, %f4785, %f4786;
	add.f32 	%f4788, %f1, %f5669;
	mul.f32 	%f4789, %f4788, %f4788;
	mul.f32 	%f4790, %f4787, %f4787;
	add.f32 	%f5670, %f4789, %f4790;
	setp.gt.f32 	%p155, %f5670, 0f40800000;
	mov.b32 	%r1337, 149;
	@%p155 bra 	$L__BB0_1111;
	add.f32 	%f5671, %f4788, %f4788;
	fma.rn.f32 	%f4791, %f5671, %f4787, %f2;
	sub.f32 	%f5672, %f4789, %f4790;
	add.f32 	%f4792, %f1, %f5672;
	mul.f32 	%f4793, %f4792, %f4792;
	mul.f32 	%f4794, %f4791, %f4791;
	add.f32 	%f5673, %f4793, %f4794;
	setp.gt.f32 	%p156, %f5673, 0f40800000;
	mov.b32 	%r1337, 150;
	@%p156 bra 	$L__BB0_1111;
	add.f32 	%f5674, %f4792, %f4792;
	fma.rn.f32 	%f4795, %f5674, %f4791, %f2;
	sub.f32 	%f5675, %f4793, %f4794;
	add.f32 	%f4796, %f1, %f5675;
	mul.f32 	%f4797, %f4796, %f4796;
	mul.f32 	%f4798, %f4795, %f4795;
	add.f32 	%f5676, %f4797, %f4798;
	setp.gt.f32 	%p157, %f5676, 0f40800000;
	mov.b32 	%r1337, 151;
	@%p157 bra 	$L__BB0_1111;
	add.f32 	%f5677, %f4796, %f4796;
	fma.rn.f32 	%f4799, %f5677, %f4795, %f2;
	sub.f32 	%f5678, %f4797, %f4798;
	add.f32 	%f4800, %f1, %f5678;
	mul.f32 	%f4801, %f4800, %f4800;
	mul.f32 	%f4802, %f4799, %f4799;
	add.f32 	%f5679, %f4801, %f4802;
	setp.gt.f32 	%p158, %f5679, 0f40800000;
	mov.b32 	%r1337, 152;
	@%p158 bra 	$L__BB0_1111;
	add.f32 	%f5680, %f4800, %f4800;
	fma.rn.f32 	%f4803, %f5680, %f4799, %f2;
	sub.f32 	%f5681, %f4801, %f4802;
	add.f32 	%f4804, %f1, %f5681;
	mul.f32 	%f4805, %f4804, %f4804;
	mul.f32 	%f4806, %f4803, %f4803;
	add.f32 	%f5682, %f4805, %f4806;
	setp.gt.f32 	%p159, %f5682, 0f40800000;
	mov.b32 	%r1337, 153;
	@%p159 bra 	$L__BB0_1111;
	add.f32 	%f5683, %f4804, %f4804;
	fma.rn.f32 	%f4807, %f5683, %f4803, %f2;
	sub.f32 	%f5684, %f4805, %f4806;
	add.f32 	%f4808, %f1, %f5684;
	mul.f32 	%f4809, %f4808, %f4808;
	mul.f32 	%f4810, %f4807, %f4807;
	add.f32 	%f5685, %f4809, %f4810;
	setp.gt.f32 	%p160, %f5685, 0f40800000;
	mov.b32 	%r1337, 154;
	@%p160 bra 	$L__BB0_1111;
	add.f32 	%f5686, %f4808, %f4808;
	fma.rn.f32 	%f4811, %f5686, %f4807, %f2;
	sub.f32 	%f5687, %f4809, %f4810;
	add.f32 	%f4812, %f1, %f5687;
	mul.f32 	%f4813, %f4812, %f4812;
	mul.f32 	%f4814, %f4811, %f4811;
	add.f32 	%f5688, %f4813, %f4814;
	setp.gt.f32 	%p161, %f5688, 0f40800000;
	mov.b32 	%r1337, 155;
	@%p161 bra 	$L__BB0_1111;
	add.f32 	%f5689, %f4812, %f4812;
	fma.rn.f32 	%f4815, %f5689, %f4811, %f2;
	sub.f32 	%f5690, %f4813, %f4814;
	add.f32 	%f4816, %f1, %f5690;
	mul.f32 	%f4817, %f4816, %f4816;
	mul.f32 	%f4818, %f4815, %f4815;
	add.f32 	%f5691, %f4817, %f4818;
	setp.gt.f32 	%p162, %f5691, 0f40800000;
	mov.b32 	%r1337, 156;
	@%p162 bra 	$L__BB0_1111;
	add.f32 	%f5692, %f4816, %f4816;
	fma.rn.f32 	%f4819, %f5692, %f4815, %f2;
	sub.f32 	%f5693, %f4817, %f4818;
	add.f32 	%f4820, %f1, %f5693;
	mul.f32 	%f4821, %f4820, %f4820;
	mul.f32 	%f4822, %f4819, %f4819;
	add.f32 	%f5694, %f4821, %f4822;
	setp.gt.f32 	%p163, %f5694, 0f40800000;
	mov.b32 	%r1337, 157;
	@%p163 bra 	$L__BB0_1111;
	add.f32 	%f5695, %f4820, %f4820;
	fma.rn.f32 	%f4823, %f5695, %f4819, %f2;
	sub.f32 	%f5696, %f4821, %f4822;
	add.f32 	%f4824, %f1, %f5696;
	mul.f32 	%f4825, %f4824, %f4824;
	mul.f32 	%f4826, %f4823, %f4823;
	add.f32 	%f5697, %f4825, %f4826;
	setp.gt.f32 	%p164, %f5697, 0f40800000;
	mov.b32 	%r1337, 158;
	@%p164 bra 	$L__BB0_1111;
	add.f32 	%f5698, %f4824, %f4824;
	fma.rn.f32 	%f4827, %f5698, %f4823, %f2;
	sub.f32 	%f5699, %f4825, %f4826;
	add.f32 	%f4828, %f1, %f5699;
	mul.f32 	%f4829, %f4828, %f4828;
	mul.f32 	%f4830, %f4827, %f4827;
	add.f32 	%f5700, %f4829, %f4830;
	setp.gt.f32 	%p165, %f5700, 0f40800000;
	mov.b32 	%r1337, 159;
	@%p165 bra 	$L__BB0_1111;
	add.f32 	%f5701, %f4828, %f4828;
	fma.rn.f32 	%f4831, %f5701, %f4827, %f2;
	sub.f32 	%f5702, %f4829, %f4830;
	add.f32 	%f4832, %f1, %f5702;
	mul.f32 	%f4833, %f4832, %f4832;
	mul.f32 	%f4834, %f4831, %f4831;
	add.f32 	%f5703, %f4833, %f4834;
	setp.gt.f32 	%p166, %f5703, 0f40800000;
	mov.b32 	%r1337, 160;
	@%p166 bra 	$L__BB0_1111;
	add.f32 	%f5704, %f4832, %f4832;
	fma.rn.f32 	%f4835, %f5704, %f4831, %f2;
	sub.f32 	%f5705, %f4833, %f4834;
	add.f32 	%f4836, %f1, %f5705;
	mul.f32 	%f4837, %f4836, %f4836;
	mul.f32 	%f4838, %f4835, %f4835;
	add.f32 	%f5706, %f4837, %f4838;
	setp.gt.f32 	%p167, %f5706, 0f40800000;
	mov.b32 	%r1337, 161;
	@%p167 bra 	$L__BB0_1111;
	add.f32 	%f5707, %f4836, %f4836;
	fma.rn.f32 	%f4839, %f5707, %f4835, %f2;
	sub.f32 	%f5708, %f4837, %f4838;
	add.f32 	%f4840, %f1, %f5708;
	mul.f32 	%f4841, %f4840, %f4840;
	mul.f32 	%f4842, %f4839, %f4839;
	add.f32 	%f5709, %f4841, %f4842;
	setp.gt.f32 	%p168, %f5709, 0f40800000;
	mov.b32 	%r1337, 162;
	@%p168 bra 	$L__BB0_1111;
	add.f32 	%f5710, %f4840, %f4840;
	fma.rn.f32 	%f4843, %f5710, %f4839, %f2;
	sub.f32 	%f5711, %f4841, %f4842;
	add.f32 	%f4844, %f1, %f5711;
	mul.f32 	%f4845, %f4844, %f4844;
	mul.f32 	%f4846, %f4843, %f4843;
	add.f32 	%f5712, %f4845, %f4846;
	setp.gt.f32 	%p169, %f5712, 0f40800000;
	mov.b32 	%r1337, 163;
	@%p169 bra 	$L__BB0_1111;
	add.f32 	%f5713, %f4844, %f4844;
	fma.rn.f32 	%f4847, %f5713, %f4843, %f2;
	sub.f32 	%f5714, %f4845, %f4846;
	add.f32 	%f4848, %f1, %f5714;
	mul.f32 	%f4849, %f4848, %f4848;
	mul.f32 	%f4850, %f4847, %f4847;
	add.f32 	%f5715, %f4849, %f4850;
	setp.gt.f32 	%p170, %f5715, 0f40800000;
	mov.b32 	%r1337, 164;
	@%p170 bra 	$L__BB0_1111;
	add.f32 	%f5716, %f4848, %f4848;
	fma.rn.f32 	%f4851, %f5716, %f4847, %f2;
	sub.f32 	%f5717, %f4849, %f4850;
	add.f32 	%f4852, %f1, %f5717;
	mul.f32 	%f4853, %f4852, %f4852;
	mul.f32 	%f4854, %f4851, %f4851;
	add.f32 	%f5718, %f4853, %f4854;
	setp.gt.f32 	%p171, %f5718, 0f40800000;
	mov.b32 	%r1337, 165;
	@%p171 bra 	$L__BB0_1111;
	add.f32 	%f5719, %f4852, %f4852;
	fma.rn.f32 	%f4855, %f5719, %f4851, %f2;
	sub.f32 	%f5720, %f4853, %f4854;
	add.f32 	%f4856, %f1, %f5720;
	mul.f32 	%f4857, %f4856, %f4856;
	mul.f32 	%f4858, %f4855, %f4855;
	add.f32 	%f5721, %f4857, %f4858;
	setp.gt.f32 	%p172, %f5721, 0f40800000;
	mov.b32 	%r1337, 166;
	@%p172 bra 	$L__BB0_1111;
	add.f32 	%f5722, %f4856, %f4856;
	fma.rn.f32 	%f4859, %f5722, %f4855, %f2;
	sub.f32 	%f5723, %f4857, %f4858;
	add.f32 	%f4860, %f1, %f5723;
	mul.f32 	%f4861, %f4860, %f4860;
	mul.f32 	%f4862, %f4859, %f4859;
	add.f32 	%f5724, %f4861, %f4862;
	setp.gt.f32 	%p173, %f5724, 0f40800000;
	mov.b32 	%r1337, 167;
	@%p173 bra 	$L__BB0_1111;
	add.f32 	%f5725, %f4860, %f4860;
	fma.rn.f32 	%f4863, %f5725, %f4859, %f2;
	sub.f32 	%f5726, %f4861, %f4862;
	add.f32 	%f4864, %f1, %f5726;
	mul.f32 	%f4865, %f4864, %f4864;
	mul.f32 	%f4866, %f4863, %f4863;
	add.f32 	%f5727, %f4865, %f4866;
	setp.gt.f32 	%p174, %f5727, 0f40800000;
	mov.b32 	%r1337, 168;
	@%p174 bra 	$L__BB0_1111;
	add.f32 	%f5728, %f4864, %f4864;
	fma.rn.f32 	%f4867, %f5728, %f4863, %f2;
	sub.f32 	%f5729, %f4865, %f4866;
	add.f32 	%f4868, %f1, %f5729;
	mul.f32 	%f4869, %f4868, %f4868;
	mul.f32 	%f4870, %f4867, %f4867;
	add.f32 	%f5730, %f4869, %f4870;
	setp.gt.f32 	%p175, %f5730, 0f40800000;
	mov.b32 	%r1337, 169;
	@%p175 bra 	$L__BB0_1111;
	add.f32 	%f5731, %f4868, %f4868;
	fma.rn.f32 	%f4871, %f5731, %f4867, %f2;
	sub.f32 	%f5732, %f4869, %f4870;
	add.f32 	%f4872, %f1, %f5732;
	mul.f32 	%f4873, %f4872, %f4872;
	mul.f32 	%f4874, %f4871, %f4871;
	add.f32 	%f5733, %f4873, %f4874;
	setp.gt.f32 	%p176, %f5733, 0f40800000;
	mov.b32 	%r1337, 170;
	@%p176 bra 	$L__BB0_1111;
	add.f32 	%f5734, %f4872, %f4872;
	fma.rn.f32 	%f4875, %f5734, %f4871, %f2;
	sub.f32 	%f5735, %f4873, %f4874;
	add.f32 	%f4876, %f1, %f5735;
	mul.f32 	%f4877, %f4876, %f4876;
	mul.f32 	%f4878, %f4875, %f4875;
	add.f32 	%f5736, %f4877, %f4878;
	setp.gt.f32 	%p177, %f5736, 0f40800000;
	mov.b32 	%r1337, 171;
	@%p177 bra 	$L__BB0_1111;
	add.f32 	%f5737, %f4876, %f4876;
	fma.rn.f32 	%f4879, %f5737, %f4875, %f2;
	sub.f32 	%f5738, %f4877, %f4878;
	add.f32 	%f4880, %f1, %f5738;
	mul.f32 	%f4881, %f4880, %f4880;
	mul.f32 	%f4882, %f4879, %f4879;
	add.f32 	%f5739, %f4881, %f4882;
	setp.gt.f32 	%p178, %f5739, 0f40800000;
	mov.b32 	%r1337, 172;
	@%p178 bra 	$L__BB0_1111;
	add.f32 	%f5740, %f4880, %f4880;
	fma.rn.f32 	%f4883, %f5740, %f4879, %f2;
	sub.f32 	%f5741, %f4881, %f4882;
	add.f32 	%f4884, %f1, %f5741;
	mul.f32 	%f4885, %f4884, %f4884;
	mul.f32 	%f4886, %f4883, %f4883;
	add.f32 	%f5742, %f4885, %f4886;
	setp.gt.f32 	%p179, %f5742, 0f40800000;
	mov.b32 	%r1337, 173;
	@%p179 bra 	$L__BB0_1111;
	add.f32 	%f5743, %f4884, %f4884;
	fma.rn.f32 	%f4887, %f5743, %f4883, %f2;
	sub.f32 	%f5744, %f4885, %f4886;
	add.f32 	%f4888, %f1, %f5744;
	mul.f32 	%f4889, %f4888, %f4888;
	mul.f32 	%f4890, %f4887, %f4887;
	add.f32 	%f5745, %f4889, %f4890;
	setp.gt.f32 	%p180, %f5745, 0f40800000;
	mov.b32 	%r1337, 174;
	@%p180 bra 	$L__BB0_1111;
	add.f32 	%f5746, %f4888, %f4888;
	fma.rn.f32 	%f4891, %f5746, %f4887, %f2;
	sub.f32 	%f5747, %f4889, %f4890;
	add.f32 	%f4892, %f1, %f5747;
	mul.f32 	%f4893, %f4892, %f4892;
	mul.f32 	%f4894, %f4891, %f4891;
	add.f32 	%f5748, %f4893, %f4894;
	setp.gt.f32 	%p181, %f5748, 0f40800000;
	mov.b32 	%r1337, 175;
	@%p181 bra 	$L__BB0_1111;
	add.f32 	%f5749, %f4892, %f4892;
	fma.rn.f32 	%f4895, %f5749, %f4891, %f2;
	sub.f32 	%f5750, %f4893, %f4894;
	add.f32 	%f4896, %f1, %f5750;
	mul.f32 	%f4897, %f4896, %f4896;
	mul.f32 	%f4898, %f4895, %f4895;
	add.f32 	%f5751, %f4897, %f4898;
	setp.gt.f32 	%p182, %f5751, 0f40800000;
	mov.b32 	%r1337, 176;
	@%p182 bra 	$L__BB0_1111;
	add.f32 	%f5752, %f4896, %f4896;
	fma.rn.f32 	%f4899, %f5752, %f4895, %f2;
	sub.f32 	%f5753, %f4897, %f4898;
	add.f32 	%f4900, %f1, %f5753;
	mul.f32 	%f4901, %f4900, %f4900;
	mul.f32 	%f4902, %f4899, %f4899;
	add.f32 	%f5754, %f4901, %f4902;
	setp.gt.f32 	%p183, %f5754, 0f40800000;
	mov.b32 	%r1337, 177;
	@%p183 bra 	$L__BB0_1111;
	add.f32 	%f5755, %f4900, %f4900;
	fma.rn.f32 	%f4903, %f5755, %f4899, %f2;
	sub.f32 	%f5756, %f4901, %f4902;
	add.f32 	%f4904, %f1, %f5756;
	mul.f32 	%f4905, %f4904, %f4904;
	mul.f32 	%f4906, %f4903, %f4903;
	add.f32 	%f5757, %f4905, %f4906;
	setp.gt.f32 	%p184, %f5757, 0f40800000;
	mov.b32 	%r1337, 178;
	@%p184 bra 	$L__BB0_1111;
	add.f32 	%f5758, %f4904, %f4904;
	fma.rn.f32 	%f4907, %f5758, %f4903, %f2;
	sub.f32 	%f5759, %f4905, %f4906;
	add.f32 	%f4908, %f1, %f5759;
	mul.f32 	%f4909, %f4908, %f4908;
	mul.f32 	%f4910, %f4907, %f4907;
	add.f32 	%f5760, %f4909, %f4910;
	setp.gt.f32 	%p185, %f5760, 0f40800000;
	mov.b32 	%r1337, 179;
	@%p185 bra 	$L__BB0_1111;
	add.f32 	%f5761, %f4908, %f4908;
	fma.rn.f32 	%f4911, %f5761, %f4907, %f2;
	sub.f32 	%f5762, %f4909, %f4910;
	add.f32 	%f4912, %f1, %f5762;
	mul.f32 	%f4913, %f4912, %f4912;
	mul.f32 	%f4914, %f4911, %f4911;
	add.f32 	%f5763, %f4913, %f4914;
	setp.gt.f32 	%p186, %f5763, 0f40800000;
	mov.b32 	%r1337, 180;
	@%p186 bra 	$L__BB0_1111;
	add.f32 	%f5764, %f4912, %f4912;
	fma.rn.f32 	%f4915, %f5764, %f4911, %f2;
	sub.f32 	%f5765, %f4913, %f4914;
	add.f32 	%f4916, %f1, %f5765;
	mul.f32 	%f4917, %f4916, %f4916;
	mul.f32 	%f4918, %f4915, %f4915;
	add.f32 	%f5766, %f4917, %f4918;
	setp.gt.f32 	%p187, %f5766, 0f40800000;
	mov.b32 	%r1337, 181;
	@%p187 bra 	$L__BB0_1111;
	add.f32 	%f5767, %f4916, %f4916;
	fma.rn.f32 	%f4919, %f5767, %f4915, %f2;
	sub.f32 	%f5768, %f4917, %f4918;
	add.f32 	%f4920, %f1, %f5768;
	mul.f32 	%f4921, %f4920, %f4920;
	mul.f32 	%f4922, %f4919, %f4919;
	add.f32 	%f5769, %f4921, %f4922;
	setp.gt.f32 	%p188, %f5769, 0f40800000;
	mov.b32 	%r1337, 182;
	@%p188 bra 	$L__BB0_1111;
	add.f32 	%f5770, %f4920, %f4920;
	fma.rn.f32 	%f4923, %f5770, %f4919, %f2;
	sub.f32 	%f5771, %f4921, %f4922;
	add.f32 	%f4924, %f1, %f5771;
	mul.f32 	%f4925, %f4924, %f4924;
	mul.f32 	%f4926, %f4923, %f4923;
	add.f32 	%f5772, %f4925, %f4926;
	setp.gt.f32 	%p189, %f5772, 0f40800000;
	mov.b32 	%r1337, 183;
	@%p189 bra 	$L__BB0_1111;
	add.f32 	%f5773, %f4924, %f4924;
	fma.rn.f32 	%f4927, %f5773, %f4923, %f2;
	sub.f32 	%f5774, %f4925, %f4926;
	add.f32 	%f4928, %f1, %f5774;
	mul.f32 	%f4929, %f4928, %f4928;
	mul.f32 	%f4930, %f4927, %f4927;
	add.f32 	%f5775, %f4929, %f4930;
	setp.gt.f32 	%p190, %f5775, 0f40800000;
	mov.b32 	%r1337, 184;
	@%p190 bra 	$L__BB0_1111;
	add.f32 	%f5776, %f4928, %f4928;
	fma.rn.f32 	%f4931, %f5776, %f4927, %f2;
	sub.f32 	%f5777, %f4929, %f4930;
	add.f32 	%f4932, %f1, %f5777;
	mul.f32 	%f4933, %f4932, %f4932;
	mul.f32 	%f4934, %f4931, %f4931;
	add.f32 	%f5778, %f4933, %f4934;
	setp.gt.f32 	%p191, %f5778, 0f40800000;
	mov.b32 	%r1337, 185;
	@%p191 bra 	$L__BB0_1111;
	add.f32 	%f5779, %f4932, %f4932;
	fma.rn.f32 	%f4935, %f5779, %f4931, %f2;
	sub.f32 	%f5780, %f4933, %f4934;
	add.f32 	%f4936, %f1, %f5780;
	mul.f32 	%f4937, %f4936, %f4936;
	mul.f32 	%f4938, %f4935, %f4935;
	add.f32 	%f5781, %f4937, %f4938;
	setp.gt.f32 	%p192, %f5781, 0f40800000;
	mov.b32 	%r1337, 186;
	@%p192 bra 	$L__BB0_1111;
	add.f32 	%f5782, %f4936, %f4936;
	fma.rn.f32 	%f4939, %f5782, %f4935, %f2;
	sub.f32 	%f5783, %f4937, %f4938;
	add.f32 	%f4940, %f1, %f5783;
	mul.f32 	%f4941, %f4940, %f4940;
	mul.f32 	%f4942, %f4939, %f4939;
	add.f32 	%f5784, %f4941, %f4942;
	setp.gt.f32 	%p193, %f5784, 0f40800000;
	mov.b32 	%r1337, 187;
	@%p193 bra 	$L__BB0_1111;
	add.f32 	%f5785, %f4940, %f4940;
	fma.rn.f32 	%f4943, %f5785, %f4939, %f2;
	sub.f32 	%f5786, %f4941, %f4942;
	add.f32 	%f4944, %f1, %f5786;
	mul.f32 	%f4945, %f4944, %f4944;
	mul.f32 	%f4946, %f4943, %f4943;
	add.f32 	%f5787, %f4945, %f4946;
	setp.gt.f32 	%p194, %f5787, 0f40800000;
	mov.b32 	%r1337, 188;
	@%p194 bra 	$L__BB0_1111;
	add.f32 	%f5788, %f4944, %f4944;
	fma.rn.f32 	%f4947, %f5788, %f4943, %f2;
	sub.f32 	%f5789, %f4945, %f4946;
	add.f32 	%f4948, %f1, %f5789;
	mul.f32 	%f4949, %f4948, %f4948;
	mul.f32 	%f4950, %f4947, %f4947;
	add.f32 	%f5790, %f4949, %f4950;
	setp.gt.f32 	%p195, %f5790, 0f40800000;
	mov.b32 	%r1337, 189;
	@%p195 bra 	$L__BB0_1111;
	add.f32 	%f5791, %f4948, %f4948;
	fma.rn.f32 	%f4951, %f5791, %f4947, %f2;
	sub.f32 	%f5792, %f4949, %f4950;
	add.f32 	%f4952, %f1, %f5792;
	mul.f32 	%f4953, %f4952, %f4952;
	mul.f32 	%f4954, %f4951, %f4951;
	add.f32 	%f5793, %f4953, %f4954;
	setp.gt.f32 	%p196, %f5793, 0f40800000;
	mov.b32 	%r1337, 190;
	@%p196 bra 	$L__BB0_1111;
	add.f32 	%f5794, %f4952, %f4952;
	fma.rn.f32 	%f4955, %f5794, %f4951, %f2;
	sub.f32 	%f5795, %f4953, %f4954;
	add.f32 	%f4956, %f1, %f5795;
	mul.f32 	%f4957, %f4956, %f4956;
	mul.f32 	%f4958, %f4955, %f4955;
	add.f32 	%f5796, %f4957, %f4958;
	setp.gt.f32 	%p197, %f5796, 0f40800000;
	mov.b32 	%r1337, 191;
	@%p197 bra 	$L__BB0_1111;
	add.f32 	%f5797, %f4956, %f4956;
	fma.rn.f32 	%f4959, %f5797, %f4955, %f2;
	sub.f32 	%f5798, %f4957, %f4958;
	add.f32 	%f4960, %f1, %f5798;
	mul.f32 	%f4961, %f4960, %f4960;
	mul.f32 	%f4962, %f4959, %f4959;
	add.f32 	%f5799, %f4961, %f4962;
	setp.gt.f32 	%p198, %f5799, 0f40800000;
	mov.b32 	%r1337, 192;
	@%p198 bra 	$L__BB0_1111;
	add.f32 	%f5800, %f4960, %f4960;
	fma.rn.f32 	%f4963, %f5800, %f4959, %f2;
	sub.f32 	%f5801, %f4961, %f4962;
	add.f32 	%f4964, %f1, %f5801;
	mul.f32 	%f4965, %f4964, %f4964;
	mul.f32 	%f4966, %f4963, %f4963;
	add.f32 	%f5802, %f4965, %f4966;
	setp.gt.f32 	%p199, %f5802, 0f40800000;
	mov.b32 	%r1337, 193;
	@%p199 bra 	$L__BB0_1111;
	add.f32 	%f5803, %f4964, %f4964;
	fma.rn.f32 	%f4967, %f5803, %f4963, %f2;
	sub.f32 	%f5804, %f4965, %f4966;
	add.f32 	%f4968, %f1, %f5804;
	mul.f32 	%f4969, %f4968, %f4968;
	mul.f32 	%f4970, %f4967, %f4967;
	add.f32 	%f5805, %f4969, %f4970;
	setp.gt.f32 	%p200, %f5805, 0f40800000;
	mov.b32 	%r1337, 194;
	@%p200 bra 	$L__BB0_1111;
	add.f32 	%f5806, %f4968, %f4968;
	fma.rn.f32 	%f4971, %f5806, %f4967, %f2;
	sub.f32 	%f5807, %f4969, %f4970;
	add.f32 	%f4972, %f1, %f5807;
	mul.f32 	%f4973, %f4972, %f4972;
	mul.f32 	%f4974, %f4971, %f4971;
	add.f32 	%f5808, %f4973, %f4974;
	setp.gt.f32 	%p201, %f5808, 0f40800000;
	mov.b32 	%r1337, 195;
	@%p201 bra 	$L__BB0_1111;
	add.f32 	%f5809, %f4972, %f4972;
	fma.rn.f32 	%f4975, %f5809, %f4971, %f2;
	sub.f32 	%f5810, %f4973, %f4974;
	add.f32 	%f4976, %f1, %f5810;
	mul.f32 	%f4977, %f4976, %f4976;
	mul.f32 	%f4978, %f4975, %f4975;
	add.f32 	%f5811, %f4977, %f4978;
	setp.gt.f32 	%p202, %f5811, 0f40800000;
	mov.b32 	%r1337, 196;
	@%p202 bra 	$L__BB0_1111;
	add.f32 	%f5812, %f4976, %f4976;
	fma.rn.f32 	%f4979, %f5812, %f4975, %f2;
	sub.f32 	%f5813, %f4977, %f4978;
	add.f32 	%f4980, %f1, %f5813;
	mul.f32 	%f4981, %f4980, %f4980;
	mul.f32 	%f4982, %f4979, %f4979;
	add.f32 	%f5814, %f4981, %f4982;
	setp.gt.f32 	%p203, %f5814, 0f40800000;
	mov.b32 	%r1337, 197;
	@%p203 bra 	$L__BB0_1111;
	add.f32 	%f5815, %f4980, %f4980;
	fma.rn.f32 	%f4983, %f5815, %f4979, %f2;
	sub.f32 	%f5816, %f4981, %f4982;
	add.f32 	%f4984, %f1, %f5816;
	mul.f32 	%f4985, %f4984, %f4984;
	mul.f32 	%f4986, %f4983, %f4983;
	add.f32 	%f5817, %f4985, %f4986;
	setp.gt.f32 	%p204, %f5817, 0f40800000;
	mov.b32 	%r1337, 198;
	@%p204 bra 	$L__BB0_1111;
	add.f32 	%f5818, %f4984, %f4984;
	fma.rn.f32 	%f4987, %f5818, %f4983, %f2;
	sub.f32 	%f5819, %f4985, %f4986;
	add.f32 	%f4988, %f1, %f5819;
	mul.f32 	%f4989, %f4988, %f4988;
	mul.f32 	%f4990, %f4987, %f4987;
	add.f32 	%f5820, %f4989, %f4990;
	setp.gt.f32 	%p205, %f5820, 0f40800000;
	mov.b32 	%r1337, 199;
	@%p205 bra 	$L__BB0_1111;
	add.f32 	%f5821, %f4988, %f4988;
	fma.rn.f32 	%f4991, %f5821, %f4987, %f2;
	sub.f32 	%f5822, %f4989, %f4990;
	add.f32 	%f4992, %f1, %f5822;
	mul.f32 	%f4993, %f4992, %f4992;
	mul.f32 	%f4994, %f4991, %f4991;
	add.f32 	%f5823, %f4993, %f4994;
	setp.gt.f32 	%p206, %f5823, 0f40800000;
	mov.b32 	%r1337, 200;
	@%p206 bra 	$L__BB0_1111;
	add.f32 	%f5824, %f4992, %f4992;
	fma.rn.f32 	%f4995, %f5824, %f4991, %f2;
	sub.f32 	%f5825, %f4993, %f4994;
	add.f32 	%f4996, %f1, %f5825;
	mul.f32 	%f4997, %f4996, %f4996;
	mul.f32 	%f4998, %f4995, %f4995;
	add.f32 	%f5826, %f4997, %f4998;
	setp.gt.f32 	%p207, %f5826, 0f40800000;
	mov.b32 	%r1337, 201;
	@%p207 bra 	$L__BB0_1111;
	add.f32 	%f5827, %f4996, %f4996;
	fma.rn.f32 	%f4999, %f5827, %f4995, %f2;
	sub.f32 	%f5828, %f4997, %f4998;
	add.f32 	%f5000, %f1, %f5828;
	mul.f32 	%f5001, %f5000, %f5000;
	mul.f32 	%f5002, %f4999, %f4999;
	add.f32 	%f5829, %f5001, %f5002;
	setp.gt.f32 	%p208, %f5829, 0f40800000;
	mov.b32 	%r1337, 202;
	@%p208 bra 	$L__BB0_1111;
	add.f32 	%f5830, %f5000, %f5000;
	fma.rn.f32 	%f5003, %f5830, %f4999, %f2;
	sub.f32 	%f5831, %f5001, %f5002;
	add.f32 	%f5004, %f1, %f5831;
	mul.f32 	%f5005, %f5004, %f5004;
	mul.f32 	%f5006, %f5003, %f5003;
	add.f32 	%f5832, %f5005, %f5006;
	setp.gt.f32 	%p209, %f5832, 0f40800000;
	mov.b32 	%r1337, 203;
	@%p209 bra 	$L__BB0_1111;
	add.f32 	%f5833, %f5004, %f5004;
	fma.rn.f32 	%f5007, %f5833, %f5003, %f2;
	sub.f32 	%f5834, %f5005, %f5006;
	add.f32 	%f5008, %f1, %f5834;
	mul.f32 	%f5009, %f5008, %f5008;
	mul.f32 	%f5010, %f5007, %f5007;
	add.f32 	%f5835, %f5009, %f5010;
	setp.gt.f32 	%p210, %f5835, 0f40800000;
	mov.b32 	%r1337, 204;
	@%p210 bra 	$L__BB0_1111;
	add.f32 	%f5836, %f5008, %f5008;
	fma.rn.f32 	%f5011, %f5836, %f5007, %f2;
	sub.f32 	%f5837, %f5009, %f5010;
	add.f32 	%f5012, %f1, %f5837;
	mul.f32 	%f5013, %f5012, %f5012;
	mul.f32 	%f5014, %f5011, %f5011;
	add.f32 	%f5838, %f5013, %f5014;
	setp.gt.f32 	%p211, %f5838, 0f40800000;
	mov.b32 	%r1337, 205;
	@%p211 bra 	$L__BB0_1111;
	add.f32 	%f5839, %f5012, %f5012;
	fma.rn.f32 	%f5015, %f5839, %f5011, %f2;
	sub.f32 	%f5840, %f5013, %f5014;
	add.f32 	%f5016, %f1, %f5840;
	mul.f32 	%f5017, %f5016, %f5016;
	mul.f32 	%f5018, %f5015, %f5015;
	add.f32 	%f5841, %f5017, %f5018;
	setp.gt.f32 	%p212, %f5841, 0f40800000;
	mov.b32 	%r1337, 206;
	@%p212 bra 	$L__BB0_1111;
	add.f32 	%f5842, %f5016, %f5016;
	fma.rn.f32 	%f5019, %f5842, %f5015, %f2;
	sub.f32 	%f5843, %f5017, %f5018;
	add.f32 	%f5020, %f1, %f5843;
	mul.f32 	%f5021, %f5020, %f5020;
	mul.f32 	%f5022, %f5019, %f5019;
	add.f32 	%f5844, %f5021, %f5022;
	setp.gt.f32 	%p213, %f5844, 0f40800000;
	mov.b32 	%r1337, 207;
	@%p213 bra 	$L__BB0_1111;
	add.f32 	%f5845, %f5020, %f5020;
	fma.rn.f32 	%f5023, %f5845, %f5019, %f2;
	sub.f32 	%f5846, %f5021, %f5022;
	add.f32 	%f5024, %f1, %f5846;
	mul.f32 	%f5025, %f5024, %f5024;
	mul.f32 	%f5026, %f5023, %f5023;
	add.f32 	%f5847, %f5025, %f5026;
	setp.gt.f32 	%p214, %f5847, 0f40800000;
	mov.b32 	%r1337, 208;
	@%p214 bra 	$L__BB0_1111;
	add.f32 	%f5848, %f5024, %f5024;
	fma.rn.f32 	%f5027, %f5848, %f5023, %f2;
	sub.f32 	%f5849, %f5025, %f5026;
	add.f32 	%f5028, %f1, %f5849;
	mul.f32 	%f5029, %f5028, %f5028;
	mul.f32 	%f5030, %f5027, %f5027;
	add.f32 	%f5850, %f5029, %f5030;
	setp.gt.f32 	%p215, %f5850, 0f40800000;
	mov.b32 	%r1337, 209;
	@%p215 bra 	$L__BB0_1111;
	add.f32 	%f5851, %f5028, %f5028;
	fma.rn.f32 	%f5031, %f5851, %f5027, %f2;
	sub.f32 	%f5852, %f5029, %f5030;
	add.f32 	%f5032, %f1, %f5852;
	mul.f32 	%f5033, %f5032, %f5032;
	mul.f32 	%f5034, %f5031, %f5031;
	add.f32 	%f5853, %f5033, %f5034;
	setp.gt.f32 	%p216, %f5853, 0f40800000;
	mov.b32 	%r1337, 210;
	@%p216 bra 	$L__BB0_1111;
	add.f32 	%f5854, %f5032, %f5032;
	fma.rn.f32 	%f5035, %f5854, %f5031, %f2;
	sub.f32 	%f5855, %f5033, %f5034;
	add.f32 	%f5036, %f1, %f5855;
	mul.f32 	%f5037, %f5036, %f5036;
	mul.f32 	%f5038, %f5035, %f5035;
	add.f32 	%f5856, %f5037, %f5038;
	setp.gt.f32 	%p217, %f5856, 0f40800000;
	mov.b32 	%r1337, 211;
	@%p217 bra 	$L__BB0_1111;
	add.f32 	%f5857, %f5036, %f5036;
	fma.rn.f32 	%f5039, %f5857, %f5035, %f2;
	sub.f32 	%f5858, %f5037, %f5038;
	add.f32 	%f5040, %f1, %f5858;
	mul.f32 	%f5041, %f5040, %f5040;
	mul.f32 	%f5042, %f5039, %f5039;
	add.f32 	%f5859, %f5041, %f5042;
	setp.gt.f32 	%p218, %f5859, 0f40800000;
	mov.b32 	%r1337, 212;
	@%p218 bra 	$L__BB0_1111;
	add.f32 	%f5860, %f5040, %f5040;
	fma.rn.f32 	%f5043, %f5860, %f5039, %f2;
	sub.f32 	%f5861, %f5041, %f5042;
	add.f32 	%f5044, %f1, %f5861;
	mul.f32 	%f5045, %f5044, %f5044;
	mul.f32 	%f5046, %f5043, %f5043;
	add.f32 	%f5862, %f5045, %f5046;
	setp.gt.f32 	%p219, %f5862, 0f40800000;
	mov.b32 	%r1337, 213;
	@%p219 bra 	$L__BB0_1111;
	add.f32 	%f5863, %f5044, %f5044;
	fma.rn.f32 	%f5047, %f5863, %f5043, %f2;
	sub.f32 	%f5864, %f5045, %f5046;
	add.f32 	%f5048, %f1, %f5864;
	mul.f32 	%f5049, %f5048, %f5048;
	mul.f32 	%f5050, %f5047, %f5047;
	add.f32 	%f5865, %f5049, %f5050;
	setp.gt.f32 	%p220, %f5865, 0f40800000;
	mov.b32 	%r1337, 214;
	@%p220 bra 	$L__BB0_1111;
	add.f32 	%f5866, %f5048, %f5048;
	fma.rn.f32 	%f5051, %f5866, %f5047, %f2;
	sub.f32 	%f5867, %f5049, %f5050;
	add.f32 	%f5052, %f1, %f5867;
	mul.f32 	%f5053, %f5052, %f5052;
	mul.f32 	%f5054, %f5051, %f5051;
	add.f32 	%f5868, %f5053, %f5054;
	setp.gt.f32 	%p221, %f5868, 0f40800000;
	mov.b32 	%r1337, 215;
	@%p221 bra 	$L__BB0_1111;
	add.f32 	%f5869, %f5052, %f5052;
	fma.rn.f32 	%f5055, %f5869, %f5051, %f2;
	sub.f32 	%f5870, %f5053, %f5054;
	add.f32 	%f5056, %f1, %f5870;
	mul.f32 	%f5057, %f5056, %f5056;
	mul.f32 	%f5058, %f5055, %f5055;
	add.f32 	%f5871, %f5057, %f5058;
	setp.gt.f32 	%p222, %f5871, 0f40800000;
	mov.b32 	%r1337, 216;
	@%p222 bra 	$L__BB0_1111;
	add.f32 	%f5872, %f5056, %f5056;
	fma.rn.f32 	%f5059, %f5872, %f5055, %f2;
	sub.f32 	%f5873, %f5057, %f5058;
	add.f32 	%f5060, %f1, %f5873;
	mul.f32 	%f5061, %f5060, %f5060;
	mul.f32 	%f5062, %f5059, %f5059;
	add.f32 	%f5874, %f5061, %f5062;
	setp.gt.f32 	%p223, %f5874, 0f40800000;
	mov.b32 	%r1337, 217;
	@%p223 bra 	$L__BB0_1111;
	add.f32 	%f5875, %f5060, %f5060;
	fma.rn.f32 	%f5063, %f5875, %f5059, %f2;
	sub.f32 	%f5876, %f5061, %f5062;
	add.f32 	%f5064, %f1, %f5876;
	mul.f32 	%f5065, %f5064, %f5064;
	mul.f32 	%f5066, %f5063, %f5063;
	add.f32 	%f5877, %f5065, %f5066;
	setp.gt.f32 	%p224, %f5877, 0f40800000;
	mov.b32 	%r1337, 218;
	@%p224 bra 	$L__BB0_1111;
	add.f32 	%f5878, %f5064, %f5064;
	fma.rn.f32 	%f5067, %f5878, %f5063, %f2;
	sub.f32 	%f5879, %f5065, %f5066;
	add.f32 	%f5068, %f1, %f5879;
	mul.f32 	%f5069, %f5068, %f5068;
	mul.f32 	%f5070, %f5067, %f5067;
	add.f32 	%f5880, %f5069, %f5070;
	setp.gt.f32 	%p225, %f5880, 0f40800000;
	mov.b32 	%r1337, 219;
	@%p225 bra 	$L__BB0_1111;
	add.f32 	%f5881, %f5068, %f5068;
	fma.rn.f32 	%f5071, %f5881, %f5067, %f2;
	sub.f32 	%f5882, %f5069, %f5070;
	add.f32 	%f5072, %f1, %f5882;
	mul.f32 	%f5073, %f5072, %f5072;
	mul.f32 	%f5074, %f5071, %f5071;
	add.f32 	%f5883, %f5073, %f5074;
	setp.gt.f32 	%p226, %f5883, 0f40800000;
	mov.b32 	%r1337, 220;
	@%p226 bra 	$L__BB0_1111;
	add.f32 	%f5884, %f5072, %f5072;
	fma.rn.f32 	%f5075, %f5884, %f5071, %f2;
	sub.f32 	%f5885, %f5073, %f5074;
	add.f32 	%f5076, %f1, %f5885;
	mul.f32 	%f5077, %f5076, %f5076;
	mul.f32 	%f5078, %f5075, %f5075;
	add.f32 	%f5886, %f5077, %f5078;
	setp.gt.f32 	%p227, %f5886, 0f40800000;
	mov.b32 	%r1337, 221;
	@%p227 bra 	$L__BB0_1111;
	add.f32 	%f5887, %f5076, %f5076;
	fma.rn.f32 	%f5079, %f5887, %f5075, %f2;
	sub.f32 	%f5888, %f5077, %f5078;
	add.f32 	%f5080, %f1, %f5888;
	mul.f32 	%f5081, %f5080, %f5080;
	mul.f32 	%f5082, %f5079, %f5079;
	add.f32 	%f5889, %f5081, %f5082;
	setp.gt.f32 	%p228, %f5889, 0f40800000;
	mov.b32 	%r1337, 222;
	@%p228 bra 	$L__BB0_1111;
	add.f32 	%f5890, %f5080, %f5080;
	fma.rn.f32 	%f5083, %f5890, %f5079, %f2;
	sub.f32 	%f5891, %f5081, %f5082;
	add.f32 	%f5084, %f1, %f5891;
	mul.f32 	%f5085, %f5084, %f5084;
	mul.f32 	%f5086, %f5083, %f5083;
	add.f32 	%f5892, %f5085, %f5086;
	setp.gt.f32 	%p229, %f5892, 0f40800000;
	mov.b32 	%r1337, 223;
	@%p229 bra 	$L__BB0_1111;
	add.f32 	%f5893, %f5084, %f5084;
	fma.rn.f32 	%f5087, %f5893, %f5083, %f2;
	sub.f32 	%f5894, %f5085, %f5086;
	add.f32 	%f5088, %f1, %f5894;
	mul.f32 	%f5089, %f5088, %f5088;
	mul.f32 	%f5090, %f5087, %f5087;
	add.f32 	%f5895, %f5089, %f5090;
	setp.gt.f32 	%p230, %f5895, 0f40800000;
	mov.b32 	%r1337, 224;
	@%p230 bra 	$L__BB0_1111;
	add.f32 	%f5896, %f5088, %f5088;
	fma.rn.f32 	%f5091, %f5896, %f5087, %f2;
	sub.f32 	%f5897, %f5089, %f5090;
	add.f32 	%f5092, %f1, %f5897;
	mul.f32 	%f5093, %f5092, %f5092;
	mul.f32 	%f5094, %f5091, %f5091;
	add.f32 	%f5898, %f5093, %f5094;
	setp.gt.f32 	%p231, %f5898, 0f40800000;
	mov.b32 	%r1337, 225;
	@%p231 bra 	$L__BB0_1111;
	add.f32 	%f5899, %f5092, %f5092;
	fma.rn.f32 	%f5095, %f5899, %f5091, %f2;
	sub.f32 	%f5900, %f5093, %f5094;
	add.f32 	%f5096, %f1, %f5900;
	mul.f32 	%f5097, %f5096, %f5096;
	mul.f32 	%f5098, %f5095, %f5095;
	add.f32 	%f5901, %f5097, %f5098;
	setp.gt.f32 	%p232, %f5901, 0f40800000;
	mov.b32 	%r1337, 226;
	@%p232 bra 	$L__BB0_1111;
	add.f32 	%f5902, %f5096, %f5096;
	fma.rn.f32 	%f5099, %f5902, %f5095, %f2;
	sub.f32 	%f5903, %f5097, %f5098;
	add.f32 	%f5100, %f1, %f5903;
	mul.f32 	%f5101, %f5100, %f5100;
	mul.f32 	%f5102, %f5099, %f5099;
	add.f32 	%f5904, %f5101, %f5102;
	setp.gt.f32 	%p233, %f5904, 0f40800000;
	mov.b32 	%r1337, 227;
	@%p233 bra 	$L__BB0_1111;
	add.f32 	%f5905, %f5100, %f5100;
	fma.rn.f32 	%f5103, %f5905, %f5099, %f2;
	sub.f32 	%f5906, %f5101, %f5102;
	add.f32 	%f5104, %f1, %f5906;
	mul.f32 	%f5105, %f5104, %f5104;
	mul.f32 	%f5106, %f5103, %f5103;
	add.f32 	%f5907, %f5105, %f5106;
	setp.gt.f32 	%p234, %f5907, 0f40800000;
	mov.b32 	%r1337, 228;
	@%p234 bra 	$L__BB0_1111;
	add.f32 	%f5908, %f5104, %f5104;
	fma.rn.f32 	%f5107, %f5908, %f5103, %f2;
	sub.f32 	%f5909, %f5105, %f5106;
	add.f32 	%f5108, %f1, %f5909;
	mul.f32 	%f5109, %f5108, %f5108;
	mul.f32 	%f5110, %f5107, %f5107;
	add.f32 	%f5910, %f5109, %f5110;
	setp.gt.f32 	%p235, %f5910, 0f40800000;
	mov.b32 	%r1337, 229;
	@%p235 bra 	$L__BB0_1111;
	add.f32 	%f5911, %f5108, %f5108;
	fma.rn.f32 	%f5111, %f5911, %f5107, %f2;
	sub.f32 	%f5912, %f5109, %f5110;
	add.f32 	%f5112, %f1, %f5912;
	mul.f32 	%f5113, %f5112, %f5112;
	mul.f32 	%f5114, %f5111, %f5111;
	add.f32 	%f5913, %f5113, %f5114;
	setp.gt.f32 	%p236, %f5913, 0f40800000;
	mov.b32 	%r1337, 230;
	@%p236 bra 	$L__BB0_1111;
	add.f32 	%f5914, %f5112, %f5112;
	fma.rn.f32 	%f5115, %f5914, %f5111, %f2;
	sub.f32 	%f5915, %f5113, %f5114;
	add.f32 	%f5116, %f1, %f5915;
	mul.f32 	%f5117, %f5116, %f5116;
	mul.f32 	%f5118, %f5115, %f5115;
	add.f32 	%f5916, %f5117, %f5118;
	setp.gt.f32 	%p237, %f5916, 0f40800000;
	mov.b32 	%r1337, 231;
	@%p237 bra 	$L__BB0_1111;
	add.f32 	%f5917, %f5116, %f5116;
	fma.rn.f32 	%f5119, %f5917, %f5115, %f2;
	sub.f32 	%f5918, %f5117, %f5118;
	add.f32 	%f5120, %f1, %f5918;
	mul.f32 	%f5121, %f5120, %f5120;
	mul.f32 	%f5122, %f5119, %f5119;
	add.f32 	%f5919, %f5121, %f5122;
	setp.gt.f32 	%p238, %f5919, 0f40800000;
	mov.b32 	%r1337, 232;
	@%p238 bra 	$L__BB0_1111;
	add.f32 	%f5920, %f5120, %f5120;
	fma.rn.f32 	%f5123, %f5920, %f5119, %f2;
	sub.f32 	%f5921, %f5121, %f5122;
	add.f32 	%f5124, %f1, %f5921;
	mul.f32 	%f5125, %f5124, %f5124;
	mul.f32 	%f5126, %f5123, %f5123;
	add.f32 	%f5922, %f5125, %f5126;
	setp.gt.f32 	%p239, %f5922, 0f40800000;
	mov.b32 	%r1337, 233;
	@%p239 bra 	$L__BB0_1111;
	add.f32 	%f5923, %f5124, %f5124;
	fma.rn.f32 	%f5127, %f5923, %f5123, %f2;
	sub.f32 	%f5924, %f5125, %f5126;
	add.f32 	%f5128, %f1, %f5924;
	mul.f32 	%f5129, %f5128, %f5128;
	mul.f32 	%f5130, %f5127, %f5127;
	add.f32 	%f5925, %f5129, %f5130;
	setp.gt.f32 	%p240, %f5925, 0f40800000;
	mov.b32 	%r1337, 234;
	@%p240 bra 	$L__BB0_1111;
	add.f32 	%f5926, %f5128, %f5128;
	fma.rn.f32 	%f5131, %f5926, %f5127, %f2;
	sub.f32 	%f5927, %f5129, %f5130;
	add.f32 	%f5132, %f1, %f5927;
	mul.f32 	%f5133, %f5132, %f5132;
	mul.f32 	%f5134, %f5131, %f5131;
	add.f32 	%f5928, %f5133, %f5134;
	setp.gt.f32 	%p241, %f5928, 0f40800000;
	mov.b32 	%r1337, 235;
	@%p241 bra 	$L__BB0_1111;
	add.f32 	%f5929, %f5132, %f5132;
	fma.rn.f32 	%f5135, %f5929, %f5131, %f2;
	sub.f32 	%f5930, %f5133, %f5134;
	add.f32 	%f5136, %f1, %f5930;
	mul.f32 	%f5137, %f5136, %f5136;
	mul.f32 	%f5138, %f5135, %f5135;
	add.f32 	%f5931, %f5137, %f5138;
	setp.gt.f32 	%p242, %f5931, 0f40800000;
	mov.b32 	%r1337, 236;
	@%p242 bra 	$L__BB0_1111;
	add.f32 	%f5932, %f5136, %f5136;
	fma.rn.f32 	%f5139, %f5932, %f5135, %f2;
	sub.f32 	%f5933, %f5137, %f5138;
	add.f32 	%f5140, %f1, %f5933;
	mul.f32 	%f5141, %f5140, %f5140;
	mul.f32 	%f5142, %f5139, %f5139;
	add.f32 	%f5934, %f5141, %f5142;
	setp.gt.f32 	%p243, %f5934, 0f40800000;
	mov.b32 	%r1337, 237;
	@%p243 bra 	$L__BB0_1111;
	add.f32 	%f5935, %f5140, %f5140;
	fma.rn.f32 	%f5143, %f5935, %f5139, %f2;
	sub.f32 	%f5936, %f5141, %f5142;
	add.f32 	%f5144, %f1, %f5936;
	mul.f32 	%f5145, %f5144, %f5144;
	mul.f32 	%f5146, %f5143, %f5143;
	add.f32 	%f5937, %f5145, %f5146;
	setp.gt.f32 	%p244, %f5937, 0f40800000;
	mov.b32 	%r1337, 238;
	@%p244 bra 	$L__BB0_1111;
	add.f32 	%f5938, %f5144, %f5144;
	fma.rn.f32 	%f5147, %f5938, %f5143, %f2;
	sub.f32 	%f5939, %f5145, %f5146;
	add.f32 	%f5148, %f1, %f5939;
	mul.f32 	%f5149, %f5148, %f5148;
	mul.f32 	%f5150, %f5147, %f5147;
	add.f32 	%f5940, %f5149, %f5150;
	setp.gt.f32 	%p245, %f5940, 0f40800000;
	mov.b32 	%r1337, 239;
	@%p245 bra 	$L__BB0_1111;
	add.f32 	%f5941, %f5148, %f5148;
	fma.rn.f32 	%f5151, %f5941, %f5147, %f2;
	sub.f32 	%f5942, %f5149, %f5150;
	add.f32 	%f5152, %f1, %f5942;
	mul.f32 	%f5153, %f5152, %f5152;
	mul.f32 	%f5154, %f5151, %f5151;
	add.f32 	%f5943, %f5153, %f5154;
	setp.gt.f32 	%p246, %f5943, 0f40800000;
	mov.b32 	%r1337, 240;
	@%p246 bra 	$L__BB0_1111;
	add.f32 	%f5944, %f5152, %f5152;
	fma.rn.f32 	%f5155, %f5944, %f5151, %f2;
	sub.f32 	%f5945, %f5153, %f5154;
	add.f32 	%f5156, %f1, %f5945;
	mul.f32 	%f5157, %f5156, %f5156;
	mul.f32 	%f5158, %f5155, %f5155;
	add.f32 	%f5946, %f5157, %f5158;
	setp.gt.f32 	%p247, %f5946, 0f40800000;
	mov.b32 	%r1337, 241;
	@%p247 bra 	$L__BB0_1111;
	add.f32 	%f5947, %f5156, %f5156;
	fma.rn.f32 	%f5159, %f5947, %f5155, %f2;
	sub.f32 	%f5948, %f5157, %f5158;
	add.f32 	%f5160, %f1, %f5948;
	mul.f32 	%f5161, %f5160, %f5160;
	mul.f32 	%f5162, %f5159, %f5159;
	add.f32 	%f5949, %f5161, %f5162;
	setp.gt.f32 	%p248, %f5949, 0f40800000;
	mov.b32 	%r1337, 242;
	@%p248 bra 	$L__BB0_1111;
	add.f32 	%f5950, %f5160, %f5160;
	fma.rn.f32 	%f5163, %f5950, %f5159, %f2;
	sub.f32 	%f5951, %f5161, %f5162;
	add.f32 	%f5164, %f1, %f5951;
	mul.f32 	%f5165, %f5164, %f5164;
	mul.f32 	%f5166, %f5163, %f5163;
	add.f32 	%f5952, %f5165, %f5166;
	setp.gt.f32 	%p249, %f5952, 0f40800000;
	mov.b32 	%r1337, 243;
	@%p249 bra 	$L__BB0_1111;
	add.f32 	%f5953, %f5164, %f5164;
	fma.rn.f32 	%f5167, %f5953, %f5163, %f2;
	sub.f32 	%f5954, %f5165, %f5166;
	add.f32 	%f5168, %f1, %f5954;
	mul.f32 	%f5169, %f5168, %f5168;
	mul.f32 	%f5170, %f5167, %f5167;
	add.f32 	%f5955, %f5169, %f5170;
	setp.gt.f32 	%p250, %f5955, 0f40800000;
	mov.b32 	%r1337, 244;
	@%p250 bra 	$L__BB0_1111;
	add.f32 	%f5956, %f5168, %f5168;
	fma.rn.f32 	%f5171, %f5956, %f5167, %f2;
	sub.f32 	%f5957, %f5169, %f5170;
	add.f32 	%f5172, %f1, %f5957;
	mul.f32 	%f5173, %f5172, %f5172;
	mul.f32 	%f5174, %f5171, %f5171;
	add.f32 	%f5958, %f5173, %f5174;
	setp.gt.f32 	%p251, %f5958, 0f40800000;
	mov.b32 	%r1337, 245;
	@%p251 bra 	$L__BB0_1111;
	add.f32 	%f5959, %f5172, %f5172;
	fma.rn.f32 	%f5175, %f5959, %f5171, %f2;
	sub.f32 	%f5960, %f5173, %f5174;
	add.f32 	%f5176, %f1, %f5960;
	mul.f32 	%f5177, %f5176, %f5176;
	mul.f32 	%f5178, %f5175, %f5175;
	add.f32 	%f5961, %f5177, %f5178;
	setp.gt.f32 	%p252, %f5961, 0f40800000;
	mov.b32 	%r1337, 246;
	@%p252 bra 	$L__BB0_1111;
	add.f32 	%f5962, %f5176, %f5176;
	fma.rn.f32 	%f5179, %f5962, %f5175, %f2;
	sub.f32 	%f5963, %f5177, %f5178;
	add.f32 	%f5180, %f1, %f5963;
	mul.f32 	%f5181, %f5180, %f5180;
	mul.f32 	%f5182, %f5179, %f5179;
	add.f32 	%f5964, %f5181, %f5182;
	setp.gt.f32 	%p253, %f5964, 0f40800000;
	mov.b32 	%r1337, 247;
	@%p253 bra 	$L__BB0_1111;
	add.f32 	%f5965, %f5180, %f5180;
	fma.rn.f32 	%f5183, %f5965, %f5179, %f2;
	sub.f32 	%f5966, %f5181, %f5182;
	add.f32 	%f5184, %f1, %f5966;
	mul.f32 	%f5185, %f5184, %f5184;
	mul.f32 	%f5186, %f5183, %f5183;
	add.f32 	%f5967, %f5185, %f5186;
	setp.gt.f32 	%p254, %f5967, 0f40800000;
	mov.b32 	%r1337, 248;
	@%p254 bra 	$L__BB0_1111;
	add.f32 	%f5968, %f5184, %f5184;
	fma.rn.f32 	%f5187, %f5968, %f5183, %f2;
	sub.f32 	%f5969, %f5185, %f5186;
	add.f32 	%f5188, %f1, %f5969;
	mul.f32 	%f5189, %f5188, %f5188;
	mul.f32 	%f5190, %f5187, %f5187;
	add.f32 	%f5970, %f5189, %f5190;
	setp.gt.f32 	%p255, %f5970, 0f40800000;
	mov.b32 	%r1337, 249;
	@%p255 bra 	$L__BB0_1111;
	add.f32 	%f5971, %f5188, %f5188;
	fma.rn.f32 	%f5191, %f5971, %f5187, %f2;
	sub.f32 	%f5972, %f5189, %f5190;
	add.f32 	%f5192, %f1, %f5972;
	mul.f32 	%f5193, %f5192, %f5192;
	mul.f32 	%f5194, %f5191, %f5191;
	add.f32 	%f5973, %f5193, %f5194;
	setp.gt.f32 	%p256, %f5973, 0f40800000;
	mov.b32 	%r1337, 250;
	@%p256 bra 	$L__BB0_1111;
	add.f32 	%f5974, %f5192, %f5192;
	fma.rn.f32 	%f5195, %f5974, %f5191, %f2;
	sub.f32 	%f5975, %f5193, %f5194;
	add.f32 	%f5196, %f1, %f5975;
	mul.f32 	%f5197, %f5196, %f5196;
	mul.f32 	%f5198, %f5195, %f5195;
	add.f32 	%f5976, %f5197, %f5198;
	setp.gt.f32 	%p257, %f5976, 0f40800000;
	mov.b32 	%r1337, 251;
	@%p257 bra 	$L__BB0_1111;
	add.f32 	%f5977, %f5196, %f5196;
	fma.rn.f32 	%f5199, %f5977, %f5195, %f2;
	sub.f32 	%f5978, %f5197, %f5198;
	add.f32 	%f5200, %f1, %f5978;
	mul.f32 	%f5201, %f5200, %f5200;
	mul.f32 	%f5202, %f5199, %f5199;
	add.f32 	%f5979, %f5201, %f5202;
	setp.gt.f32 	%p258, %f5979, 0f40800000;
	mov.b32 	%r1337, 252;
	@%p258 bra 	$L__BB0_1111;
	add.f32 	%f5980, %f5200, %f5200;
	fma.rn.f32 	%f5203, %f5980, %f5199, %f2;
	sub.f32 	%f5981, %f5201, %f5202;
	add.f32 	%f5204, %f1, %f5981;
	mul.f32 	%f5205, %f5204, %f5204;
	mul.f32 	%f5206, %f5203, %f5203;
	add.f32 	%f5982, %f5205, %f5206;
	setp.gt.f32 	%p259, %f5982, 0f40800000;
	mov.b32 	%r1337, 253;
	@%p259 bra 	$L__BB0_1111;
	add.f32 	%f5983, %f5204, %f5204;
	fma.rn.f32 	%f5207, %f5983, %f5203, %f2;
	sub.f32 	%f5984, %f5205, %f5206;
	add.f32 	%f5208, %f1, %f5984;
	mul.f32 	%f5209, %f5208, %f5208;
	mul.f32 	%f5210, %f5207, %f5207;
	add.f32 	%f5985, %f5209, %f5210;
	setp.gt.f32 	%p260, %f5985, 0f40800000;
	mov.b32 	%r1337, 254;
	@%p260 bra 	$L__BB0_1111;
	add.f32 	%f5986, %f5208, %f5208;
	fma.rn.f32 	%f5987, %f5986, %f5207, %f2;
	sub.f32 	%f5988, %f5209, %f5210;
	add.f32 	%f5989, %f1, %f5988;
	mul.f32 	%f5990, %f5987, %f5987;
	fma.rn.f32 	%f5991, %f5989, %f5989, %f5990;
	setp.gt.f32 	%p261, %f5991, 0f40800000;
	mov.b32 	%r322, 255;
	mov.u32 	%r1337, %r322;
	@%p261 bra 	$L__BB0_1111;
	bra.uni 	$L__BB0_1368;
$L__BB0_1367:
	add.f32 	%f9138, %f9145, %f9145;
	fma.rn.f32 	%f9144, %f9138, %f9144, %f2;
	sub.f32 	%f9139, %f5213, %f5214;
	add.f32 	%f9145, %f1, %f9139;
	add.s32 	%r1338, %r1338, 1;
	setp.ne.s32 	%p1314, %r1338, %r60;
	@%p1314 bra 	$L__BB0_5;
$L__BB0_1368:
	mad.lo.s32 	%r1330, %r59, %r2, %r1;
	mul.wide.s32 	%rd11, %r1330, 4;
	add.s64 	%rd12, %rd1, %rd11;
	st.global.u32 	[%rd12], %r60;
$L__BB0_1369:
	ret;

}


// ===== COMPILED SASS (sm_100) =====

	.target	sm_100

	.elftype	@"ET_EXEC"


//--------------------- .note.nv.tkinfo           --------------------------
	.section	.note.nv.tkinfo,"",@"SHT_NOTE"
	.sectionflags	@"SHF_NOTE_NV_TKINFO"
	.tkinfo
        /*0018*/ 	.word	0x00000002
        /*0030*/ 	.string	""
        /*0030*/ 	.string	"ptxas"
        /*0030*/ 	.string	"Cuda compilation tools, release 13.0, V13.0.88"
        /*0030*/ 	.string	"Build cuda_13.0.r13.0/compiler.36424714_0"
        /*0030*/ 	.string	"-arch sm_100 -m 64 "



//--------------------- .note.nv.cuinfo           --------------------------
	.section	.note.nv.cuinfo,"",@"SHT_NOTE"
	.sectionflags	@"SHF_NOTE_NV_CUINFO"
        /*0018*/ 	.short	0x0002
        /*001a*/ 	.short	0x0064
        /*001c*/ 	.short	0x0082
	.zero		2


//--------------------- .nv.info                  --------------------------
	.section	.nv.info,"",@"SHT_CUDA_INFO"
	.align	4


	//----- nvinfo : EIATTR_REGCOUNT
	.align		4
        /*0000*/ 	.byte	0x04, 0x2f
        /*0002*/ 	.short	(.L_1 - .L_0)
	.align		4
.L_0:
        /*0004*/ 	.word	index@(_Z13mandel_kernelffffPiiii)
        /*0008*/ 	.word	0x00000010


	//----- nvinfo : EIATTR_FRAME_SIZE
	.align		4
.L_1:
        /*000c*/ 	.byte	0x04, 0x11
        /*000e*/ 	.short	(.L_3 - .L_2)
	.align		4
.L_2:
        /*0010*/ 	.word	index@(_Z13mandel_kernelffffPiiii)
        /*0014*/ 	.word	0x00000000


	//----- nvinfo : EIATTR_MIN_STACK_SIZE
	.align		4
.L_3:
        /*0018*/ 	.byte	0x04, 0x12
        /*001a*/ 	.short	(.L_5 - .L_4)
	.align		4
.L_4:
        /*001c*/ 	.word	index@(_Z13mandel_kernelffffPiiii)
        /*0020*/ 	.word	0x00000000
.L_5:


//--------------------- .nv.compat                --------------------------
	.section	.nv.compat,"",@"SHT_CUDA_COMPAT_INFO"
	.align	4
        /*0000*/ 	.byte	0x02, 0x09, 0x00, 0x00, 0x02, 0x02, 0x01, 0x00, 0x02, 0x05, 0x05, 0x00, 0x03, 0x07, 0x01, 0x01
        /*0010*/ 	.byte	0x02, 0x03, 0x00, 0x00, 0x02, 0x06, 0x01, 0x00, 0x04, 0x0b, 0x08, 0x00, 0x01, 0x00, 0x00, 0x00
        /*0020*/ 	.byte	0x00, 0x00, 0x00, 0x00


//--------------------- .nv.info._Z13mandel_kernelffffPiiii --------------------------
	.section	.nv.info._Z13mandel_kernelffffPiiii,"",@"SHT_CUDA_INFO"
	.sectionflags	@""
	.align	4


	//----- nvinfo : EIATTR_CUDA_API_VERSION
	.align		4
        /*0000*/ 	.byte	0x04, 0x37
        /*0002*/ 	.short	(.L_7 - .L_6)
.L_6:
        /*0004*/ 	.word	0x00000082


	//----- nvinfo : EIATTR_KPARAM_INFO
	.align		4
.L_7:
        /*0008*/ 	.byte	0x04, 0x17
        /*000a*/ 	.short	(.L_9 - .L_8)
.L_8:
        /*000c*/ 	.word	0x00000000
        /*0010*/ 	.short	0x0007
        /*0012*/ 	.short	0x0020
        /*0014*/ 	.byte	0x00, 0xf0, 0x11, 0x00


	//----- nvinfo : EIATTR_KPARAM_INFO
	.align		4
.L_9:
        /*0018*/ 	.byte	0x04, 0x17
        /*001a*/ 	.short	(.L_11 - .L_10)
.L_10:
        /*001c*/ 	.word	0x00000000
        /*0020*/ 	.short	0x0006
        /*0022*/ 	.short	0x001c
        /*0024*/ 	.byte	0x00, 0xf0, 0x11, 0x00


	//----- nvinfo : EIATTR_KPARAM_INFO
	.align		4
.L_11:
        /*0028*/ 	.byte	0x04, 0x17
        /*002a*/ 	.short	(.L_13 - .L_12)
.L_12:
        /*002c*/ 	.word	0x00000000
        /*0030*/ 	.short	0x0005
        /*0032*/ 	.short	0x0018
        /*0034*/ 	.byte	0x00, 0xf0, 0x11, 0x00


	//----- nvinfo : EIATTR_KPARAM_INFO
	.align		4
.L_13:
        /*0038*/ 	.byte	0x04, 0x17
        /*003a*/ 	.short	(.L_15 - .L_14)
.L_14:
        /*003c*/ 	.word	0x00000000
        /*0040*/ 	.short	0x0004
        /*0042*/ 	.short	0x0010
        /*0044*/ 	.byte	0x00, 0xf5, 0x21, 0x00


	//----- nvinfo : EIATTR_KPARAM_INFO
	.align		4
.L_15:
        /*0048*/ 	.byte	0x04, 0x17
        /*004a*/ 	.short	(.L_17 - .L_16)
.L_16:
        /*004c*/ 	.word	0x00000000
        /*0050*/ 	.short	0x0003
        /*0052*/ 	.short	0x000c
        /*0054*/ 	.byte	0x00, 0xf0, 0x11, 0x00


	//----- nvinfo : EIATTR_KPARAM_INFO
	.align		4
.L_17:
        /*0058*/ 	.byte	0x04, 0x17
        /*005a*/ 	.short	(.L_19 - .L_18)
.L_18:
        /*005c*/ 	.word	0x00000000
        /*0060*/ 	.short	0x0002
        /*0062*/ 	.short	0x0008
        /*0064*/ 	.byte	0x00, 0xf0, 0x11, 0x00


	//----- nvinfo : EIATTR_KPARAM_INFO
	.align		4
.L_19:
        /*0068*/ 	.byte	0x04, 0x17
        /*006a*/ 	.short	(.L_21 - .L_20)
.L_20:
        /*006c*/ 	.word	0x00000000
        /*0070*/ 	.short	0x0001
        /*0072*/ 	.short	0x0004
        /*0074*/ 	.byte	0x00, 0xf0, 0x11, 0x00


	//----- nvinfo : EIATTR_KPARAM_INFO
	.align		4
.L_21:
        /*0078*/ 	.byte	0x04, 0x17
        /*007a*/ 	.short	(.L_23 - .L_22)
.L_22:
        /*007c*/ 	.word	0x00000000
        /*0080*/ 	.short	0x0000
        /*0082*/ 	.short	0x0000
        /*0084*/ 	.byte	0x00, 0xf0, 0x11, 0x00


	//----- nvinfo : EIATTR_SPARSE_MMA_MASK
	.align		4
.L_23:
        /*0088*/ 	.byte	0x03, 0x50
        /*008a*/ 	.short	0x0000


	//----- nvinfo : EIATTR_MAXREG_COUNT
	.align		4
        /*008c*/ 	.byte	0x03, 0x1b
        /*008e*/ 	.short	0x00ff


	//----- nvinfo : EIATTR_MERCURY_ISA_VERSION
	.align		4
        /*0090*/ 	.byte	0x03, 0x5f
        /*0092*/ 	.short	0x0101


	//----- nvinfo : EIATTR_VRC_CTA_INIT_COUNT
	.align		4
        /*0094*/ 	.byte	0x02, 0x4a
	.zero		1
	.zero		1


	//----- nvinfo : EIATTR_EXIT_INSTR_OFFSETS
	.align		4
        /*0098*/ 	.byte	0x04, 0x1c
        /*009a*/ 	.short	(.L_25 - .L_24)


	//   ....[0]....
.L_24:
        /*009c*/ 	.word	0x00027270


	//   ....[1]....
        /*00a0*/ 	.word	0x00031280


	//   ....[2]....
        /*00a4*/ 	.word	0x00031ec0


	//   ....[3]....
        /*00a8*/ 	.word	0x00032070


	//   ....[4]....
        /*00ac*/ 	.word	0x00033340


	//   ....[5]....
        /*00b0*/ 	.word	0x00033770


	//----- nvinfo : EIATTR_CRS_STACK_SIZE
	.align		4
.L_25:
        /*00b4*/ 	.byte	0x04, 0x1e
        /*00b6*/ 	.short	(.L_27 - .L_26)
.L_26:
        /*00b8*/ 	.word	0x00000000


	//----- nvinfo : EIATTR_CBANK_PARAM_SIZE
	.align		4
.L_27:
        /*00bc*/ 	.byte	0x03, 0x19
        /*00be*/ 	.short	0x0024


	//----- nvinfo : EIATTR_PARAM_CBANK
	.align		4
        /*00c0*/ 	.byte	0x04, 0x0a
        /*00c2*/ 	.short	(.L_29 - .L_28)
	.align		4
.L_28:
        /*00c4*/ 	.word	index@(.nv.constant0._Z13mandel_kernelffffPiiii)
        /*00c8*/ 	.short	0x0380
        /*00ca*/ 	.short	0x0024


	//----- nvinfo : EIATTR_SW_WAR
	.align		4
.L_29:
        /*00cc*/ 	.byte	0x04, 0x36
        /*00ce*/ 	.short	(.L_31 - .L_30)
.L_30:
        /*00d0*/ 	.word	0x00000008
.L_31:


//--------------------- .nv.callgraph             --------------------------
	.section	.nv.callgraph,"",@"SHT_CUDA_CALLGRAPH"
	.align	4
	.sectionentsize	8
	.align		4
        /*0000*/ 	.word	0x00000000
	.align		4
        /*0004*/ 	.word	0xffffffff
	.align		4
        /*0008*/ 	.word	0x00000000
	.align		4
        /*000c*/ 	.word	0xfffffffe
	.align		4
        /*0010*/ 	.word	0x00000000
	.align		4
        /*0014*/ 	.word	0xfffffffd
	.align		4
        /*0018*/ 	.word	0x00000000
	.align		4
        /*001c*/ 	.word	0xfffffffc


//--------------------- .text._Z13mandel_kernelffffPiiii --------------------------
	.section	.text._Z13mandel_kernelffffPiiii,"ax",@progbits
	.align	128
        .global         _Z13mandel_kernelffffPiiii
        .type           _Z13mandel_kernelffffPiiii,@function
        .size           _Z13mandel_kernelffffPiiii,(.L_x_62 - _Z13mandel_kernelffffPiiii)
        .other          _Z13mandel_kernelffffPiiii,@"STO_CUDA_ENTRY STV_DEFAULT"
_Z13mandel_kernelffffPiiii:
.text._Z13mandel_kernelffffPiiii:
[----:B------:R-:W-:Y:S01]  /*0000*/  LDC R1, c[0x0][0x37c] ;  /* 0x0000df00ff017b82 */ /* 0x000fe20000000800 */
[----:B------:R-:W0:Y:S07]  /*0010*/  S2R R3, SR_TID.X ;  /* 0x0000000000037919 */ /* 0x000e2e0000002100 */
[----:B------:R-:W0:Y:S01]  /*0020*/  S2UR UR4, SR_CTAID.X ;  /* 0x00000000000479c3 */ /* 0x000e220000002500 */
[----:B------:R-:W1:Y:S01]  /*0030*/  LDCU UR7, c[0x0][0x3a0] ;  /* 0x00007400ff0777ac */ /* 0x000e620008000800 */
[----:B------:R-:W2:Y:S06]  /*0040*/  S2R R5, SR_TID.Y ;  /* 0x0000000000057919 */ /* 0x000eac0000002200 */
[----:B------:R-:W0:Y:S08]  /*0050*/  LDC R0, c[0x0][0x360] ;  /* 0x0000d800ff007b82 */ /* 0x000e300000000800 */
[----:B------:R-:W2:Y:S01]  /*0060*/  S2UR UR6, SR_CTAID.Y ;  /* 0x00000000000679c3 */ /* 0x000ea20000002600 */
[----:B-1----:R-:W-:-:S07]  /*0070*/  UISETP.GT.AND UP0, UPT, UR7, 0x270f, UPT ;  /* 0x0000270f0700788c */ /* 0x002fce000bf04270 */
[----:B------:R-:W2:Y:S08]  /*0080*/  LDC R2, c[0x0][0x364] ;  /* 0x0000d900ff027b82 */ /* 0x000eb00000000800 */
[----:B------:R-:W1:Y:S01]  /*0090*/  LDC.64 R8, c[0x0][0x380] ;  /* 0x0000e000ff087b82 */ /* 0x000e620000000a00 */
[----:B0-----:R-:W-:Y:S01]  /*00a0*/  IMAD R0, R0, UR4, R3 ;  /* 0x0000000400007c24 */ /* 0x001fe2000f8e0203 */
[----:B------:R-:W0:Y:S06]  /*00b0*/  LDCU.64 UR4, c[0x0][0x358] ;  /* 0x00006b00ff0477ac */ /* 0x000e2c0008000a00 */
[----:B------:R-:W1:Y:S01]  /*00c0*/  LDC.64 R6, c[0x0][0x388] ;  /* 0x0000e200ff067b82 */ /* 0x000e620000000a00 */
[----:B--2---:R-:W-:Y:S01]  /*00d0*/  IMAD R3, R2, UR6, R5 ;  /* 0x0000000602037c24 */ /* 0x004fe2000f8e0205 */
[----:B------:R-:W-:-:S04]  /*00e0*/  I2FP.F32.S32 R5, R0 ;  /* 0x0000000000057245 */ /* 0x000fc80000201400 */
[----:B------:R-:W-:Y:S01]  /*00f0*/  I2FP.F32.U32 R4, R3 ;  /* 0x0000000300047245 */ /* 0x000fe20000201000 */
[----:B-1----:R-:W-:-:S04]  /*0100*/  FFMA R2, R5, R6, R8 ;  /* 0x0000000605027223 */ /* 0x002fc80000000008 */
[----:B------:R-:W-:Y:S01]  /*0110*/  FFMA R4, R4, R7, R9 ;  /* 0x0000000704047223 */ /* 0x000fe20000000009 */
[----:B0-----:R-:W-:Y:S06]  /*0120*/  BRA.U UP0, `(.L_x_0) ;  /* 0x0000031100587547 */ /* 0x001fec000b800000 */
[----:B------:R-:W-:-:S09]  /*0130*/  UISETP.NE.AND UP0, UPT, UR7, 0x100, UPT ;  /* 0x000001000700788c */ /* 0x000fd2000bf05270 */
[----:B------:R-:W-:Y:S05]  /*0140*/  BRA.U !UP0, `(.L_x_1) ;  /* 0x00000271084c7547 */ /* 0x000fea000b800000 */
[----:B------:R-:W-:-:S09]  /*0150*/  UISETP.NE.AND UP0, UPT, UR7, 0x3e8, UPT ;  /* 0x000003e80700788c */ /* 0x000fd2000bf05270 */
[----:B------:R-:W-:Y:S05]  /*0160*/  BRA.U UP0, `(.L_x_2) ;  /* 0x0000031d00587547 */ /* 0x000fea000b800000 */
[----:B------:R-:W-:Y:S01]  /*0170*/  FMUL R6, R2, R2 ;  /* 0x0000000202067220 */ /* 0x000fe20000400000 */
[----:B------:R-:W-:-:S04]  /*0180*/  FMUL R7, R4, R4 ;  /* 0x0000000404077220 */ /* 0x000fc80000400000 */
[----:B------:R-:W-:-:S05]  /*0190*/  FADD R5, R6, R7 ;  /* 0x0000000706057221 */ /* 0x000fca0000000000 */
[----:B------:R-:W-:Y:S01]  /*01a0*/  FSETP.GT.AND P0, PT, R5, 4, PT ;  /* 0x408000000500780b */ /* 0x000fe20003f04000 */
[----:B------:R-:W-:-:S12]  /*01b0*/  HFMA2 R5, -RZ, RZ, 0, 0 ;  /* 0x00000000ff057431 */ /* 0x000fd800000001ff */
[----:B------:R-:W-:Y:S05]  /*01c0*/  @P0 BRA `(.L_x_3) ;  /* 0x0000027000140947 */ /* 0x000fea0003800000 */
[----:B------:R-:W-:Y:S01]  /*01d0*/  FADD R7, R6, -R7 ;  /* 0x8000000706077221 */ /* 0x000fe20000000000 */
[----:B------:R-:W-:-:S03]  /*01e0*/  FADD R5, R2, R2 ;  /* 0x0000000202057221 */ /* 0x000fc60000000000 */
[----:B------:R-:W-:Y:S01]  /*01f0*/  FADD R6, R2, R7 ;  /* 0x0000000702067221 */ /* 0x000fe20000000000 */
[----:B------:R-:W-:-:S03]  /*0200*/  FFMA R7, R4, R5, R4 ;  /* 0x0000000504077223 */ /* 0x000fc60000000004 */
[----:B------:R-:W-:Y:S01]  /*0210*/  FMUL R8, R6, R6 ;  /* 0x0000000606087220 */ /* 0x000fe20000400000 */
[----:B------:R-:W-:-:S04]  /*0220*/  FMUL R9, R7, R7 ;  /* 0x0000000707097220 */ /* 0x000fc80000400000 */
[----:B------:R-:W-:-:S05]  /*0230*/  FADD R5, R8, R9 ;  /* 0x0000000908057221 */ /* 0x000fca0000000000 */
[----:B------:R-:W-:Y:S02]  /*0240*/  FSETP.GT.AND P0, PT, R5, 4, PT ;  /* 0x408000000500780b */ /* 0x000fe40003f04000 */
[----:B------:R-:W-:-:S11]  /*0250*/  MOV R5, 0x1 ;  /* 0x0000000100057802 */ /* 0x000fd60000000f00 */
        /* <DEDUP_REMOVED lines=18> */
[----:B------:R-:W-:Y:S01]  /*0380*/  FSETP.GT.AND P0, PT, R5, 4, PT ;  /* 0x408000000500780b */ /* 0x000fe20003f04000 */
[----:B------:R-:W-:-:S12]  /*0390*/  HFMA2 R5, -RZ, RZ, 0, 1.78813934326171875e-07 ;  /* 0x00000003ff057431 */ /* 0x000fd800000001ff */
        /* <DEDUP_REMOVED lines=29> */
[----:B------:R-:W-:-:S12]  /*0570*/  HFMA2 R5, -RZ, RZ, 0, 3.5762786865234375e-07 ;  /* 0x00000006ff057431 */ /* 0x000fd800000001ff */
        /* <DEDUP_REMOVED lines=29> */
[----:B------:R-:W-:-:S12]  /*0750*/  HFMA2 R5, -RZ, RZ, 0, 5.36441802978515625e-07 ;  /* 0x00000009ff057431 */ /* 0x000fd800000001ff */
        /* <DEDUP_REMOVED lines=29> */
[----:B------:R-:W-:-:S12]  /*0930*/  HFMA2 R5, -RZ, RZ, 0, 7.152557373046875e-07 ;  /* 0x0000000cff057431 */ /* 0x000fd800000001ff */
        /* <DEDUP_REMOVED lines=29> */
[----:B------:R-:W-:-:S12]  /*0b10*/  HFMA2 R5, -RZ, RZ, 0, 8.94069671630859375e-07 ;  /* 0x0000000fff057431 */ /* 0x000fd800000001ff */
        /* <DEDUP_REMOVED lines=29> */
[----:B------:R-:W-:-:S12]  /*0cf0*/  HFMA2 R5, -RZ, RZ, 0, 1.07288360595703125e-06 ;  /* 0x00000012ff057431 */ /* 0x000fd800000001ff */
        /* <DEDUP_REMOVED lines=29> */
[----:B------:R-:W-:-:S12]  /*0ed0*/  HFMA2 R5, -RZ, RZ, 0, 1.251697540283203125e-06 ;  /* 0x00000015ff057431 */ /* 0x000fd800000001ff */
        /* <DEDUP_REMOVED lines=29> */
[----:B------:R-:W-:-:S12]  /*10b0*/  HFMA2 R5, -RZ, RZ, 0, 1.430511474609375e-06 ;  /* 0x00000018ff057431 */ /* 0x000fd800000001ff */
        /* <DEDUP_REMOVED lines=29> */
[----:B------:R-:W-:-:S12]  /*1290*/  HFMA2 R5, -RZ, RZ, 0, 1.609325408935546875e-06 ;  /* 0x0000001bff057431 */ /* 0x000fd800000001ff */
        /* <DEDUP_REMOVED lines=59> */
[----:B------:R-:W-:-:S12]  /*1650*/  HFMA2 R5, -RZ, RZ, 0, 1.966953277587890625e-06 ;  /* 0x00000021ff057431 */ /* 0x000fd800000001ff */
        /* <DEDUP_REMOVED lines=29> */
[----:B------:R-:W-:-:S12]  /*1830*/  HFMA2 R5, -RZ, RZ, 0, 2.1457672119140625e-06 ;  /* 0x00000024ff057431 */ /* 0x000fd800000001ff */
        /* <DEDUP_REMOVED lines=29> */
[----:B------:R-:W-:-:S12]  /*1a10*/  HFMA2 R5, -RZ, RZ, 0, 2.324581146240234375e-06 ;  /* 0x00000027ff057431 */ /* 0x000fd800000001ff */
        /* <DEDUP_REMOVED lines=29> */
[----:B------:R-:W-:-:S12]  /*1bf0*/  HFMA2 R5, -RZ, RZ, 0, 2.50339508056640625e-06 ;  /* 0x0000002aff057431 */ /* 0x000fd800000001ff */
        /* <DEDUP_REMOVED lines=29> */
[----:B------:R-:W-:-:S12]  /*1dd0*/  HFMA2 R5, -RZ, RZ, 0, 2.682209014892578125e-06 ;  /* 0x0000002dff057431 */ /* 0x000fd800000001ff */
        /* <DEDUP_REMOVED lines=29> */
[----:B------:R-:W-:-:S12]  /*1fb0*/  HFMA2 R5, -RZ, RZ, 0, 2.86102294921875e-06 ;  /* 0x00000030ff057431 */ /* 0x000fd800000001ff */
        /* <DEDUP_REMOVED lines=29> */
[----:B------:R-:W-:-:S12]  /*2190*/  HFMA2 R5, -RZ, RZ, 0, 3.039836883544921875e-06 ;  /* 0x00000033ff057431 */ /* 0x000fd800000001ff */
        /* <DEDUP_REMOVED lines=29> */
[----:B------:R-:W-:-:S12]  /*2370*/  HFMA2 R5, -RZ, RZ, 0, 3.21865081787109375e-06 ;  /* 0x00000036ff057431 */ /* 0x000fd800000001ff */
        /* <DEDUP_REMOVED lines=29> */
[----:B------:R-:W-:-:S12]  /*2550*/  HFMA2 R5, -RZ, RZ, 0, 3.397464752197265625e-06 ;  /* 0x00000039ff057431 */ /* 0x000fd800000001ff */
        /* <DEDUP_REMOVED lines=59> */
[----:B------:R-:W-:-:S12]  /*2910*/  HFMA2 R5, -RZ, RZ, 0, 3.755092620849609375e-06 ;  /* 0x0000003fff057431 */ /* 0x000fd800000001ff */
        /* <DEDUP_REMOVED lines=29> */
[----:B------:R-:W-:-:S12]  /*2af0*/  HFMA2 R5, -RZ, RZ, 0, 3.93390655517578125e-06 ;  /* 0x00000042ff057431 */ /* 0x000fd800000001ff */
        /* <DEDUP_REMOVED lines=29> */
[----:B------:R-:W-:-:S12]  /*2cd0*/  HFMA2 R5, -RZ, RZ, 0, 4.112720489501953125e-06 ;  /* 0x00000045ff057431 */ /* 0x000fd800000001ff */
        /* <DEDUP_REMOVED lines=29> */
[----:B------:R-:W-:-:S12]  /*2eb0*/  HFMA2 R5, -RZ, RZ, 0, 4.291534423828125e-06 ;  /* 0x00000048ff057431 */ /* 0x000fd800000001ff */
        /* <DEDUP_REMOVED lines=29> */
[----:B------:R-:W-:-:S12]  /*3090*/  HFMA2 R5, -RZ, RZ, 0, 4.470348358154296875e-06 ;  /* 0x0000004bff057431 */ /* 0x000fd800000001ff */
        /* <DEDUP_REMOVED lines=29> */
[----:B------:R-:W-:-:S12]  /*3270*/  HFMA2 R5, -RZ, RZ, 0, 4.64916229248046875e-06 ;  /* 0x0000004eff057431 */ /* 0x000fd800000001ff */
        /* <DEDUP_REMOVED lines=29> */
[----:B------:R-:W-:-:S12]  /*3450*/  HFMA2 R5, -RZ, RZ, 0, 4.827976226806640625e-06 ;  /* 0x00000051ff057431 */ /* 0x000fd800000001ff */
        /* <DEDUP_REMOVED lines=29> */
[----:B------:R-:W-:-:S12]  /*3630*/  HFMA2 R5, -RZ, RZ, 0, 5.0067901611328125e-06 ;  /* 0x00000054ff057431 */ /* 0x000fd800000001ff */
        /* <DEDUP_REMOVED lines=29> */
[----:B------:R-:W-:-:S12]  /*3810*/  HFMA2 R5, -RZ, RZ, 0, 5.185604095458984375e-06 ;  /* 0x00000057ff057431 */ /* 0x000fd800000001ff */
        /* <DEDUP_REMOVED lines=59> */
[----:B------:R-:W-:-:S12]  /*3bd0*/  HFMA2 R5, -RZ, RZ, 0, 5.543231964111328125e-06 ;  /* 0x0000005dff057431 */ /* 0x000fd800000001ff */
        /* <DEDUP_REMOVED lines=29> */
[----:B------:R-:W-:-:S12]  /*3db0*/  HFMA2 R5, -RZ, RZ, 0, 5.7220458984375e-06 ;  /* 0x00000060ff057431 */ /* 0x000fd800000001ff */
        /* <DEDUP_REMOVED lines=29> */
[----:B------:R-:W-:-:S12]  /*3f90*/  HFMA2 R5, -RZ, RZ, 0, 5.900859832763671875e-06 ;  /* 0x00000063ff057431 */ /* 0x000fd800000001ff */
        /* <DEDUP_REMOVED lines=29> */
[----:B------:R-:W-:-:S12]  /*4170*/  HFMA2 R5, -RZ, RZ, 0, 6.07967376708984375e-06 ;  /* 0x00000066ff057431 */ /* 0x000fd800000001ff */
        /* <DEDUP_REMOVED lines=29> */
[----:B------:R-:W-:-:S12]  /*4350*/  HFMA2 R5, -RZ, RZ, 0, 6.258487701416015625e-06 ;  /* 0x00000069ff057431 */ /* 0x000fd800000001ff */
        /* <DEDUP_REMOVED lines=29> */
[----:B------:R-:W-:-:S12]  /*4530*/  HFMA2 R5, -RZ, RZ, 0, 6.4373016357421875e-06 ;  /* 0x0000006cff057431 */ /* 0x000fd800000001ff */
        /* <DEDUP_REMOVED lines=29> */
[----:B------:R-:W-:-:S12]  /*4710*/  HFMA2 R5, -RZ, RZ, 0, 6.616115570068359375e-06 ;  /* 0x0000006fff057431 */ /* 0x000fd800000001ff */
        /* <DEDUP_REMOVED lines=29> */
[----:B------:R-:W-:-:S12]  /*48f0*/  HFMA2 R5, -RZ, RZ, 0, 6.79492950439453125e-06 ;  /* 0x00000072ff057431 */ /* 0x000fd800000001ff */
        /* <DEDUP_REMOVED lines=29> */
[----:B------:R-:W-:-:S12]  /*4ad0*/  HFMA2 R5, -RZ, RZ, 0, 6.973743438720703125e-06 ;  /* 0x00000075ff057431 */ /* 0x000fd800000001ff */
        /* <DEDUP_REMOVED lines=59> */
[----:B------:R-:W-:-:S12]  /*4e90*/  HFMA2 R5, -RZ, RZ, 0, 7.331371307373046875e-06 ;  /* 0x0000007bff057431 */ /* 0x000fd800000001ff */
        /* <DEDUP_REMOVED lines=29> */
[----:B------:R-:W-:-:S12]  /*5070*/  HFMA2 R5, -RZ, RZ, 0, 7.51018524169921875e-06 ;  /* 0x0000007eff057431 */ /* 0x000fd800000001ff */
        /* <DEDUP_REMOVED lines=29> */
[----:B------:R-:W-:-:S12]  /*5250*/  HFMA2 R5, -RZ, RZ, 0, 7.688999176025390625e-06 ;  /* 0x00000081ff057431 */ /* 0x000fd800000001ff */
        /* <DEDUP_REMOVED lines=29> */
[----:B------:R-:W-:-:S12]  /*5430*/  HFMA2 R5, -RZ, RZ, 0, 7.8678131103515625e-06 ;  /* 0x00000084ff057431 */ /* 0x000fd800000001ff */
        /* <DEDUP_REMOVED lines=29> */
[----:B------:R-:W-:-:S12]  /*5610*/  HFMA2 R5, -RZ, RZ, 0, 8.046627044677734375e-06 ;  /* 0x00000087ff057431 */ /* 0x000fd800000001ff */
        /* <DEDUP_REMOVED lines=29> */
[----:B------:R-:W-:-:S12]  /*57f0*/  HFMA2 R5, -RZ, RZ, 0, 8.22544097900390625e-06 ;  /* 0x0000008aff057431 */ /* 0x000fd800000001ff */
        /* <DEDUP_REMOVED lines=29> */
[----:B------:R-:W-:-:S12]  /*59d0*/  HFMA2 R5, -RZ, RZ, 0, 8.404254913330078125e-06 ;  /* 0x0000008dff057431 */ /* 0x000fd800000001ff */
        /* <DEDUP_REMOVED lines=29> */
[----:B------:R-:W-:-:S12]  /*5bb0*/  HFMA2 R5, -RZ, RZ, 0, 8.58306884765625e-06 ;  /* 0x00000090ff057431 */ /* 0x000fd800000001ff */
        /* <DEDUP_REMOVED lines=29> */
[----:B------:R-:W-:-:S12]  /*5d90*/  HFMA2 R5, -RZ, RZ, 0, 8.761882781982421875e-06 ;  /* 0x00000093ff057431 */ /* 0x000fd800000001ff */
        /* <DEDUP_REMOVED lines=59> */
[----:B------:R-:W-:-:S12]  /*6150*/  HFMA2 R5, -RZ, RZ, 0, 9.119510650634765625e-06 ;  /* 0x00000099ff057431 */ /* 0x000fd800000001ff */
        /* <DEDUP_REMOVED lines=29> */
[----:B------:R-:W-:-:S12]  /*6330*/  HFMA2 R5, -RZ, RZ, 0, 9.2983245849609375e-06 ;  /* 0x0000009cff057431 */ /* 0x000fd800000001ff */
        /* <DEDUP_REMOVED lines=29> */
[----:B------:R-:W-:-:S12]  /*6510*/  HFMA2 R5, -RZ, RZ, 0, 9.477138519287109375e-06 ;  /* 0x0000009fff057431 */ /* 0x000fd800000001ff */
        /* <DEDUP_REMOVED lines=29> */
[----:B------:R-:W-:-:S12]  /*66f0*/  HFMA2 R5, -RZ, RZ, 0, 9.65595245361328125e-06 ;  /* 0x000000a2ff057431 */ /* 0x000fd800000001ff */
        /* <DEDUP_REMOVED lines=29> */
[----:B------:R-:W-:-:S12]  /*68d0*/  HFMA2 R5, -RZ, RZ, 0, 9.834766387939453125e-06 ;  /* 0x000000a5ff057431 */ /* 0x000fd800000001ff */
        /* <DEDUP_REMOVED lines=29> */
[----:B------:R-:W-:-:S12]  /*6ab0*/  HFMA2 R5, -RZ, RZ, 0, 1.0013580322265625e-05 ;  /* 0x000000a8ff057431 */ /* 0x000fd800000001ff */
        /* <DEDUP_REMOVED lines=29> */
[----:B------:R-:W-:-:S12]  /*6c90*/  HFMA2 R5, -RZ, RZ, 0, 1.0192394256591796875e-05 ;  /* 0x000000abff057431 */ /* 0x000fd800000001ff */
        /* <DEDUP_REMOVED lines=29> */
[----:B------:R-:W-:-:S12]  /*6e70*/  HFMA2 R5, -RZ, RZ, 0, 1.037120819091796875e-05 ;  /* 0x000000aeff057431 */ /* 0x000fd800000001ff */
        /* <DEDUP_REMOVED lines=29> */
[----:B------:R-:W-:-:S12]  /*7050*/  HFMA2 R5, -RZ, RZ, 0, 1.0550022125244140625e-05 ;  /* 0x000000b1ff057431 */ /* 0x000fd800000001ff */
        /* <DEDUP_REMOVED lines=59> */
[----:B------:R-:W-:-:S12]  /*7410*/  HFMA2 R5, -RZ, RZ, 0, 1.0907649993896484375e-05 ;  /* 0x000000b7ff057431 */ /* 0x000fd800000001ff */
        /* <DEDUP_REMOVED lines=29> */
[----:B------:R-:W-:-:S12]  /*75f0*/  HFMA2 R5, -RZ, RZ, 0, 1.108646392822265625e-05 ;  /* 0x000000baff057431 */ /* 0x000fd800000001ff */
        /* <DEDUP_REMOVED lines=29> */
[----:B------:R-:W-:-:S12]  /*77d0*/  HFMA2 R5, -RZ, RZ, 0, 1.1265277862548828125e-05 ;  /* 0x000000bdff057431 */ /* 0x000fd800000001ff */
        /* <DEDUP_REMOVED lines=29> */
[----:B------:R-:W-:-:S12]  /*79b0*/  HFMA2 R5, -RZ, RZ, 0, 1.1444091796875e-05 ;  /* 0x000000c0ff057431 */ /* 0x000fd800000001ff */
        /* <DEDUP_REMOVED lines=29> */
[----:B------:R-:W-:-:S12]  /*7b90*/  HFMA2 R5, -RZ, RZ, 0, 1.1622905731201171875e-05 ;  /* 0x000000c3ff057431 */ /* 0x000fd800000001ff */
        /* <DEDUP_REMOVED lines=29> */
[----:B------:R-:W-:-:S12]  /*7d70*/  HFMA2 R5, -RZ, RZ, 0, 1.180171966552734375e-05 ;  /* 0x000000c6ff057431 */ /* 0x000fd800000001ff */
        /* <DEDUP_REMOVED lines=29> */
[----:B------:R-:W-:-:S12]  /*7f50*/  HFMA2 R5, -RZ, RZ, 0, 1.1980533599853515625e-05 ;  /* 0x000000c9ff057431 */ /* 0x000fd800000001ff */
        /* <DEDUP_REMOVED lines=29> */
[----:B------:R-:W-:-:S12]  /*8130*/  HFMA2 R5, -RZ, RZ, 0, 1.21593475341796875e-05 ;  /* 0x000000ccff057431 */ /* 0x000fd800000001ff */
        /* <DEDUP_REMOVED lines=29> */
[----:B------:R-:W-:-:S12]  /*8310*/  HFMA2 R5, -RZ, RZ, 0, 1.2338161468505859375e-05 ;  /* 0x000000cfff057431 */ /* 0x000fd800000001ff */
        /* <DEDUP_REMOVED lines=59> */
[----:B------:R-:W-:-:S12]  /*86d0*/  HFMA2 R5, -RZ, RZ, 0, 1.2695789337158203125e-05 ;  /* 0x000000d5ff057431 */ /* 0x000fd800000001ff */
        /* <DEDUP_REMOVED lines=29> */
[----:B------:R-:W-:-:S12]  /*88b0*/  HFMA2 R5, -RZ, RZ, 0, 1.2874603271484375e-05 ;  /* 0x000000d8ff057431 */ /* 0x000fd800000001ff */
        /* <DEDUP_REMOVED lines=29> */
[----:B------:R-:W-:-:S12]  /*8a90*/  HFMA2 R5, -RZ, RZ, 0, 1.3053417205810546875e-05 ;  /* 0x000000dbff057431 */ /* 0x000fd800000001ff */
        /* <DEDUP_REMOVED lines=29> */
[----:B------:R-:W-:-:S12]  /*8c70*/  HFMA2 R5, -RZ, RZ, 0, 1.323223114013671875e-05 ;  /* 0x000000deff057431 */ /* 0x000fd800000001ff */
        /* <DEDUP_REMOVED lines=29> */
[----:B------:R-:W-:-:S12]  /*8e50*/  HFMA2 R5, -RZ, RZ, 0, 1.3411045074462890625e-05 ;  /* 0x000000e1ff057431 */ /* 0x000fd800000001ff */
        /* <DEDUP_REMOVED lines=29> */
[----:B------:R-:W-:-:S12]  /*9030*/  HFMA2 R5, -RZ, RZ, 0, 1.35898590087890625e-05 ;  /* 0x000000e4ff057431 */ /* 0x000fd800000001ff */
        /* <DEDUP_REMOVED lines=29> */
[----:B------:R-:W-:-:S12]  /*9210*/  HFMA2 R5, -RZ, RZ, 0, 1.3768672943115234375e-05 ;  /* 0x000000e7ff057431 */ /* 0x000fd800000001ff */
        /* <DEDUP_REMOVED lines=29> */
[----:B------:R-:W-:-:S12]  /*93f0*/  HFMA2 R5, -RZ, RZ, 0, 1.394748687744140625e-05 ;  /* 0x000000eaff057431 */ /* 0x000fd800000001ff */
        /* <DEDUP_REMOVED lines=29> */
[----:B------:R-:W-:-:S12]  /*95d0*/  HFMA2 R5, -RZ, RZ, 0, 1.4126300811767578125e-05 ;  /* 0x000000edff057431 */ /* 0x000fd800000001ff */
        /* <DEDUP_REMOVED lines=59> */
[----:B------:R-:W-:-:S12]  /*9990*/  HFMA2 R5, -RZ, RZ, 0, 1.4483928680419921875e-05 ;  /* 0x000000f3ff057431 */ /* 0x000fd800000001ff */
        /* <DEDUP_REMOVED lines=29> */
[----:B------:R-:W-:-:S12]  /*9b70*/  HFMA2 R5, -RZ, RZ, 0, 1.466274261474609375e-05 ;  /* 0x000000f6ff057431 */ /* 0x000fd800000001ff */
        /* <DEDUP_REMOVED lines=29> */
[----:B------:R-:W-:-:S12]  /*9d50*/  HFMA2 R5, -RZ, RZ, 0, 1.4841556549072265625e-05 ;  /* 0x000000f9ff057431 */ /* 0x000fd800000001ff */
        /* <DEDUP_REMOVED lines=29> */
[----:B------:R-:W-:-:S12]  /*9f30*/  HFMA2 R5, -RZ, RZ, 0, 1.50203704833984375e-05 ;  /* 0x000000fcff057431 */ /* 0x000fd800000001ff */
        /* <DEDUP_REMOVED lines=29> */
[----:B------:R-:W-:-:S12]  /*a110*/  HFMA2 R5, -RZ, RZ, 0, 1.5199184417724609375e-05 ;  /* 0x000000ffff057431 */ /* 0x000fd800000001ff */
        /* <DEDUP_REMOVED lines=29> */
[----:B------:R-:W-:-:S12]  /*a2f0*/  HFMA2 R5, -RZ, RZ, 0, 1.537799835205078125e-05 ;  /* 0x00000102ff057431 */ /* 0x000fd800000001ff */
        /* <DEDUP_REMOVED lines=29> */
[----:B------:R-:W-:-:S12]  /*a4d0*/  HFMA2 R5, -RZ, RZ, 0, 1.5556812286376953125e-05 ;  /* 0x00000105ff057431 */ /* 0x000fd800000001ff */
        /* <DEDUP_REMOVED lines=29> */
[----:B------:R-:W-:-:S12]  /*a6b0*/  HFMA2 R5, -RZ, RZ, 0, 1.5735626220703125e-05 ;  /* 0x00000108ff057431 */ /* 0x000fd800000001ff */
        /* <DEDUP_REMOVED lines=29> */
[----:B------:R-:W-:-:S12]  /*a890*/  HFMA2 R5, -RZ, RZ, 0, 1.5914440155029296875e-05 ;  /* 0x0000010bff057431 */ /* 0x000fd800000001ff */
        /* <DEDUP_REMOVED lines=59> */
[----:B------:R-:W-:-:S12]  /*ac50*/  HFMA2 R5, -RZ, RZ, 0, 1.6272068023681640625e-05 ;  /* 0x00000111ff057431 */ /* 0x000fd800000001ff */
        /* <DEDUP_REMOVED lines=29> */
[----:B------:R-:W-:-:S12]  /*ae30*/  HFMA2 R5, -RZ, RZ, 0, 1.64508819580078125e-05 ;  /* 0x00000114ff057431 */ /* 0x000fd800000001ff */
        /* <DEDUP_REMOVED lines=29> */
[----:B------:R-:W-:-:S12]  /*b010*/  HFMA2 R5, -RZ, RZ, 0, 1.6629695892333984375e-05 ;  /* 0x00000117ff057431 */ /* 0x000fd800000001ff */
        /* <DEDUP_REMOVED lines=29> */
[----:B------:R-:W-:-:S12]  /*b1f0*/  HFMA2 R5, -RZ, RZ, 0, 1.680850982666015625e-05 ;  /* 0x0000011aff057431 */ /* 0x000fd800000001ff */
        /* <DEDUP_REMOVED lines=29> */
[----:B------:R-:W-:-:S12]  /*b3d0*/  HFMA2 R5, -RZ, RZ, 0, 1.6987323760986328125e-05 ;  /* 0x0000011dff057431 */ /* 0x000fd800000001ff */
        /* <DEDUP_REMOVED lines=29> */
[----:B------:R-:W-:-:S12]  /*b5b0*/  HFMA2 R5, -RZ, RZ, 0, 1.71661376953125e-05 ;  /* 0x00000120ff057431 */ /* 0x000fd800000001ff */
        /* <DEDUP_REMOVED lines=29> */
[----:B------:R-:W-:-:S12]  /*b790*/  HFMA2 R5, -RZ, RZ, 0, 1.7344951629638671875e-05 ;  /* 0x00000123ff057431 */ /* 0x000fd800000001ff */
        /* <DEDUP_REMOVED lines=29> */
[----:B------:R-:W-:-:S12]  /*b970*/  HFMA2 R5, -RZ, RZ, 0, 1.752376556396484375e-05 ;  /* 0x00000126ff057431 */ /* 0x000fd800000001ff */
        /* <DEDUP_REMOVED lines=29> */
[----:B------:R-:W-:-:S12]  /*bb50*/  HFMA2 R5, -RZ, RZ, 0, 1.7702579498291015625e-05 ;  /* 0x00000129ff057431 */ /* 0x000fd800000001ff */
        /* <DEDUP_REMOVED lines=59> */
[----:B------:R-:W-:-:S12]  /*bf10*/  HFMA2 R5, -RZ, RZ, 0, 1.8060207366943359375e-05 ;  /* 0x0000012fff057431 */ /* 0x000fd800000001ff */
        /* <DEDUP_REMOVED lines=29> */
[----:B------:R-:W-:-:S12]  /*c0f0*/  HFMA2 R5, -RZ, RZ, 0, 1.823902130126953125e-05 ;  /* 0x00000132ff057431 */ /* 0x000fd800000001ff */
        /* <DEDUP_REMOVED lines=29> */
[----:B------:R-:W-:-:S12]  /*c2d0*/  HFMA2 R5, -RZ, RZ, 0, 1.8417835235595703125e-05 ;  /* 0x00000135ff057431 */ /* 0x000fd800000001ff */
        /* <DEDUP_REMOVED lines=29> */
[----:B------:R-:W-:-:S12]  /*c4b0*/  HFMA2 R5, -RZ, RZ, 0, 1.8596649169921875e-05 ;  /* 0x00000138ff057431 */ /* 0x000fd800000001ff */
        /* <DEDUP_REMOVED lines=29> */
[----:B------:R-:W-:-:S12]  /*c690*/  HFMA2 R5, -RZ, RZ, 0, 1.8775463104248046875e-05 ;  /* 0x0000013bff057431 */ /* 0x000fd800000001ff */
        /* <DEDUP_REMOVED lines=29> */
[----:B------:R-:W-:-:S12]  /*c870*/  HFMA2 R5, -RZ, RZ, 0, 1.895427703857421875e-05 ;  /* 0x0000013eff057431 */ /* 0x000fd800000001ff */
        /* <DEDUP_REMOVED lines=29> */
[----:B------:R-:W-:-:S12]  /*ca50*/  HFMA2 R5, -RZ, RZ, 0, 1.9133090972900390625e-05 ;  /* 0x00000141ff057431 */ /* 0x000fd800000001ff */
        /* <DEDUP_REMOVED lines=29> */
[----:B------:R-:W-:-:S12]  /*cc30*/  HFMA2 R5, -RZ, RZ, 0, 1.93119049072265625e-05 ;  /* 0x00000144ff057431 */ /* 0x000fd800000001ff */
        /* <DEDUP_REMOVED lines=29> */
[----:B------:R-:W-:-:S12]  /*ce10*/  HFMA2 R5, -RZ, RZ, 0, 1.9490718841552734375e-05 ;  /* 0x00000147ff057431 */ /* 0x000fd800000001ff */
        /* <DEDUP_REMOVED lines=59> */
[----:B------:R-:W-:-:S12]  /*d1d0*/  HFMA2 R5, -RZ, RZ, 0, 1.9848346710205078125e-05 ;  /* 0x0000014dff057431 */ /* 0x000fd800000001ff */
        /* <DEDUP_REMOVED lines=29> */
[----:B------:R-:W-:-:S12]  /*d3b0*/  HFMA2 R5, -RZ, RZ, 0, 2.002716064453125e-05 ;  /* 0x00000150ff057431 */ /* 0x000fd800000001ff */
        /* <DEDUP_REMOVED lines=29> */
[----:B------:R-:W-:-:S12]  /*d590*/  HFMA2 R5, -RZ, RZ, 0, 2.0205974578857421875e-05 ;  /* 0x00000153ff057431 */ /* 0x000fd800000001ff */
        /* <DEDUP_REMOVED lines=29> */
[----:B------:R-:W-:-:S12]  /*d770*/  HFMA2 R5, -RZ, RZ, 0, 2.038478851318359375e-05 ;  /* 0x00000156ff057431 */ /* 0x000fd800000001ff */
        /* <DEDUP_REMOVED lines=29> */
[----:B------:R-:W-:-:S12]  /*d950*/  HFMA2 R5, -RZ, RZ, 0, 2.0563602447509765625e-05 ;  /* 0x00000159ff057431 */ /* 0x000fd800000001ff */
        /* <DEDUP_REMOVED lines=29> */
[----:B------:R-:W-:-:S12]  /*db30*/  HFMA2 R5, -RZ, RZ, 0, 2.07424163818359375e-05 ;  /* 0x0000015cff057431 */ /* 0x000fd800000001ff */
        /* <DEDUP_REMOVED lines=29> */
[----:B------:R-:W-:-:S12]  /*dd10*/  HFMA2 R5, -RZ, RZ, 0, 2.0921230316162109375e-05 ;  /* 0x0000015fff057431 */ /* 0x000fd800000001ff */
        /* <DEDUP_REMOVED lines=29> */
[----:B------:R-:W-:-:S12]  /*def0*/  HFMA2 R5, -RZ, RZ, 0, 2.110004425048828125e-05 ;  /* 0x00000162ff057431 */ /* 0x000fd800000001ff */
        /* <DEDUP_REMOVED lines=29> */
[----:B------:R-:W-:-:S12]  /*e0d0*/  HFMA2 R5, -RZ, RZ, 0, 2.1278858184814453125e-05 ;  /* 0x00000165ff057431 */ /* 0x000fd800000001ff */
        /* <DEDUP_REMOVED lines=59> */
[----:B------:R-:W-:-:S12]  /*e490*/  HFMA2 R5, -RZ, RZ, 0, 2.1636486053466796875e-05 ;  /* 0x0000016bff057431 */ /* 0x000fd800000001ff */
        /* <DEDUP_REMOVED lines=29> */
[----:B------:R-:W-:-:S12]  /*e670*/  HFMA2 R5, -RZ, RZ, 0, 2.181529998779296875e-05 ;  /* 0x0000016eff057431 */ /* 0x000fd800000001ff */
        /* <DEDUP_REMOVED lines=29> */
[----:B------:R-:W-:-:S12]  /*e850*/  HFMA2 R5, -RZ, RZ, 0, 2.1994113922119140625e-05 ;  /* 0x00000171ff057431 */ /* 0x000fd800000001ff */
        /* <DEDUP_REMOVED lines=29> */
[----:B------:R-:W-:-:S12]  /*ea30*/  HFMA2 R5, -RZ, RZ, 0, 2.21729278564453125e-05 ;  /* 0x00000174ff057431 */ /* 0x000fd800000001ff */
        /* <DEDUP_REMOVED lines=29> */
[----:B------:R-:W-:-:S12]  /*ec10*/  HFMA2 R5, -RZ, RZ, 0, 2.2351741790771484375e-05 ;  /* 0x00000177ff057431 */ /* 0x000fd800000001ff */
        /* <DEDUP_REMOVED lines=29> */
[----:B------:R-:W-:-:S12]  /*edf0*/  HFMA2 R5, -RZ, RZ, 0, 2.253055572509765625e-05 ;  /* 0x0000017aff057431 */ /* 0x000fd800000001ff */
        /* <DEDUP_REMOVED lines=29> */
[----:B------:R-:W-:-:S12]  /*efd0*/  HFMA2 R5, -RZ, RZ, 0, 2.2709369659423828125e-05 ;  /* 0x0000017dff057431 */ /* 0x000fd800000001ff */
        /* <DEDUP_REMOVED lines=29> */
[----:B------:R-:W-:-:S12]  /*f1b0*/  HFMA2 R5, -RZ, RZ, 0, 2.288818359375e-05 ;  /* 0x00000180ff057431 */ /* 0x000fd800000001ff */
        /* <DEDUP_REMOVED lines=29> */
[----:B------:R-:W-:-:S12]  /*f390*/  HFMA2 R5, -RZ, RZ, 0, 2.3066997528076171875e-05 ;  /* 0x00000183ff057431 */ /* 0x000fd800000001ff */
        /* <DEDUP_REMOVED lines=59> */
[----:B------:R-:W-:-:S12]  /*f750*/  HFMA2 R5, -RZ, RZ, 0, 2.3424625396728515625e-05 ;  /* 0x00000189ff057431 */ /* 0x000fd800000001ff */
        /* <DEDUP_REMOVED lines=29> */
[----:B------:R-:W-:-:S12]  /*f930*/  HFMA2 R5, -RZ, RZ, 0, 2.36034393310546875e-05 ;  /* 0x0000018cff057431 */ /* 0x000fd800000001ff */
        /* <DEDUP_REMOVED lines=29> */
[----:B------:R-:W-:-:S12]  /*fb10*/  HFMA2 R5, -RZ, RZ, 0, 2.3782253265380859375e-05 ;  /* 0x0000018fff057431 */ /* 0x000fd800000001ff */
        /* <DEDUP_REMOVED lines=29> */
[----:B------:R-:W-:-:S12]  /*fcf0*/  HFMA2 R5, -RZ, RZ, 0, 2.396106719970703125e-05 ;  /* 0x00000192ff057431 */ /* 0x000fd800000001ff */
        /* <DEDUP_REMOVED lines=29> */
[----:B------:R-:W-:-:S12]  /*fed0*/  HFMA2 R5, -RZ, RZ, 0, 2.4139881134033203125e-05 ;  /* 0x00000195ff057431 */ /* 0x000fd800000001ff */
        /* <DEDUP_REMOVED lines=29> */
[----:B------:R-:W-:-:S12]  /*100b0*/  HFMA2 R5, -RZ, RZ, 0, 2.4318695068359375e-05 ;  /* 0x00000198ff057431 */ /* 0x000fd800000001ff */
        /* <DEDUP_REMOVED lines=29> */
[----:B------:R-:W-:-:S12]  /*10290*/  HFMA2 R5, -RZ, RZ, 0, 2.4497509002685546875e-05 ;  /* 0x0000019bff057431 */ /* 0x000fd800000001ff */
        /* <DEDUP_REMOVED lines=29> */
[----:B------:R-:W-:-:S12]  /*10470*/  HFMA2 R5, -RZ, RZ, 0, 2.467632293701171875e-05 ;  /* 0x0000019eff057431 */ /* 0x000fd800000001ff */
        /* <DEDUP_REMOVED lines=29> */
[----:B------:R-:W-:-:S12]  /*10650*/  HFMA2 R5, -RZ, RZ, 0, 2.4855136871337890625e-05 ;  /* 0x000001a1ff057431 */ /* 0x000fd800000001ff */
        /* <DEDUP_REMOVED lines=59> */
[----:B------:R-:W-:-:S12]  /*10a10*/  HFMA2 R5, -RZ, RZ, 0, 2.5212764739990234375e-05 ;  /* 0x000001a7ff057431 */ /* 0x000fd800000001ff */
        /* <DEDUP_REMOVED lines=29> */
[----:B------:R-:W-:-:S12]  /*10bf0*/  HFMA2 R5, -RZ, RZ, 0, 2.539157867431640625e-05 ;  /* 0x000001aaff057431 */ /* 0x000fd800000001ff */
        /* <DEDUP_REMOVED lines=29> */
[----:B------:R-:W-:-:S12]  /*10dd0*/  HFMA2 R5, -RZ, RZ, 0, 2.5570392608642578125e-05 ;  /* 0x000001adff057431 */ /* 0x000fd800000001ff */
        /* <DEDUP_REMOVED lines=29> */
[----:B------:R-:W-:-:S12]  /*10fb0*/  HFMA2 R5, -RZ, RZ, 0, 2.574920654296875e-05 ;  /* 0x000001b0ff057431 */ /* 0x000fd800000001ff */
        /* <DEDUP_REMOVED lines=29> */
[----:B------:R-:W-:-:S12]  /*11190*/  HFMA2 R5, -RZ, RZ, 0, 2.5928020477294921875e-05 ;  /* 0x000001b3ff057431 */ /* 0x000fd800000001ff */
        /* <DEDUP_REMOVED lines=29> */
[----:B------:R-:W-:-:S12]  /*11370*/  HFMA2 R5, -RZ, RZ, 0, 2.610683441162109375e-05 ;  /* 0x000001b6ff057431 */ /* 0x000fd800000001ff */
        /* <DEDUP_REMOVED lines=29> */
[----:B------:R-:W-:-:S12]  /*11550*/  HFMA2 R5, -RZ, RZ, 0, 2.6285648345947265625e-05 ;  /* 0x000001b9ff057431 */ /* 0x000fd800000001ff */
        /* <DEDUP_REMOVED lines=29> */
[----:B------:R-:W-:-:S12]  /*11730*/  HFMA2 R5, -RZ, RZ, 0, 2.64644622802734375e-05 ;  /* 0x000001bcff057431 */ /* 0x000fd800000001ff */
        /* <DEDUP_REMOVED lines=29> */
[----:B------:R-:W-:-:S12]  /*11910*/  HFMA2 R5, -RZ, RZ, 0, 2.6643276214599609375e-05 ;  /* 0x000001bfff057431 */ /* 0x000fd800000001ff */
        /* <DEDUP_REMOVED lines=59> */
[----:B------:R-:W-:-:S12]  /*11cd0*/  HFMA2 R5, -RZ, RZ, 0, 2.7000904083251953125e-05 ;  /* 0x000001c5ff057431 */ /* 0x000fd800000001ff */
        /* <DEDUP_REMOVED lines=29> */
[----:B------:R-:W-:-:S12]  /*11eb0*/  HFMA2 R5, -RZ, RZ, 0, 2.7179718017578125e-05 ;  /* 0x000001c8ff057431 */ /* 0x000fd800000001ff */
        /* <DEDUP_REMOVED lines=29> */
[----:B------:R-:W-:-:S12]  /*12090*/  HFMA2 R5, -RZ, RZ, 0, 2.7358531951904296875e-05 ;  /* 0x000001cbff057431 */ /* 0x000fd800000001ff */
        /* <DEDUP_REMOVED lines=29> */
[----:B------:R-:W-:-:S12]  /*12270*/  HFMA2 R5, -RZ, RZ, 0, 2.753734588623046875e-05 ;  /* 0x000001ceff057431 */ /* 0x000fd800000001ff */
        /* <DEDUP_REMOVED lines=29> */
[----:B------:R-:W-:-:S12]  /*12450*/  HFMA2 R5, -RZ, RZ, 0, 2.7716159820556640625e-05 ;  /* 0x000001d1ff057431 */ /* 0x000fd800000001ff */
        /* <DEDUP_REMOVED lines=29> */
[----:B------:R-:W-:-:S12]  /*12630*/  HFMA2 R5, -RZ, RZ, 0, 2.78949737548828125e-05 ;  /* 0x000001d4ff057431 */ /* 0x000fd800000001ff */
        /* <DEDUP_REMOVED lines=29> */
[----:B------:R-:W-:-:S12]  /*12810*/  HFMA2 R5, -RZ, RZ, 0, 2.8073787689208984375e-05 ;  /* 0x000001d7ff057431 */ /* 0x000fd800000001ff */
        /* <DEDUP_REMOVED lines=29> */
[----:B------:R-:W-:-:S12]  /*129f0*/  HFMA2 R5, -RZ, RZ, 0, 2.825260162353515625e-05 ;  /* 0x000001daff057431 */ /* 0x000fd800000001ff */
        /* <DEDUP_REMOVED lines=29> */
[----:B------:R-:W-:-:S12]  /*12bd0*/  HFMA2 R5, -RZ, RZ, 0, 2.8431415557861328125e-05 ;  /* 0x000001ddff057431 */ /* 0x000fd800000001ff */
        /* <DEDUP_REMOVED lines=59> */
[----:B------:R-:W-:-:S12]  /*12f90*/  HFMA2 R5, -RZ, RZ, 0, 2.8789043426513671875e-05 ;  /* 0x000001e3ff057431 */ /* 0x000fd800000001ff */
        /* <DEDUP_REMOVED lines=29> */
[----:B------:R-:W-:-:S12]  /*13170*/  HFMA2 R5, -RZ, RZ, 0, 2.896785736083984375e-05 ;  /* 0x000001e6ff057431 */ /* 0x000fd800000001ff */
        /* <DEDUP_REMOVED lines=29> */
[----:B------:R-:W-:-:S12]  /*13350*/  HFMA2 R5, -RZ, RZ, 0, 2.9146671295166015625e-05 ;  /* 0x000001e9ff057431 */ /* 0x000fd800000001ff */
        /* <DEDUP_REMOVED lines=29> */
[----:B------:R-:W-:-:S12]  /*13530*/  HFMA2 R5, -RZ, RZ, 0, 2.93254852294921875e-05 ;  /* 0x000001ecff057431 */ /* 0x000fd800000001ff */
        /* <DEDUP_REMOVED lines=29> */
[----:B------:R-:W-:-:S12]  /*13710*/  HFMA2 R5, -RZ, RZ, 0, 2.9504299163818359375e-05 ;  /* 0x000001efff057431 */ /* 0x000fd800000001ff */
        /* <DEDUP_REMOVED lines=29> */
[----:B------:R-:W-:-:S12]  /*138f0*/  HFMA2 R5, -RZ, RZ, 0, 2.968311309814453125e-05 ;  /* 0x000001f2ff057431 */ /* 0x000fd800000001ff */
        /* <DEDUP_REMOVED lines=29> */
[----:B------:R-:W-:-:S12]  /*13ad0*/  HFMA2 R5, -RZ, RZ, 0, 2.9861927032470703125e-05 ;  /* 0x000001f5ff057431 */ /* 0x000fd800000001ff */
        /* <DEDUP_REMOVED lines=29> */
[----:B------:R-:W-:-:S12]  /*13cb0*/  HFMA2 R5, -RZ, RZ, 0, 3.0040740966796875e-05 ;  /* 0x000001f8ff057431 */ /* 0x000fd800000001ff */
        /* <DEDUP_REMOVED lines=29> */
[----:B------:R-:W-:-:S12]  /*13e90*/  HFMA2 R5, -RZ, RZ, 0, 3.0219554901123046875e-05 ;  /* 0x000001fbff057431 */ /* 0x000fd800000001ff */
        /* <DEDUP_REMOVED lines=59> */
[----:B------:R-:W-:-:S12]  /*14250*/  HFMA2 R5, -RZ, RZ, 0, 3.0577182769775390625e-05 ;  /* 0x00000201ff057431 */ /* 0x000fd800000001ff */
        /* <DEDUP_REMOVED lines=29> */
[----:B------:R-:W-:-:S12]  /*14430*/  HFMA2 R5, -RZ, RZ, 0, 3.07559967041015625e-05 ;  /* 0x00000204ff057431 */ /* 0x000fd800000001ff */
        /* <DEDUP_REMOVED lines=29> */
[----:B------:R-:W-:-:S12]  /*14610*/  HFMA2 R5, -RZ, RZ, 0, 3.0934810638427734375e-05 ;  /* 0x00000207ff057431 */ /* 0x000fd800000001ff */
        /* <DEDUP_REMOVED lines=29> */
[----:B------:R-:W-:-:S12]  /*147f0*/  HFMA2 R5, -RZ, RZ, 0, 3.111362457275390625e-05 ;  /* 0x0000020aff057431 */ /* 0x000fd800000001ff */
        /* <DEDUP_REMOVED lines=29> */
[----:B------:R-:W-:-:S12]  /*149d0*/  HFMA2 R5, -RZ, RZ, 0, 3.1292438507080078125e-05 ;  /* 0x0000020dff057431 */ /* 0x000fd800000001ff */
        /* <DEDUP_REMOVED lines=29> */
[----:B------:R-:W-:-:S12]  /*14bb0*/  HFMA2 R5, -RZ, RZ, 0, 3.147125244140625e-05 ;  /* 0x00000210ff057431 */ /* 0x000fd800000001ff */
        /* <DEDUP_REMOVED lines=29> */
[----:B------:R-:W-:-:S12]  /*14d90*/  HFMA2 R5, -RZ, RZ, 0, 3.1650066375732421875e-05 ;  /* 0x00000213ff057431 */ /* 0x000fd800000001ff */
        /* <DEDUP_REMOVED lines=29> */
[----:B------:R-:W-:-:S12]  /*14f70*/  HFMA2 R5, -RZ, RZ, 0, 3.182888031005859375e-05 ;  /* 0x00000216ff057431 */ /* 0x000fd800000001ff */
        /* <DEDUP_REMOVED lines=29> */
[----:B------:R-:W-:-:S12]  /*15150*/  HFMA2 R5, -RZ, RZ, 0, 3.2007694244384765625e-05 ;  /* 0x00000219ff057431 */ /* 0x000fd800000001ff */
        /* <DEDUP_REMOVED lines=59> */
[----:B------:R-:W-:-:S12]  /*15510*/  HFMA2 R5, -RZ, RZ, 0, 3.2365322113037109375e-05 ;  /* 0x0000021fff057431 */ /* 0x000fd800000001ff */
        /* <DEDUP_REMOVED lines=29> */
[----:B------:R-:W-:-:S12]  /*156f0*/  HFMA2 R5, -RZ, RZ, 0, 3.254413604736328125e-05 ;  /* 0x00000222ff057431 */ /* 0x000fd800000001ff */
        /* <DEDUP_REMOVED lines=29> */
[----:B------:R-:W-:-:S12]  /*158d0*/  HFMA2 R5, -RZ, RZ, 0, 3.2722949981689453125e-05 ;  /* 0x00000225ff057431 */ /* 0x000fd800000001ff */
        /* <DEDUP_REMOVED lines=29> */
[----:B------:R-:W-:-:S12]  /*15ab0*/  HFMA2 R5, -RZ, RZ, 0, 3.2901763916015625e-05 ;  /* 0x00000228ff057431 */ /* 0x000fd800000001ff */
        /* <DEDUP_REMOVED lines=29> */
[----:B------:R-:W-:-:S12]  /*15c90*/  HFMA2 R5, -RZ, RZ, 0, 3.3080577850341796875e-05 ;  /* 0x0000022bff057431 */ /* 0x000fd800000001ff */
        /* <DEDUP_REMOVED lines=29> */
[----:B------:R-:W-:-:S12]  /*15e70*/  HFMA2 R5, -RZ, RZ, 0, 3.325939178466796875e-05 ;  /* 0x0000022eff057431 */ /* 0x000fd800000001ff */
        /* <DEDUP_REMOVED lines=29> */
[----:B------:R-:W-:-:S12]  /*16050*/  HFMA2 R5, -RZ, RZ, 0, 3.3438205718994140625e-05 ;  /* 0x00000231ff057431 */ /* 0x000fd800000001ff */
        /* <DEDUP_REMOVED lines=29> */
[----:B------:R-:W-:-:S12]  /*16230*/  HFMA2 R5, -RZ, RZ, 0, 3.36170196533203125e-05 ;  /* 0x00000234ff057431 */ /* 0x000fd800000001ff */
        /* <DEDUP_REMOVED lines=29> */
[----:B------:R-:W-:-:S12]  /*16410*/  HFMA2 R5, -RZ, RZ, 0, 3.3795833587646484375e-05 ;  /* 0x00000237ff057431 */ /* 0x000fd800000001ff */
        /* <DEDUP_REMOVED lines=59> */
[----:B------:R-:W-:-:S12]  /*167d0*/  HFMA2 R5, -RZ, RZ, 0, 3.4153461456298828125e-05 ;  /* 0x0000023dff057431 */ /* 0x000fd800000001ff */
        /* <DEDUP_REMOVED lines=29> */
[----:B------:R-:W-:-:S12]  /*169b0*/  HFMA2 R5, -RZ, RZ, 0, 3.4332275390625e-05 ;  /* 0x00000240ff057431 */ /* 0x000fd800000001ff */
        /* <DEDUP_REMOVED lines=29> */
[----:B------:R-:W-:-:S12]  /*16b90*/  HFMA2 R5, -RZ, RZ, 0, 3.4511089324951171875e-05 ;  /* 0x00000243ff057431 */ /* 0x000fd800000001ff */
        /* <DEDUP_REMOVED lines=29> */
[----:B------:R-:W-:-:S12]  /*16d70*/  HFMA2 R5, -RZ, RZ, 0, 3.468990325927734375e-05 ;  /* 0x00000246ff057431 */ /* 0x000fd800000001ff */
        /* <DEDUP_REMOVED lines=29> */
[----:B------:R-:W-:-:S12]  /*16f50*/  HFMA2 R5, -RZ, RZ, 0, 3.4868717193603515625e-05 ;  /* 0x00000249ff057431 */ /* 0x000fd800000001ff */
        /* <DEDUP_REMOVED lines=29> */
[----:B------:R-:W-:-:S12]  /*17130*/  HFMA2 R5, -RZ, RZ, 0, 3.50475311279296875e-05 ;  /* 0x0000024cff057431 */ /* 0x000fd800000001ff */
        /* <DEDUP_REMOVED lines=29> */
[----:B------:R-:W-:-:S12]  /*17310*/  HFMA2 R5, -RZ, RZ, 0, 3.5226345062255859375e-05 ;  /* 0x0000024fff057431 */ /* 0x000fd800000001ff */
        /* <DEDUP_REMOVED lines=29> */
[----:B------:R-:W-:-:S12]  /*174f0*/  HFMA2 R5, -RZ, RZ, 0, 3.540515899658203125e-05 ;  /* 0x00000252ff057431 */ /* 0x000fd800000001ff */
        /* <DEDUP_REMOVED lines=29> */
[----:B------:R-:W-:-:S12]  /*176d0*/  HFMA2 R5, -RZ, RZ, 0, 3.5583972930908203125e-05 ;  /* 0x00000255ff057431 */ /* 0x000fd800000001ff */
        /* <DEDUP_REMOVED lines=59> */
[----:B------:R-:W-:-:S12]  /*17a90*/  HFMA2 R5, -RZ, RZ, 0, 3.5941600799560546875e-05 ;  /* 0x0000025bff057431 */ /* 0x000fd800000001ff */
        /* <DEDUP_REMOVED lines=29> */
[----:B------:R-:W-:-:S12]  /*17c70*/  HFMA2 R5, -RZ, RZ, 0, 3.612041473388671875e-05 ;  /* 0x0000025eff057431 */ /* 0x000fd800000001ff */
        /* <DEDUP_REMOVED lines=29> */
[----:B------:R-:W-:-:S12]  /*17e50*/  HFMA2 R5, -RZ, RZ, 0, 3.6299228668212890625e-05 ;  /* 0x00000261ff057431 */ /* 0x000fd800000001ff */
        /* <DEDUP_REMOVED lines=29> */
[----:B------:R-:W-:-:S12]  /*18030*/  HFMA2 R5, -RZ, RZ, 0, 3.64780426025390625e-05 ;  /* 0x00000264ff057431 */ /* 0x000fd800000001ff */
        /* <DEDUP_REMOVED lines=29> */
[----:B------:R-:W-:-:S12]  /*18210*/  HFMA2 R5, -RZ, RZ, 0, 3.6656856536865234375e-05 ;  /* 0x00000267ff057431 */ /* 0x000fd800000001ff */
        /* <DEDUP_REMOVED lines=29> */
[----:B------:R-:W-:-:S12]  /*183f0*/  HFMA2 R5, -RZ, RZ, 0, 3.683567047119140625e-05 ;  /* 0x0000026aff057431 */ /* 0x000fd800000001ff */
        /* <DEDUP_REMOVED lines=29> */
[----:B------:R-:W-:-:S12]  /*185d0*/  HFMA2 R5, -RZ, RZ, 0, 3.7014484405517578125e-05 ;  /* 0x0000026dff057431 */ /* 0x000fd800000001ff */
        /* <DEDUP_REMOVED lines=29> */
[----:B------:R-:W-:-:S12]  /*187b0*/  HFMA2 R5, -RZ, RZ, 0, 3.719329833984375e-05 ;  /* 0x00000270ff057431 */ /* 0x000fd800000001ff */
        /* <DEDUP_REMOVED lines=29> */
[----:B------:R-:W-:-:S12]  /*18990*/  HFMA2 R5, -RZ, RZ, 0, 3.7372112274169921875e-05 ;  /* 0x00000273ff057431 */ /* 0x000fd800000001ff */
        /* <DEDUP_REMOVED lines=59> */
[----:B------:R-:W-:-:S12]  /*18d50*/  HFMA2 R5, -RZ, RZ, 0, 3.7729740142822265625e-05 ;  /* 0x00000279ff057431 */ /* 0x000fd800000001ff */
        /* <DEDUP_REMOVED lines=29> */
[----:B------:R-:W-:-:S12]  /*18f30*/  HFMA2 R5, -RZ, RZ, 0, 3.79085540771484375e-05 ;  /* 0x0000027cff057431 */ /* 0x000fd800000001ff */
        /* <DEDUP_REMOVED lines=29> */
[----:B------:R-:W-:-:S12]  /*19110*/  HFMA2 R5, -RZ, RZ, 0, 3.8087368011474609375e-05 ;  /* 0x0000027fff057431 */ /* 0x000fd800000001ff */
        /* <DEDUP_REMOVED lines=29> */
[----:B------:R-:W-:-:S12]  /*192f0*/  HFMA2 R5, -RZ, RZ, 0, 3.826618194580078125e-05 ;  /* 0x00000282ff057431 */ /* 0x000fd800000001ff */
        /* <DEDUP_REMOVED lines=29> */
[----:B------:R-:W-:-:S12]  /*194d0*/  HFMA2 R5, -RZ, RZ, 0, 3.8444995880126953125e-05 ;  /* 0x00000285ff057431 */ /* 0x000fd800000001ff */
        /* <DEDUP_REMOVED lines=29> */
[----:B------:R-:W-:-:S12]  /*196b0*/  HFMA2 R5, -RZ, RZ, 0, 3.8623809814453125e-05 ;  /* 0x00000288ff057431 */ /* 0x000fd800000001ff */
        /* <DEDUP_REMOVED lines=29> */
[----:B------:R-:W-:-:S12]  /*19890*/  HFMA2 R5, -RZ, RZ, 0, 3.8802623748779296875e-05 ;  /* 0x0000028bff057431 */ /* 0x000fd800000001ff */
        /* <DEDUP_REMOVED lines=29> */
[----:B------:R-:W-:-:S12]  /*19a70*/  HFMA2 R5, -RZ, RZ, 0, 3.898143768310546875e-05 ;  /* 0x0000028eff057431 */ /* 0x000fd800000001ff */
        /* <DEDUP_REMOVED lines=29> */
[----:B------:R-:W-:-:S12]  /*19c50*/  HFMA2 R5, -RZ, RZ, 0, 3.9160251617431640625e-05 ;  /* 0x00000291ff057431 */ /* 0x000fd800000001ff */
        /* <DEDUP_REMOVED lines=59> */
[----:B------:R-:W-:-:S12]  /*1a010*/  HFMA2 R5, -RZ, RZ, 0, 3.9517879486083984375e-05 ;  /* 0x00000297ff057431 */ /* 0x000fd800000001ff */
        /* <DEDUP_REMOVED lines=29> */
[----:B------:R-:W-:-:S12]  /*1a1f0*/  HFMA2 R5, -RZ, RZ, 0, 3.969669342041015625e-05 ;  /* 0x0000029aff057431 */ /* 0x000fd800000001ff */
        /* <DEDUP_REMOVED lines=29> */
[----:B------:R-:W-:-:S12]  /*1a3d0*/  HFMA2 R5, -RZ, RZ, 0, 3.9875507354736328125e-05 ;  /* 0x0000029dff057431 */ /* 0x000fd800000001ff */
        /* <DEDUP_REMOVED lines=29> */
[----:B------:R-:W-:-:S12]  /*1a5b0*/  HFMA2 R5, -RZ, RZ, 0, 4.00543212890625e-05 ;  /* 0x000002a0ff057431 */ /* 0x000fd800000001ff */
        /* <DEDUP_REMOVED lines=29> */
[----:B------:R-:W-:-:S12]  /*1a790*/  HFMA2 R5, -RZ, RZ, 0, 4.0233135223388671875e-05 ;  /* 0x000002a3ff057431 */ /* 0x000fd800000001ff */
        /* <DEDUP_REMOVED lines=29> */
[----:B------:R-:W-:-:S12]  /*1a970*/  HFMA2 R5, -RZ, RZ, 0, 4.041194915771484375e-05 ;  /* 0x000002a6ff057431 */ /* 0x000fd800000001ff */
        /* <DEDUP_REMOVED lines=29> */
[----:B------:R-:W-:-:S12]  /*1ab50*/  HFMA2 R5, -RZ, RZ, 0, 4.0590763092041015625e-05 ;  /* 0x000002a9ff057431 */ /* 0x000fd800000001ff */
        /* <DEDUP_REMOVED lines=29> */
[----:B------:R-:W-:-:S12]  /*1ad30*/  HFMA2 R5, -RZ, RZ, 0, 4.07695770263671875e-05 ;  /* 0x000002acff057431 */ /* 0x000fd800000001ff */
        /* <DEDUP_REMOVED lines=29> */
[----:B------:R-:W-:-:S12]  /*1af10*/  HFMA2 R5, -RZ, RZ, 0, 4.0948390960693359375e-05 ;  /* 0x000002afff057431 */ /* 0x000fd800000001ff */
        /* <DEDUP_REMOVED lines=59> */
[----:B------:R-:W-:-:S12]  /*1b2d0*/  HFMA2 R5, -RZ, RZ, 0, 4.1306018829345703125e-05 ;  /* 0x000002b5ff057431 */ /* 0x000fd800000001ff */
        /* <DEDUP_REMOVED lines=29> */
[----:B------:R-:W-:-:S12]  /*1b4b0*/  HFMA2 R5, -RZ, RZ, 0, 4.1484832763671875e-05 ;  /* 0x000002b8ff057431 */ /* 0x000fd800000001ff */
        /* <DEDUP_REMOVED lines=29> */
[----:B------:R-:W-:-:S12]  /*1b690*/  HFMA2 R5, -RZ, RZ, 0, 4.1663646697998046875e-05 ;  /* 0x000002bbff057431 */ /* 0x000fd800000001ff */
        /* <DEDUP_REMOVED lines=29> */
[----:B------:R-:W-:-:S12]  /*1b870*/  HFMA2 R5, -RZ, RZ, 0, 4.184246063232421875e-05 ;  /* 0x000002beff057431 */ /* 0x000fd800000001ff */
        /* <DEDUP_REMOVED lines=29> */
[----:B------:R-:W-:-:S12]  /*1ba50*/  HFMA2 R5, -RZ, RZ, 0, 4.2021274566650390625e-05 ;  /* 0x000002c1ff057431 */ /* 0x000fd800000001ff */
        /* <DEDUP_REMOVED lines=29> */
[----:B------:R-:W-:-:S12]  /*1bc30*/  HFMA2 R5, -RZ, RZ, 0, 4.22000885009765625e-05 ;  /* 0x000002c4ff057431 */ /* 0x000fd800000001ff */
        /* <DEDUP_REMOVED lines=29> */
[----:B------:R-:W-:-:S12]  /*1be10*/  HFMA2 R5, -RZ, RZ, 0, 4.2378902435302734375e-05 ;  /* 0x000002c7ff057431 */ /* 0x000fd800000001ff */
        /* <DEDUP_REMOVED lines=29> */
[----:B------:R-:W-:-:S12]  /*1bff0*/  HFMA2 R5, -RZ, RZ, 0, 4.255771636962890625e-05 ;  /* 0x000002caff057431 */ /* 0x000fd800000001ff */
        /* <DEDUP_REMOVED lines=29> */
[----:B------:R-:W-:-:S12]  /*1c1d0*/  HFMA2 R5, -RZ, RZ, 0, 4.2736530303955078125e-05 ;  /* 0x000002cdff057431 */ /* 0x000fd800000001ff */
        /* <DEDUP_REMOVED lines=59> */
[----:B------:R-:W-:-:S12]  /*1c590*/  HFMA2 R5, -RZ, RZ, 0, 4.3094158172607421875e-05 ;  /* 0x000002d3ff057431 */ /* 0x000fd800000001ff */
        /* <DEDUP_REMOVED lines=29> */
[----:B------:R-:W-:-:S12]  /*1c770*/  HFMA2 R5, -RZ, RZ, 0, 4.327297210693359375e-05 ;  /* 0x000002d6ff057431 */ /* 0x000fd800000001ff */
        /* <DEDUP_REMOVED lines=29> */
[----:B------:R-:W-:-:S12]  /*1c950*/  HFMA2 R5, -RZ, RZ, 0, 4.3451786041259765625e-05 ;  /* 0x000002d9ff057431 */ /* 0x000fd800000001ff */
        /* <DEDUP_REMOVED lines=29> */
[----:B------:R-:W-:-:S12]  /*1cb30*/  HFMA2 R5, -RZ, RZ, 0, 4.36305999755859375e-05 ;  /* 0x000002dcff057431 */ /* 0x000fd800000001ff */
        /* <DEDUP_REMOVED lines=29> */
[----:B------:R-:W-:-:S12]  /*1cd10*/  HFMA2 R5, -RZ, RZ, 0, 4.3809413909912109375e-05 ;  /* 0x000002dfff057431 */ /* 0x000fd800000001ff */
        /* <DEDUP_REMOVED lines=29> */
[----:B------:R-:W-:-:S12]  /*1cef0*/  HFMA2 R5, -RZ, RZ, 0, 4.398822784423828125e-05 ;  /* 0x000002e2ff057431 */ /* 0x000fd800000001ff */
        /* <DEDUP_REMOVED lines=29> */
[----:B------:R-:W-:-:S12]  /*1d0d0*/  HFMA2 R5, -RZ, RZ, 0, 4.4167041778564453125e-05 ;  /* 0x000002e5ff057431 */ /* 0x000fd800000001ff */
        /* <DEDUP_REMOVED lines=29> */
[----:B------:R-:W-:-:S12]  /*1d2b0*/  HFMA2 R5, -RZ, RZ, 0, 4.4345855712890625e-05 ;  /* 0x000002e8ff057431 */ /* 0x000fd800000001ff */
        /* <DEDUP_REMOVED lines=29> */
[----:B------:R-:W-:-:S12]  /*1d490*/  HFMA2 R5, -RZ, RZ, 0, 4.4524669647216796875e-05 ;  /* 0x000002ebff057431 */ /* 0x000fd800000001ff */
        /* <DEDUP_REMOVED lines=59> */
[----:B------:R-:W-:-:S12]  /*1d850*/  HFMA2 R5, -RZ, RZ, 0, 4.4882297515869140625e-05 ;  /* 0x000002f1ff057431 */ /* 0x000fd800000001ff */
        /* <DEDUP_REMOVED lines=29> */
[----:B------:R-:W-:-:S12]  /*1da30*/  HFMA2 R5, -RZ, RZ, 0, 4.50611114501953125e-05 ;  /* 0x000002f4ff057431 */ /* 0x000fd800000001ff */
        /* <DEDUP_REMOVED lines=29> */
[----:B------:R-:W-:-:S12]  /*1dc10*/  HFMA2 R5, -RZ, RZ, 0, 4.5239925384521484375e-05 ;  /* 0x000002f7ff057431 */ /* 0x000fd800000001ff */
        /* <DEDUP_REMOVED lines=29> */
[----:B------:R-:W-:-:S12]  /*1ddf0*/  HFMA2 R5, -RZ, RZ, 0, 4.541873931884765625e-05 ;  /* 0x000002faff057431 */ /* 0x000fd800000001ff */
        /* <DEDUP_REMOVED lines=29> */
[----:B------:R-:W-:-:S12]  /*1dfd0*/  HFMA2 R5, -RZ, RZ, 0, 4.5597553253173828125e-05 ;  /* 0x000002fdff057431 */ /* 0x000fd800000001ff */
        /* <DEDUP_REMOVED lines=29> */
[----:B------:R-:W-:-:S12]  /*1e1b0*/  HFMA2 R5, -RZ, RZ, 0, 4.57763671875e-05 ;  /* 0x00000300ff057431 */ /* 0x000fd800000001ff */
        /* <DEDUP_REMOVED lines=29> */
[----:B------:R-:W-:-:S12]  /*1e390*/  HFMA2 R5, -RZ, RZ, 0, 4.5955181121826171875e-05 ;  /* 0x00000303ff057431 */ /* 0x000fd800000001ff */
        /* <DEDUP_REMOVED lines=29> */
[----:B------:R-:W-:-:S12]  /*1e570*/  HFMA2 R5, -RZ, RZ, 0, 4.613399505615234375e-05 ;  /* 0x00000306ff057431 */ /* 0x000fd800000001ff */
        /* <DEDUP_REMOVED lines=29> */
[----:B------:R-:W-:-:S12]  /*1e750*/  HFMA2 R5, -RZ, RZ, 0, 4.6312808990478515625e-05 ;  /* 0x00000309ff057431 */ /* 0x000fd800000001ff */
        /* <DEDUP_REMOVED lines=59> */
[----:B------:R-:W-:-:S12]  /*1eb10*/  HFMA2 R5, -RZ, RZ, 0, 4.6670436859130859375e-05 ;  /* 0x0000030fff057431 */ /* 0x000fd800000001ff */
        /* <DEDUP_REMOVED lines=29> */
[----:B------:R-:W-:-:S12]  /*1ecf0*/  HFMA2 R5, -RZ, RZ, 0, 4.684925079345703125e-05 ;  /* 0x00000312ff057431 */ /* 0x000fd800000001ff */
        /* <DEDUP_REMOVED lines=29> */
[----:B------:R-:W-:-:S12]  /*1eed0*/  HFMA2 R5, -RZ, RZ, 0, 4.7028064727783203125e-05 ;  /* 0x00000315ff057431 */ /* 0x000fd800000001ff */
        /* <DEDUP_REMOVED lines=29> */
[----:B------:R-:W-:-:S12]  /*1f0b0*/  HFMA2 R5, -RZ, RZ, 0, 4.7206878662109375e-05 ;  /* 0x00000318ff057431 */ /* 0x000fd800000001ff */
        /* <DEDUP_REMOVED lines=29> */
[----:B------:R-:W-:-:S12]  /*1f290*/  HFMA2 R5, -RZ, RZ, 0, 4.7385692596435546875e-05 ;  /* 0x0000031bff057431 */ /* 0x000fd800000001ff */
        /* <DEDUP_REMOVED lines=29> */
[----:B------:R-:W-:-:S12]  /*1f470*/  HFMA2 R5, -RZ, RZ, 0, 4.756450653076171875e-05 ;  /* 0x0000031eff057431 */ /* 0x000fd800000001ff */
        /* <DEDUP_REMOVED lines=29> */
[----:B------:R-:W-:-:S12]  /*1f650*/  HFMA2 R5, -RZ, RZ, 0, 4.7743320465087890625e-05 ;  /* 0x00000321ff057431 */ /* 0x000fd800000001ff */
        /* <DEDUP_REMOVED lines=29> */
[----:B------:R-:W-:-:S12]  /*1f830*/  HFMA2 R5, -RZ, RZ, 0, 4.79221343994140625e-05 ;  /* 0x00000324ff057431 */ /* 0x000fd800000001ff */
        /* <DEDUP_REMOVED lines=29> */
[----:B------:R-:W-:-:S12]  /*1fa10*/  HFMA2 R5, -RZ, RZ, 0, 4.8100948333740234375e-05 ;  /* 0x00000327ff057431 */ /* 0x000fd800000001ff */
        /* <DEDUP_REMOVED lines=59> */
[----:B------:R-:W-:-:S12]  /*1fdd0*/  HFMA2 R5, -RZ, RZ, 0, 4.8458576202392578125e-05 ;  /* 0x0000032dff057431 */ /* 0x000fd800000001ff */
        /* <DEDUP_REMOVED lines=29> */
[----:B------:R-:W-:-:S12]  /*1ffb0*/  HFMA2 R5, -RZ, RZ, 0, 4.863739013671875e-05 ;  /* 0x00000330ff057431 */ /* 0x000fd800000001ff */
        /* <DEDUP_REMOVED lines=29> */
[----:B------:R-:W-:-:S12]  /*20190*/  HFMA2 R5, -RZ, RZ, 0, 4.8816204071044921875e-05 ;  /* 0x00000333ff057431 */ /* 0x000fd800000001ff */
        /* <DEDUP_REMOVED lines=29> */
[----:B------:R-:W-:-:S12]  /*20370*/  HFMA2 R5, -RZ, RZ, 0, 4.899501800537109375e-05 ;  /* 0x00000336ff057431 */ /* 0x000fd800000001ff */
        /* <DEDUP_REMOVED lines=29> */
[----:B------:R-:W-:-:S12]  /*20550*/  HFMA2 R5, -RZ, RZ, 0, 4.9173831939697265625e-05 ;  /* 0x00000339ff057431 */ /* 0x000fd800000001ff */
        /* <DEDUP_REMOVED lines=29> */
[----:B------:R-:W-:-:S12]  /*20730*/  HFMA2 R5, -RZ, RZ, 0, 4.93526458740234375e-05 ;  /* 0x0000033cff057431 */ /* 0x000fd800000001ff */
        /* <DEDUP_REMOVED lines=29> */
[----:B------:R-:W-:-:S12]  /*20910*/  HFMA2 R5, -RZ, RZ, 0, 4.9531459808349609375e-05 ;  /* 0x0000033fff057431 */ /* 0x000fd800000001ff */
        /* <DEDUP_REMOVED lines=29> */
[----:B------:R-:W-:-:S12]  /*20af0*/  HFMA2 R5, -RZ, RZ, 0, 4.971027374267578125e-05 ;  /* 0x00000342ff057431 */ /* 0x000fd800000001ff */
        /* <DEDUP_REMOVED lines=29> */
[----:B------:R-:W-:-:S12]  /*20cd0*/  HFMA2 R5, -RZ, RZ, 0, 4.9889087677001953125e-05 ;  /* 0x00000345ff057431 */ /* 0x000fd800000001ff */
        /* <DEDUP_REMOVED lines=59> */
[----:B------:R-:W-:-:S12]  /*21090*/  HFMA2 R5, -RZ, RZ, 0, 5.0246715545654296875e-05 ;  /* 0x0000034bff057431 */ /* 0x000fd800000001ff */
        /* <DEDUP_REMOVED lines=29> */
[----:B------:R-:W-:-:S12]  /*21270*/  HFMA2 R5, -RZ, RZ, 0, 5.042552947998046875e-05 ;  /* 0x0000034eff057431 */ /* 0x000fd800000001ff */
        /* <DEDUP_REMOVED lines=29> */
[----:B------:R-:W-:-:S12]  /*21450*/  HFMA2 R5, -RZ, RZ, 0, 5.0604343414306640625e-05 ;  /* 0x00000351ff057431 */ /* 0x000fd800000001ff */
        /* <DEDUP_REMOVED lines=29> */
[----:B------:R-:W-:-:S12]  /*21630*/  HFMA2 R5, -RZ, RZ, 0, 5.07831573486328125e-05 ;  /* 0x00000354ff057431 */ /* 0x000fd800000001ff */
        /* <DEDUP_REMOVED lines=29> */
[----:B------:R-:W-:-:S12]  /*21810*/  HFMA2 R5, -RZ, RZ, 0, 5.0961971282958984375e-05 ;  /* 0x00000357ff057431 */ /* 0x000fd800000001ff */
        /* <DEDUP_REMOVED lines=29> */
[----:B------:R-:W-:-:S12]  /*219f0*/  HFMA2 R5, -RZ, RZ, 0, 5.114078521728515625e-05 ;  /* 0x0000035aff057431 */ /* 0x000fd800000001ff */
        /* <DEDUP_REMOVED lines=29> */
[----:B------:R-:W-:-:S12]  /*21bd0*/  HFMA2 R5, -RZ, RZ, 0, 5.1319599151611328125e-05 ;  /* 0x0000035dff057431 */ /* 0x000fd800000001ff */
        /* <DEDUP_REMOVED lines=29> */
[----:B------:R-:W-:-:S12]  /*21db0*/  HFMA2 R5, -RZ, RZ, 0, 5.14984130859375e-05 ;  /* 0x00000360ff057431 */ /* 0x000fd800000001ff */
        /* <DEDUP_REMOVED lines=29> */
[----:B------:R-:W-:-:S12]  /*21f90*/  HFMA2 R5, -RZ, RZ, 0, 5.1677227020263671875e-05 ;  /* 0x00000363ff057431 */ /* 0x000fd800000001ff */
        /* <DEDUP_REMOVED lines=59> */
[----:B------:R-:W-:-:S12]  /*22350*/  HFMA2 R5, -RZ, RZ, 0, 5.2034854888916015625e-05 ;  /* 0x00000369ff057431 */ /* 0x000fd800000001ff */
        /* <DEDUP_REMOVED lines=29> */
[----:B------:R-:W-:-:S12]  /*22530*/  HFMA2 R5, -RZ, RZ, 0, 5.22136688232421875e-05 ;  /* 0x0000036cff057431 */ /* 0x000fd800000001ff */
        /* <DEDUP_REMOVED lines=29> */
[----:B------:R-:W-:-:S12]  /*22710*/  HFMA2 R5, -RZ, RZ, 0, 5.2392482757568359375e-05 ;  /* 0x0000036fff057431 */ /* 0x000fd800000001ff */
        /* <DEDUP_REMOVED lines=29> */
[----:B------:R-:W-:-:S12]  /*228f0*/  HFMA2 R5, -RZ, RZ, 0, 5.257129669189453125e-05 ;  /* 0x00000372ff057431 */ /* 0x000fd800000001ff */
        /* <DEDUP_REMOVED lines=29> */
[----:B------:R-:W-:-:S12]  /*22ad0*/  HFMA2 R5, -RZ, RZ, 0, 5.2750110626220703125e-05 ;  /* 0x00000375ff057431 */ /* 0x000fd800000001ff */
        /* <DEDUP_REMOVED lines=29> */
[----:B------:R-:W-:-:S12]  /*22cb0*/  HFMA2 R5, -RZ, RZ, 0, 5.2928924560546875e-05 ;  /* 0x00000378ff057431 */ /* 0x000fd800000001ff */
        /* <DEDUP_REMOVED lines=29> */
[----:B------:R-:W-:-:S12]  /*22e90*/  HFMA2 R5, -RZ, RZ, 0, 5.3107738494873046875e-05 ;  /* 0x0000037bff057431 */ /* 0x000fd800000001ff */
        /* <DEDUP_REMOVED lines=29> */
[----:B------:R-:W-:-:S12]  /*23070*/  HFMA2 R5, -RZ, RZ, 0, 5.328655242919921875e-05 ;  /* 0x0000037eff057431 */ /* 0x000fd800000001ff */
        /* <DEDUP_REMOVED lines=29> */
[----:B------:R-:W-:-:S12]  /*23250*/  HFMA2 R5, -RZ, RZ, 0, 5.3465366363525390625e-05 ;  /* 0x00000381ff057431 */ /* 0x000fd800000001ff */
        /* <DEDUP_REMOVED lines=59> */
[----:B------:R-:W-:-:S12]  /*23610*/  HFMA2 R5, -RZ, RZ, 0, 5.3822994232177734375e-05 ;  /* 0x00000387ff057431 */ /* 0x000fd800000001ff */
        /* <DEDUP_REMOVED lines=29> */
[----:B------:R-:W-:-:S12]  /*237f0*/  HFMA2 R5, -RZ, RZ, 0, 5.400180816650390625e-05 ;  /* 0x0000038aff057431 */ /* 0x000fd800000001ff */
        /* <DEDUP_REMOVED lines=29> */
[----:B------:R-:W-:-:S12]  /*239d0*/  HFMA2 R5, -RZ, RZ, 0, 5.4180622100830078125e-05 ;  /* 0x0000038dff057431 */ /* 0x000fd800000001ff */
        /* <DEDUP_REMOVED lines=29> */
[----:B------:R-:W-:-:S12]  /*23bb0*/  HFMA2 R5, -RZ, RZ, 0, 5.435943603515625e-05 ;  /* 0x00000390ff057431 */ /* 0x000fd800000001ff */
        /* <DEDUP_REMOVED lines=29> */
[----:B------:R-:W-:-:S12]  /*23d90*/  HFMA2 R5, -RZ, RZ, 0, 5.4538249969482421875e-05 ;  /* 0x00000393ff057431 */ /* 0x000fd800000001ff */
        /* <DEDUP_REMOVED lines=29> */
[----:B------:R-:W-:-:S12]  /*23f70*/  HFMA2 R5, -RZ, RZ, 0, 5.471706390380859375e-05 ;  /* 0x00000396ff057431 */ /* 0x000fd800000001ff */
        /* <DEDUP_REMOVED lines=29> */
[----:B------:R-:W-:-:S12]  /*24150*/  HFMA2 R5, -RZ, RZ, 0, 5.4895877838134765625e-05 ;  /* 0x00000399ff057431 */ /* 0x000fd800000001ff */
        /* <DEDUP_REMOVED lines=29> */
[----:B------:R-:W-:-:S12]  /*24330*/  HFMA2 R5, -RZ, RZ, 0, 5.50746917724609375e-05 ;  /* 0x0000039cff057431 */ /* 0x000fd800000001ff */
        /* <DEDUP_REMOVED lines=29> */
[----:B------:R-:W-:-:S12]  /*24510*/  HFMA2 R5, -RZ, RZ, 0, 5.5253505706787109375e-05 ;  /* 0x0000039fff057431 */ /* 0x000fd800000001ff */
        /* <DEDUP_REMOVED lines=59> */
[----:B------:R-:W-:-:S12]  /*248d0*/  HFMA2 R5, -RZ, RZ, 0, 5.5611133575439453125e-05 ;  /* 0x000003a5ff057431 */ /* 0x000fd800000001ff */
        /* <DEDUP_REMOVED lines=29> */
[----:B------:R-:W-:-:S12]  /*24ab0*/  HFMA2 R5, -RZ, RZ, 0, 5.5789947509765625e-05 ;  /* 0x000003a8ff057431 */ /* 0x000fd800000001ff */
        /* <DEDUP_REMOVED lines=29> */
[----:B------:R-:W-:-:S12]  /*24c90*/  HFMA2 R5, -RZ, RZ, 0, 5.5968761444091796875e-05 ;  /* 0x000003abff057431 */ /* 0x000fd800000001ff */
        /* <DEDUP_REMOVED lines=29> */
[----:B------:R-:W-:-:S12]  /*24e70*/  HFMA2 R5, -RZ, RZ, 0, 5.614757537841796875e-05 ;  /* 0x000003aeff057431 */ /* 0x000fd800000001ff */
        /* <DEDUP_REMOVED lines=29> */
[----:B------:R-:W-:-:S12]  /*25050*/  HFMA2 R5, -RZ, RZ, 0, 5.6326389312744140625e-05 ;  /* 0x000003b1ff057431 */ /* 0x000fd800000001ff */
        /* <DEDUP_REMOVED lines=29> */
[----:B------:R-:W-:-:S12]  /*25230*/  HFMA2 R5, -RZ, RZ, 0, 5.65052032470703125e-05 ;  /* 0x000003b4ff057431 */ /* 0x000fd800000001ff */
        /* <DEDUP_REMOVED lines=29> */
[----:B------:R-:W-:-:S12]  /*25410*/  HFMA2 R5, -RZ, RZ, 0, 5.6684017181396484375e-05 ;  /* 0x000003b7ff057431 */ /* 0x000fd800000001ff */
        /* <DEDUP_REMOVED lines=29> */
[----:B------:R-:W-:-:S12]  /*255f0*/  HFMA2 R5, -RZ, RZ, 0, 5.686283111572265625e-05 ;  /* 0x000003baff057431 */ /* 0x000fd800000001ff */
        /* <DEDUP_REMOVED lines=29> */
[----:B------:R-:W-:-:S12]  /*257d0*/  HFMA2 R5, -RZ, RZ, 0, 5.7041645050048828125e-05 ;  /* 0x000003bdff057431 */ /* 0x000fd800000001ff */
        /* <DEDUP_REMOVED lines=59> */
[----:B------:R-:W-:-:S12]  /*25b90*/  HFMA2 R5, -RZ, RZ, 0, 5.7399272918701171875e-05 ;  /* 0x000003c3ff057431 */ /* 0x000fd800000001ff */
        /* <DEDUP_REMOVED lines=29> */
[----:B------:R-:W-:-:S12]  /*25d70*/  HFMA2 R5, -RZ, RZ, 0, 5.757808685302734375e-05 ;  /* 0x000003c6ff057431 */ /* 0x000fd800000001ff */
        /* <DEDUP_REMOVED lines=29> */
[----:B------:R-:W-:-:S12]  /*25f50*/  HFMA2 R5, -RZ, RZ, 0, 5.7756900787353515625e-05 ;  /* 0x000003c9ff057431 */ /* 0x000fd800000001ff */
        /* <DEDUP_REMOVED lines=29> */
[----:B------:R-:W-:-:S12]  /*26130*/  HFMA2 R5, -RZ, RZ, 0, 5.79357147216796875e-05 ;  /* 0x000003ccff057431 */ /* 0x000fd800000001ff */
        /* <DEDUP_REMOVED lines=29> */
[----:B------:R-:W-:-:S12]  /*26310*/  HFMA2 R5, -RZ, RZ, 0, 5.8114528656005859375e-05 ;  /* 0x000003cfff057431 */ /* 0x000fd800000001ff */
        /* <DEDUP_REMOVED lines=29> */
[----:B------:R-:W-:-:S12]  /*264f0*/  HFMA2 R5, -RZ, RZ, 0, 5.829334259033203125e-05 ;  /* 0x000003d2ff057431 */ /* 0x000fd800000001ff */
        /* <DEDUP_REMOVED lines=29> */
[----:B------:R-:W-:-:S12]  /*266d0*/  HFMA2 R5, -RZ, RZ, 0, 5.8472156524658203125e-05 ;  /* 0x000003d5ff057431 */ /* 0x000fd800000001ff */
        /* <DEDUP_REMOVED lines=29> */
[----:B------:R-:W-:-:S12]  /*268b0*/  HFMA2 R5, -RZ, RZ, 0, 5.8650970458984375e-05 ;  /* 0x000003d8ff057431 */ /* 0x000fd800000001ff */
        /* <DEDUP_REMOVED lines=29> */
[----:B------:R-:W-:-:S12]  /*26a90*/  HFMA2 R5, -RZ, RZ, 0, 5.8829784393310546875e-05 ;  /* 0x000003dbff057431 */ /* 0x000fd800000001ff */
        /* <DEDUP_REMOVED lines=59> */
[----:B------:R-:W-:-:S12]  /*26e50*/  HFMA2 R5, -RZ, RZ, 0, 5.9187412261962890625e-05 ;  /* 0x000003e1ff057431 */ /* 0x000fd800000001ff */
        /* <DEDUP_REMOVED lines=29> */
[----:B------:R-:W-:-:S12]  /*27030*/  HFMA2 R5, -RZ, RZ, 0, 5.93662261962890625e-05 ;  /* 0x000003e4ff057431 */ /* 0x000fd800000001ff */
        /* <DEDUP_REMOVED lines=21> */
[----:B------:R-:W-:Y:S01]  /*27190*/  FADD R9, R9, R9 ;  /* 0x0000000909097221 */ /* 0x000fe20000000000 */
[----:B------:R-:W-:-:S03]  /*271a0*/  FADD R11, R6, -R11 ;  /* 0x8000000b060b7221 */ /* 0x000fc60000000000 */
[----:B------:R-:W-:Y:S01]  /*271b0*/  FFMA R9, R7, R9, R4 ;  /* 0x0000000907097223 */ /* 0x000fe20000000004 */
[----:B------:R-:W-:-:S03]  /*271c0*/  FADD R11, R2, R11 ;  /* 0x0000000b020b7221 */ /* 0x000fc60000000000 */
[----:B------:R-:W-:-:S04]  /*271d0*/  FMUL R2, R9, R9 ;  /* 0x0000000909027220 */ /* 0x000fc80000400000 */
[----:B------:R-:W-:-:S05]  /*271e0*/  FFMA R2, R11, R11, R2 ;  /* 0x0000000b0b027223 */ /* 0x000fca0000000002 */
[----:B------:R-:W-:-:S13]  /*271f0*/  FSETP.GT.AND P0, PT, R2, 4, PT ;  /* 0x408000000200780b */ /* 0x000fda0003f04000 */
[----:B------:R-:W-:Y:S05]  /*27200*/  @!P0 BRA `(.L_x_4) ;  /* 0x000000c000348947 */ /* 0x000fea0003800000 */
[----:B------:R-:W-:-:S07]  /*27210*/  HFMA2 R5, -RZ, RZ, 0, 5.9545040130615234375e-05 ;  /* 0x000003e7ff057431 */ /* 0x000fce00000001ff */
.L_x_3:
[----:B------:R-:W0:Y:S01]  /*27220*/  LDC.64 R6, c[0x0][0x390] ;  /* 0x0000e400ff067b82 */ /* 0x000e220000000a00 */
[----:B------:R-:W1:Y:S02]  /*27230*/  LDCU UR6, c[0x0][0x398] ;  /* 0x00007300ff0677ac */ /* 0x000e640008000800 */
[----:B-1----:R-:W-:-:S04]  /*27240*/  IMAD R3, R3, UR6, R0 ;  /* 0x0000000603037c24 */ /* 0x002fc8000f8e0200 */
[----:B0-----:R-:W-:-:S05]  /*27250*/  IMAD.WIDE R2, R3, 0x4, R6 ;  /* 0x0000000403027825 */ /* 0x001fca00078e0206 */
[----:B------:R-:W-:Y:S01]  /*27260*/  STG.E desc[UR4][R2.64], R5 ;  /* 0x0000000502007986 */ /* 0x000fe2000c101904 */
[----:B------:R-:W-:Y:S05]  /*27270*/  EXIT ;  /* 0x000000000000794d */ /* 0x000fea0003800000 */
.L_x_1:
[----:B------:R-:W-:Y:S01]  /*27280*/  FMUL R6, R2, R2 ;  /* 0x0000000202067220 */ /* 0x000fe20000400000 */
[----:B------:R-:W-:-:S04]  /*27290*/  FMUL R7, R4, R4 ;  /* 0x0000000404077220 */ /* 0x000fc80000400000 */
[----:B------:R-:W-:-:S05]  /*272a0*/  FADD R5, R6, R7 ;  /* 0x0000000706057221 */ /* 0x000fca0000000000 */
[----:B------:R-:W-:Y:S02]  /*272b0*/  FSETP.GT.AND P0, PT, R5, 4, PT ;  /* 0x408000000500780b */ /* 0x000fe40003f04000 */
[----:B------:R-:W-:-:S11]  /*272c0*/  MOV R5, RZ ;  /* 0x000000ff00057202 */ /* 0x000fd60000000f00 */
        /* <DEDUP_REMOVED lines=9> */
[----:B------:R-:W-:-:S12]  /*27360*/  HFMA2 R5, -RZ, RZ, 0, 5.9604644775390625e-08 ;  /* 0x00000001ff057431 */ /* 0x000fd800000001ff */
        /* <DEDUP_REMOVED lines=29> */
[----:B------:R-:W-:-:S12]  /*27540*/  HFMA2 R5, -RZ, RZ, 0, 2.384185791015625e-07 ;  /* 0x00000004ff057431 */ /* 0x000fd800000001ff */
        /* <DEDUP_REMOVED lines=29> */
[----:B------:R-:W-:-:S12]  /*27720*/  HFMA2 R5, -RZ, RZ, 0, 4.17232513427734375e-07 ;  /* 0x00000007ff057431 */ /* 0x000fd800000001ff */
        /* <DEDUP_REMOVED lines=59> */
[----:B------:R-:W-:-:S12]  /*27ae0*/  HFMA2 R5, -RZ, RZ, 0, 7.74860382080078125e-07 ;  /* 0x0000000dff057431 */ /* 0x000fd800000001ff */
        /* <DEDUP_REMOVED lines=29> */
[----:B------:R-:W-:-:S12]  /*27cc0*/  HFMA2 R5, -RZ, RZ, 0, 9.5367431640625e-07 ;  /* 0x00000010ff057431 */ /* 0x000fd800000001ff */
        /* <DEDUP_REMOVED lines=29> */
[----:B------:R-:W-:-:S12]  /*27ea0*/  HFMA2 R5, -RZ, RZ, 0, 1.132488250732421875e-06 ;  /* 0x00000013ff057431 */ /* 0x000fd800000001ff */
        /* <DEDUP_REMOVED lines=29> */
[----:B------:R-:W-:-:S12]  /*28080*/  HFMA2 R5, -RZ, RZ, 0, 1.31130218505859375e-06 ;  /* 0x00000016ff057431 */ /* 0x000fd800000001ff */
        /* <DEDUP_REMOVED lines=29> */
[----:B------:R-:W-:-:S12]  /*28260*/  HFMA2 R5, -RZ, RZ, 0, 1.490116119384765625e-06 ;  /* 0x00000019ff057431 */ /* 0x000fd800000001ff */
        /* <DEDUP_REMOVED lines=29> */
[----:B------:R-:W-:-:S12]  /*28440*/  HFMA2 R5, -RZ, RZ, 0, 1.6689300537109375e-06 ;  /* 0x0000001cff057431 */ /* 0x000fd800000001ff */
        /* <DEDUP_REMOVED lines=29> */
[----:B------:R-:W-:-:S12]  /*28620*/  HFMA2 R5, -RZ, RZ, 0, 1.847743988037109375e-06 ;  /* 0x0000001fff057431 */ /* 0x000fd800000001ff */
        /* <DEDUP_REMOVED lines=29> */
[----:B------:R-:W-:-:S12]  /*28800*/  HFMA2 R5, -RZ, RZ, 0, 2.02655792236328125e-06 ;  /* 0x00000022ff057431 */ /* 0x000fd800000001ff */
        /* <DEDUP_REMOVED lines=29> */
[----:B------:R-:W-:-:S12]  /*289e0*/  HFMA2 R5, -RZ, RZ, 0, 2.205371856689453125e-06 ;  /* 0x00000025ff057431 */ /* 0x000fd800000001ff */
        /* <DEDUP_REMOVED lines=59> */
[----:B------:R-:W-:-:S12]  /*28da0*/  HFMA2 R5, -RZ, RZ, 0, 2.562999725341796875e-06 ;  /* 0x0000002bff057431 */ /* 0x000fd800000001ff */
        /* <DEDUP_REMOVED lines=29> */
[----:B------:R-:W-:-:S12]  /*28f80*/  HFMA2 R5, -RZ, RZ, 0, 2.74181365966796875e-06 ;  /* 0x0000002eff057431 */ /* 0x000fd800000001ff */
        /* <DEDUP_REMOVED lines=29> */
[----:B------:R-:W-:-:S12]  /*29160*/  HFMA2 R5, -RZ, RZ, 0, 2.920627593994140625e-06 ;  /* 0x00000031ff057431 */ /* 0x000fd800000001ff */
        /* <DEDUP_REMOVED lines=29> */
[----:B------:R-:W-:-:S12]  /*29340*/  HFMA2 R5, -RZ, RZ, 0, 3.0994415283203125e-06 ;  /* 0x00000034ff057431 */ /* 0x000fd800000001ff */
        /* <DEDUP_REMOVED lines=29> */
[----:B------:R-:W-:-:S12]  /*29520*/  HFMA2 R5, -RZ, RZ, 0, 3.278255462646484375e-06 ;  /* 0x00000037ff057431 */ /* 0x000fd800000001ff */
        /* <DEDUP_REMOVED lines=29> */
[----:B------:R-:W-:-:S12]  /*29700*/  HFMA2 R5, -RZ, RZ, 0, 3.45706939697265625e-06 ;  /* 0x0000003aff057431 */ /* 0x000fd800000001ff */
        /* <DEDUP_REMOVED lines=29> */
[----:B------:R-:W-:-:S12]  /*298e0*/  HFMA2 R5, -RZ, RZ, 0, 3.635883331298828125e-06 ;  /* 0x0000003dff057431 */ /* 0x000fd800000001ff */
        /* <DEDUP_REMOVED lines=29> */
[----:B------:R-:W-:-:S12]  /*29ac0*/  HFMA2 R5, -RZ, RZ, 0, 3.814697265625e-06 ;  /* 0x00000040ff057431 */ /* 0x000fd800000001ff */
        /* <DEDUP_REMOVED lines=29> */
[----:B------:R-:W-:-:S12]  /*29ca0*/  HFMA2 R5, -RZ, RZ, 0, 3.993511199951171875e-06 ;  /* 0x00000043ff057431 */ /* 0x000fd800000001ff */
        /* <DEDUP_REMOVED lines=59> */
[----:B------:R-:W-:-:S12]  /*2a060*/  HFMA2 R5, -RZ, RZ, 0, 4.351139068603515625e-06 ;  /* 0x00000049ff057431 */ /* 0x000fd800000001ff */
        /* <DEDUP_REMOVED lines=29> */
[----:B------:R-:W-:-:S12]  /*2a240*/  HFMA2 R5, -RZ, RZ, 0, 4.5299530029296875e-06 ;  /* 0x0000004cff057431 */ /* 0x000fd800000001ff */
        /* <DEDUP_REMOVED lines=29> */
[----:B------:R-:W-:-:S12]  /*2a420*/  HFMA2 R5, -RZ, RZ, 0, 4.708766937255859375e-06 ;  /* 0x0000004fff057431 */ /* 0x000fd800000001ff */
        /* <DEDUP_REMOVED lines=29> */
[----:B------:R-:W-:-:S12]  /*2a600*/  HFMA2 R5, -RZ, RZ, 0, 4.88758087158203125e-06 ;  /* 0x00000052ff057431 */ /* 0x000fd800000001ff */
        /* <DEDUP_REMOVED lines=29> */
[----:B------:R-:W-:-:S12]  /*2a7e0*/  HFMA2 R5, -RZ, RZ, 0, 5.066394805908203125e-06 ;  /* 0x00000055ff057431 */ /* 0x000fd800000001ff */
        /* <DEDUP_REMOVED lines=29> */
[----:B------:R-:W-:-:S12]  /*2a9c0*/  HFMA2 R5, -RZ, RZ, 0, 5.245208740234375e-06 ;  /* 0x00000058ff057431 */ /* 0x000fd800000001ff */
        /* <DEDUP_REMOVED lines=29> */
[----:B------:R-:W-:-:S12]  /*2aba0*/  HFMA2 R5, -RZ, RZ, 0, 5.424022674560546875e-06 ;  /* 0x0000005bff057431 */ /* 0x000fd800000001ff */
        /* <DEDUP_REMOVED lines=29> */
[----:B------:R-:W-:-:S12]  /*2ad80*/  HFMA2 R5, -RZ, RZ, 0, 5.60283660888671875e-06 ;  /* 0x0000005eff057431 */ /* 0x000fd800000001ff */
        /* <DEDUP_REMOVED lines=29> */
[----:B------:R-:W-:-:S12]  /*2af60*/  HFMA2 R5, -RZ, RZ, 0, 5.781650543212890625e-06 ;  /* 0x00000061ff057431 */ /* 0x000fd800000001ff */
        /* <DEDUP_REMOVED lines=59> */
[----:B------:R-:W-:-:S12]  /*2b320*/  HFMA2 R5, -RZ, RZ, 0, 6.139278411865234375e-06 ;  /* 0x00000067ff057431 */ /* 0x000fd800000001ff */
        /* <DEDUP_REMOVED lines=29> */
[----:B------:R-:W-:-:S12]  /*2b500*/  HFMA2 R5, -RZ, RZ, 0, 6.31809234619140625e-06 ;  /* 0x0000006aff057431 */ /* 0x000fd800000001ff */
        /* <DEDUP_REMOVED lines=29> */
[----:B------:R-:W-:-:S12]  /*2b6e0*/  HFMA2 R5, -RZ, RZ, 0, 6.496906280517578125e-06 ;  /* 0x0000006dff057431 */ /* 0x000fd800000001ff */
        /* <DEDUP_REMOVED lines=29> */
[----:B------:R-:W-:-:S12]  /*2b8c0*/  HFMA2 R5, -RZ, RZ, 0, 6.67572021484375e-06 ;  /* 0x00000070ff057431 */ /* 0x000fd800000001ff */
        /* <DEDUP_REMOVED lines=29> */
[----:B------:R-:W-:-:S12]  /*2baa0*/  HFMA2 R5, -RZ, RZ, 0, 6.854534149169921875e-06 ;  /* 0x00000073ff057431 */ /* 0x000fd800000001ff */
        /* <DEDUP_REMOVED lines=29> */
[----:B------:R-:W-:-:S12]  /*2bc80*/  HFMA2 R5, -RZ, RZ, 0, 7.03334808349609375e-06 ;  /* 0x00000076ff057431 */ /* 0x000fd800000001ff */
        /* <DEDUP_REMOVED lines=29> */
[----:B------:R-:W-:-:S12]  /*2be60*/  HFMA2 R5, -RZ, RZ, 0, 7.212162017822265625e-06 ;  /* 0x00000079ff057431 */ /* 0x000fd800000001ff */
        /* <DEDUP_REMOVED lines=29> */
[----:B------:R-:W-:-:S12]  /*2c040*/  HFMA2 R5, -RZ, RZ, 0, 7.3909759521484375e-06 ;  /* 0x0000007cff057431 */ /* 0x000fd800000001ff */
        /* <DEDUP_REMOVED lines=29> */
[----:B------:R-:W-:-:S12]  /*2c220*/  HFMA2 R5, -RZ, RZ, 0, 7.569789886474609375e-06 ;  /* 0x0000007fff057431 */ /* 0x000fd800000001ff */
        /* <DEDUP_REMOVED lines=59> */
[----:B------:R-:W-:-:S12]  /*2c5e0*/  HFMA2 R5, -RZ, RZ, 0, 7.927417755126953125e-06 ;  /* 0x00000085ff057431 */ /* 0x000fd800000001ff */
        /* <DEDUP_REMOVED lines=29> */
[----:B------:R-:W-:-:S12]  /*2c7c0*/  HFMA2 R5, -RZ, RZ, 0, 8.106231689453125e-06 ;  /* 0x00000088ff057431 */ /* 0x000fd800000001ff */
        /* <DEDUP_REMOVED lines=29> */
[----:B------:R-:W-:-:S12]  /*2c9a0*/  HFMA2 R5, -RZ, RZ, 0, 8.285045623779296875e-06 ;  /* 0x0000008bff057431 */ /* 0x000fd800000001ff */
        /* <DEDUP_REMOVED lines=29> */
[----:B------:R-:W-:-:S12]  /*2cb80*/  HFMA2 R5, -RZ, RZ, 0, 8.46385955810546875e-06 ;  /* 0x0000008eff057431 */ /* 0x000fd800000001ff */
        /* <DEDUP_REMOVED lines=29> */
[----:B------:R-:W-:-:S12]  /*2cd60*/  HFMA2 R5, -RZ, RZ, 0, 8.642673492431640625e-06 ;  /* 0x00000091ff057431 */ /* 0x000fd800000001ff */
        /* <DEDUP_REMOVED lines=29> */
[----:B------:R-:W-:-:S12]  /*2cf40*/  HFMA2 R5, -RZ, RZ, 0, 8.8214874267578125e-06 ;  /* 0x00000094ff057431 */ /* 0x000fd800000001ff */
        /* <DEDUP_REMOVED lines=29> */
[----:B------:R-:W-:-:S12]  /*2d120*/  HFMA2 R5, -RZ, RZ, 0, 9.000301361083984375e-06 ;  /* 0x00000097ff057431 */ /* 0x000fd800000001ff */
        /* <DEDUP_REMOVED lines=29> */
[----:B------:R-:W-:-:S12]  /*2d300*/  HFMA2 R5, -RZ, RZ, 0, 9.17911529541015625e-06 ;  /* 0x0000009aff057431 */ /* 0x000fd800000001ff */
        /* <DEDUP_REMOVED lines=29> */
[----:B------:R-:W-:-:S12]  /*2d4e0*/  HFMA2 R5, -RZ, RZ, 0, 9.357929229736328125e-06 ;  /* 0x0000009dff057431 */ /* 0x000fd800000001ff */
        /* <DEDUP_REMOVED lines=59> */
[----:B------:R-:W-:-:S12]  /*2d8a0*/  HFMA2 R5, -RZ, RZ, 0, 9.715557098388671875e-06 ;  /* 0x000000a3ff057431 */ /* 0x000fd800000001ff */
        /* <DEDUP_REMOVED lines=29> */
[----:B------:R-:W-:-:S12]  /*2da80*/  HFMA2 R5, -RZ, RZ, 0, 9.89437103271484375e-06 ;  /* 0x000000a6ff057431 */ /* 0x000fd800000001ff */
        /* <DEDUP_REMOVED lines=29> */
[----:B------:R-:W-:-:S12]  /*2dc60*/  HFMA2 R5, -RZ, RZ, 0, 1.0073184967041015625e-05 ;  /* 0x000000a9ff057431 */ /* 0x000fd800000001ff */
        /* <DEDUP_REMOVED lines=29> */
[----:B------:R-:W-:-:S12]  /*2de40*/  HFMA2 R5, -RZ, RZ, 0, 1.02519989013671875e-05 ;  /* 0x000000acff057431 */ /* 0x000fd800000001ff */
        /* <DEDUP_REMOVED lines=29> */
[----:B------:R-:W-:-:S12]  /*2e020*/  HFMA2 R5, -RZ, RZ, 0, 1.0430812835693359375e-05 ;  /* 0x000000afff057431 */ /* 0x000fd800000001ff */
        /* <DEDUP_REMOVED lines=29> */
[----:B------:R-:W-:-:S12]  /*2e200*/  HFMA2 R5, -RZ, RZ, 0, 1.060962677001953125e-05 ;  /* 0x000000b2ff057431 */ /* 0x000fd800000001ff */
        /* <DEDUP_REMOVED lines=29> */
[----:B------:R-:W-:-:S12]  /*2e3e0*/  HFMA2 R5, -RZ, RZ, 0, 1.0788440704345703125e-05 ;  /* 0x000000b5ff057431 */ /* 0x000fd800000001ff */
        /* <DEDUP_REMOVED lines=29> */
[----:B------:R-:W-:-:S12]  /*2e5c0*/  HFMA2 R5, -RZ, RZ, 0, 1.0967254638671875e-05 ;  /* 0x000000b8ff057431 */ /* 0x000fd800000001ff */
        /* <DEDUP_REMOVED lines=29> */
[----:B------:R-:W-:-:S12]  /*2e7a0*/  HFMA2 R5, -RZ, RZ, 0, 1.1146068572998046875e-05 ;  /* 0x000000bbff057431 */ /* 0x000fd800000001ff */
        /* <DEDUP_REMOVED lines=59> */
[----:B------:R-:W-:-:S12]  /*2eb60*/  HFMA2 R5, -RZ, RZ, 0, 1.1503696441650390625e-05 ;  /* 0x000000c1ff057431 */ /* 0x000fd800000001ff */
        /* <DEDUP_REMOVED lines=29> */
[----:B------:R-:W-:-:S12]  /*2ed40*/  HFMA2 R5, -RZ, RZ, 0, 1.16825103759765625e-05 ;  /* 0x000000c4ff057431 */ /* 0x000fd800000001ff */
        /* <DEDUP_REMOVED lines=29> */
[----:B------:R-:W-:-:S12]  /*2ef20*/  HFMA2 R5, -RZ, RZ, 0, 1.1861324310302734375e-05 ;  /* 0x000000c7ff057431 */ /* 0x000fd800000001ff */
        /* <DEDUP_REMOVED lines=29> */
[----:B------:R-:W-:-:S12]  /*2f100*/  HFMA2 R5, -RZ, RZ, 0, 1.204013824462890625e-05 ;  /* 0x000000caff057431 */ /* 0x000fd800000001ff */
        /* <DEDUP_REMOVED lines=29> */
[----:B------:R-:W-:-:S12]  /*2f2e0*/  HFMA2 R5, -RZ, RZ, 0, 1.2218952178955078125e-05 ;  /* 0x000000cdff057431 */ /* 0x000fd800000001ff */
        /* <DEDUP_REMOVED lines=29> */
[----:B------:R-:W-:-:S12]  /*2f4c0*/  HFMA2 R5, -RZ, RZ, 0, 1.239776611328125e-05 ;  /* 0x000000d0ff057431 */ /* 0x000fd800000001ff */
        /* <DEDUP_REMOVED lines=29> */
[----:B------:R-:W-:-:S12]  /*2f6a0*/  HFMA2 R5, -RZ, RZ, 0, 1.2576580047607421875e-05 ;  /* 0x000000d3ff057431 */ /* 0x000fd800000001ff */
        /* <DEDUP_REMOVED lines=29> */
[----:B------:R-:W-:-:S12]  /*2f880*/  HFMA2 R5, -RZ, RZ, 0, 1.275539398193359375e-05 ;  /* 0x000000d6ff057431 */ /* 0x000fd800000001ff */
        /* <DEDUP_REMOVED lines=29> */
[----:B------:R-:W-:-:S12]  /*2fa60*/  HFMA2 R5, -RZ, RZ, 0, 1.2934207916259765625e-05 ;  /* 0x000000d9ff057431 */ /* 0x000fd800000001ff */
        /* <DEDUP_REMOVED lines=59> */
[----:B------:R-:W-:-:S12]  /*2fe20*/  HFMA2 R5, -RZ, RZ, 0, 1.3291835784912109375e-05 ;  /* 0x000000dfff057431 */ /* 0x000fd800000001ff */
        /* <DEDUP_REMOVED lines=29> */
[----:B------:R-:W-:-:S12]  /*30000*/  HFMA2 R5, -RZ, RZ, 0, 1.347064971923828125e-05 ;  /* 0x000000e2ff057431 */ /* 0x000fd800000001ff */
        /* <DEDUP_REMOVED lines=29> */
[----:B------:R-:W-:-:S12]  /*301e0*/  HFMA2 R5, -RZ, RZ, 0, 1.3649463653564453125e-05 ;  /* 0x000000e5ff057431 */ /* 0x000fd800000001ff */
        /* <DEDUP_REMOVED lines=29> */
[----:B------:R-:W-:-:S12]  /*303c0*/  HFMA2 R5, -RZ, RZ, 0, 1.3828277587890625e-05 ;  /* 0x000000e8ff057431 */ /* 0x000fd800000001ff */
        /* <DEDUP_REMOVED lines=29> */
[----:B------:R-:W-:-:S12]  /*305a0*/  HFMA2 R5, -RZ, RZ, 0, 1.4007091522216796875e-05 ;  /* 0x000000ebff057431 */ /* 0x000fd800000001ff */
        /* <DEDUP_REMOVED lines=29> */
[----:B------:R-:W-:-:S12]  /*30780*/  HFMA2 R5, -RZ, RZ, 0, 1.418590545654296875e-05 ;  /* 0x000000eeff057431 */ /* 0x000fd800000001ff */
        /* <DEDUP_REMOVED lines=29> */
[----:B------:R-:W-:-:S12]  /*30960*/  HFMA2 R5, -RZ, RZ, 0, 1.4364719390869140625e-05 ;  /* 0x000000f1ff057431 */ /* 0x000fd800000001ff */
        /* <DEDUP_REMOVED lines=29> */
[----:B------:R-:W-:-:S12]  /*30b40*/  HFMA2 R5, -RZ, RZ, 0, 1.45435333251953125e-05 ;  /* 0x000000f4ff057431 */ /* 0x000fd800000001ff */
        /* <DEDUP_REMOVED lines=29> */
[----:B------:R-:W-:-:S12]  /*30d20*/  HFMA2 R5, -RZ, RZ, 0, 1.4722347259521484375e-05 ;  /* 0x000000f7ff057431 */ /* 0x000fd800000001ff */
        /* <DEDUP_REMOVED lines=59> */
[----:B------:R-:W-:-:S12]  /*310e0*/  HFMA2 R5, -RZ, RZ, 0, 1.5079975128173828125e-05 ;  /* 0x000000fdff057431 */ /* 0x000fd800000001ff */
        /* <DEDUP_REMOVED lines=19> */
[----:B------:R-:W-:-:S07]  /*31220*/  MOV R5, 0xff ;  /* 0x000000ff00057802 */ /* 0x000fce0000000f00 */
.L_x_5:
[----:B------:R-:W0:Y:S01]  /*31230*/  LDC.64 R6, c[0x0][0x390] ;  /* 0x0000e400ff067b82 */ /* 0x000e220000000a00 */
[----:B------:R-:W1:Y:S02]  /*31240*/  LDCU UR6, c[0x0][0x398] ;  /* 0x00007300ff0677ac */ /* 0x000e640008000800 */
[----:B-1----:R-:W-:-:S04]  /*31250*/  IMAD R3, R3, UR6, R0 ;  /* 0x0000000603037c24 */ /* 0x002fc8000f8e0200 */
[----:B0-----:R-:W-:-:S05]  /*31260*/  IMAD.WIDE R6, R3, 0x4, R6 ;  /* 0x0000000403067825 */ /* 0x001fca00078e0206 */
[----:B------:R-:W-:Y:S01]  /*31270*/  STG.E desc[UR4][R6.64], R5 ;  /* 0x0000000506007986 */ /* 0x000fe2000c101904 */
[----:B------:R-:W-:Y:S05]  /*31280*/  EXIT ;  /* 0x000000000000794d */ /* 0x000fea0003800000 */
.L_x_0:
        /* <DEDUP_REMOVED lines=10> */
[----:B------:R-:W-:Y:S02]  /*31330*/  MOV R7, R4 ;  /* 0x0000000400077202 */ /* 0x000fe40000000f00 */
[----:B------:R-:W-:-:S07]  /*31340*/  MOV R6, R2 ;  /* 0x0000000200067202 */ /* 0x000fce0000000f00 */
.L_x_23:
[----:B------:R-:W-:Y:S01]  /*31350*/  FADD R11, -R9, R8 ;  /* 0x00000008090b7221 */ /* 0x000fe20000000100 */
[----:B------:R-:W-:-:S03]  /*31360*/  FADD R9, R6, R6 ;  /* 0x0000000606097221 */ /* 0x000fc60000000000 */
[----:B------:R-:W-:Y:S01]  /*31370*/  FADD R6, R2, R11 ;  /* 0x0000000b02067221 */ /* 0x000fe20000000000 */
[----:B------:R-:W-:-:S03]  /*31380*/  FFMA R11, R9, R7, R4 ;  /* 0x00000007090b7223 */ /* 0x000fc60000000004 */
[----:B------:R-:W-:Y:S01]  /*31390*/  FMUL R9, R6, R6 ;  /* 0x0000000606097220 */ /* 0x000fe20000400000 */
[----:B------:R-:W-:-:S04]  /*313a0*/  FMUL R8, R11, R11 ;  /* 0x0000000b0b087220 */ /* 0x000fc80000400000 */
[----:B------:R-:W-:-:S05]  /*313b0*/  FADD R7, R9, R8 ;  /* 0x0000000809077221 */ /* 0x000fca0000000000 */
[----:B------:R-:W-:-:S13]  /*313c0*/  FSETP.GT.AND P0, PT, R7, 4, PT ;  /* 0x408000000700780b */ /* 0x000fda0003f04000 */
        /* <DEDUP_REMOVED lines=127> */
[----:B------:R-:W-:Y:S01]  /*31bc0*/  IADD3 R10, PT, PT, R5, 0x10, RZ ;  /* 0x00000010050a7810 */ /* 0x000fe20007ffe0ff */
[----:B------:R-:W-:Y:S01]  /*31bd0*/  FADD R5, R9, R9 ;  /* 0x0000000909057221 */ /* 0x000fe20000000000 */
[----:B------:R-:W-:Y:S02]  /*31be0*/  FADD R9, R6, -R11 ;  /* 0x8000000b06097221 */ /* 0x000fe40000000000 */
[----:B------:R-:W-:Y:S01]  /*31bf0*/  ISETP.NE.AND P0, PT, R10, 0x2710, PT ;  /* 0x000027100a00780c */ /* 0x000fe20003f05270 */
[----:B------:R-:W-:-:S12]  /*31c00*/  FFMA R7, R7, R5, R4 ;  /* 0x0000000507077223 */ /* 0x000fd80000000004 */
[----:B------:R-:W-:Y:S05]  /*31c10*/  @!P0 BRA `(.L_x_4) ;  /* 0x0000001400b08947 */ /* 0x000fea0003800000 */
[----:B------:R-:W-:Y:S01]  /*31c20*/  FADD R6, R2, R9 ;  /* 0x0000000902067221 */ /* 0x000fe20000000000 */
[----:B------:R-:W-:-:S03]  /*31c30*/  FMUL R9, R7, R7 ;  /* 0x0000000707097220 */ /* 0x000fc60000400000 */
[----:B------:R-:W-:-:S04]  /*31c40*/  FMUL R8, R6, R6 ;  /* 0x0000000606087220 */ /* 0x000fc80000400000 */
[----:B------:R-:W-:-:S05]  /*31c50*/  FADD R5, R8, R9 ;  /* 0x0000000908057221 */ /* 0x000fca0000000000 */
[----:B------:R-:W-:Y:S02]  /*31c60*/  FSETP.GT.AND P0, PT, R5, 4, PT ;  /* 0x408000000500780b */ /* 0x000fe40003f04000 */
[----:B------:R-:W-:-:S11]  /*31c70*/  MOV R5, R10 ;  /* 0x0000000a00057202 */ /* 0x000fd60000000f00 */
[----:B------:R-:W-:Y:S05]  /*31c80*/  @!P0 BRA `(.L_x_23) ;  /* 0xfffffff400b08947 */ /* 0x000fea000383ffff */
[----:B------:R-:W-:Y:S05]  /*31c90*/  BRA `(.L_x_7) ;  /* 0x0000000000747947 */ /* 0x000fea0003800000 */
.L_x_22:
[----:B------:R-:W-:Y:S01]  /*31ca0*/  IADD3 R5, PT, PT, R5, 0xf, RZ ;  /* 0x0000000f05057810 */ /* 0x000fe20007ffe0ff */
[----:B------:R-:W-:Y:S06]  /*31cb0*/  BRA `(.L_x_7) ;  /* 0x00000000006c7947 */ /* 0x000fec0003800000 */
.L_x_21:
[----:B------:R-:W-:Y:S01]  /*31cc0*/  IADD3 R5, PT, PT, R5, 0xe, RZ ;  /* 0x0000000e05057810 */ /* 0x000fe20007ffe0ff */
[----:B------:R-:W-:Y:S06]  /*31cd0*/  BRA `(.L_x_7) ;  /* 0x0000000000647947 */ /* 0x000fec0003800000 */
.L_x_20:
[----:B------:R-:W-:Y:S01]  /*31ce0*/  IADD3 R5, PT, PT, R5, 0xd, RZ ;  /* 0x0000000d05057810 */ /* 0x000fe20007ffe0ff */
[----:B------:R-:W-:Y:S06]  /*31cf0*/  BRA `(.L_x_7) ;  /* 0x00000000005c7947 */ /* 0x000fec0003800000 */
.L_x_19:
[----:B------:R-:W-:Y:S01]  /*31d00*/  IADD3 R5, PT, PT, R5, 0xc, RZ ;  /* 0x0000000c05057810 */ /* 0x000fe20007ffe0ff */
[----:B------:R-:W-:Y:S06]  /*31d10*/  BRA `(.L_x_7) ;  /* 0x0000000000547947 */ /* 0x000fec0003800000 */
.L_x_18:
[----:B------:R-:W-:Y:S01]  /*31d20*/  IADD3 R5, PT, PT, R5, 0xb, RZ ;  /* 0x0000000b05057810 */ /* 0x000fe20007ffe0ff */
[----:B------:R-:W-:Y:S06]  /*31d30*/  BRA `(.L_x_7) ;  /* 0x00000000004c7947 */ /* 0x000fec0003800000 */
.L_x_17:
[----:B------:R-:W-:Y:S01]  /*31d40*/  IADD3 R5, PT, PT, R5, 0xa, RZ ;  /* 0x0000000a05057810 */ /* 0x000fe20007ffe0ff */
[----:B------:R-:W-:Y:S06]  /*31d50*/  BRA `(.L_x_7) ;  /* 0x0000000000447947 */ /* 0x000fec0003800000 */
.L_x_16:
[----:B------:R-:W-:Y:S01]  /*31d60*/  IADD3 R5, PT, PT, R5, 0x9, RZ ;  /* 0x0000000905057810 */ /* 0x000fe20007ffe0ff */
[----:B------:R-:W-:Y:S06]  /*31d70*/  BRA `(.L_x_7) ;  /* 0x00000000003c7947 */ /* 0x000fec0003800000 */
.L_x_15:
[----:B------:R-:W-:Y:S01]  /*31d80*/  IADD3 R5, PT, PT, R5, 0x8, RZ ;  /* 0x0000000805057810 */ /* 0x000fe20007ffe0ff */
[----:B------:R-:W-:Y:S06]  /*31d90*/  BRA `(.L_x_7) ;  /* 0x0000000000347947 */ /* 0x000fec0003800000 */
.L_x_14:
[----:B------:R-:W-:Y:S01]  /*31da0*/  IADD3 R5, PT, PT, R5, 0x7, RZ ;  /* 0x0000000705057810 */ /* 0x000fe20007ffe0ff */
[----:B------:R-:W-:Y:S06]  /*31db0*/  BRA `(.L_x_7) ;  /* 0x00000000002c7947 */ /* 0x000fec0003800000 */
.L_x_13:
[----:B------:R-:W-:Y:S01]  /*31dc0*/  IADD3 R5, PT, PT, R5, 0x6, RZ ;  /* 0x0000000605057810 */ /* 0x000fe20007ffe0ff */
[----:B------:R-:W-:Y:S06]  /*31dd0*/  BRA `(.L_x_7) ;  /* 0x0000000000247947 */ /* 0x000fec0003800000 */
.L_x_12:
[----:B------:R-:W-:Y:S01]  /*31de0*/  IADD3 R5, PT, PT, R5, 0x5, RZ ;  /* 0x0000000505057810 */ /* 0x000fe20007ffe0ff */
[----:B------:R-:W-:Y:S06]  /*31df0*/  BRA `(.L_x_7) ;  /* 0x00000000001c7947 */ /* 0x000fec0003800000 */
.L_x_11:
[----:B------:R-:W-:Y:S01]  /*31e00*/  IADD3 R5, PT, PT, R5, 0x4, RZ ;  /* 0x0000000405057810 */ /* 0x000fe20007ffe0ff */
[----:B------:R-:W-:Y:S06]  /*31e10*/  BRA `(.L_x_7) ;  /* 0x0000000000147947 */ /* 0x000fec0003800000 */
.L_x_10:
[----:B------:R-:W-:Y:S01]  /*31e20*/  IADD3 R5, PT, PT, R5, 0x3, RZ ;  /* 0x0000000305057810 */ /* 0x000fe20007ffe0ff */
[----:B------:R-:W-:Y:S06]  /*31e30*/  BRA `(.L_x_7) ;  /* 0x00000000000c7947 */ /* 0x000fec0003800000 */
.L_x_9:
[----:B------:R-:W-:Y:S01]  /*31e40*/  IADD3 R5, PT, PT, R5, 0x2, RZ ;  /* 0x0000000205057810 */ /* 0x000fe20007ffe0ff */
[----:B------:R-:W-:Y:S06]  /*31e50*/  BRA `(.L_x_7) ;  /* 0x0000000000047947 */ /* 0x000fec0003800000 */
.L_x_8:
[----:B------:R-:W-:-:S07]  /*31e60*/  IADD3 R5, PT, PT, R5, 0x1, RZ ;  /* 0x0000000105057810 */ /* 0x000fce0007ffe0ff */
.L_x_7:
[----:B------:R-:W0:Y:S01]  /*31e70*/  LDC.64 R6, c[0x0][0x390] ;  /* 0x0000e400ff067b82 */ /* 0x000e220000000a00 */
[----:B------:R-:W1:Y:S02]  /*31e80*/  LDCU UR6, c[0x0][0x398] ;  /* 0x00007300ff0677ac */ /* 0x000e640008000800 */
[----:B-1----:R-:W-:-:S04]  /*31e90*/  IMAD R3, R3, UR6, R0 ;  /* 0x0000000603037c24 */ /* 0x002fc8000f8e0200 */
[----:B0-----:R-:W-:-:S05]  /*31ea0*/  IMAD.WIDE R6, R3, 0x4, R6 ;  /* 0x0000000403067825 */ /* 0x001fca00078e0206 */
[----:B------:R-:W-:Y:S01]  /*31eb0*/  STG.E desc[UR4][R6.64], R5 ;  /* 0x0000000506007986 */ /* 0x000fe2000c101904 */
[----:B------:R-:W-:Y:S05]  /*31ec0*/  EXIT ;  /* 0x000000000000794d */ /* 0x000fea0003800000 */
.L_x_2:
[----:B------:R-:W-:Y:S01]  /*31ed0*/  UISETP.GE.AND UP0, UPT, UR7, 0x1, UPT ;  /* 0x000000010700788c */ /* 0x000fe2000bf06270 */
[----:B------:R-:W-:Y:S08]  /*31ee0*/  BSSY.RECONVERGENT B0, `(.L_x_24) ;  /* 0x0000012000007945 */ /* 0x000ff00003800200 */
[----:B------:R-:W-:Y:S05]  /*31ef0*/  BRA.U !UP0, `(.L_x_25) ;  /* 0x0000000108407547 */ /* 0x000fea000b800000 */
[----:B------:R-:W-:Y:S01]  /*31f00*/  HFMA2 R7, -RZ, RZ, 0, 0 ;  /* 0x00000000ff077431 */ /* 0x000fe200000001ff */
[----:B------:R-:W-:Y:S01]  /*31f10*/  MOV R5, R4 ;  /* 0x0000000400057202 */ /* 0x000fe20000000f00 */
[----:B------:R-:W0:Y:S01]  /*31f20*/  LDCU UR6, c[0x0][0x3a0] ;  /* 0x00007400ff0677ac */ /* 0x000e220008000800 */
[----:B------:R-:W-:-:S07]  /*31f30*/  MOV R6, R2 ;  /* 0x0000000200067202 */ /* 0x000fce0000000f00 */
.L_x_27:
        /* <DEDUP_REMOVED lines=8> */
[----:B0-----:R-:W-:Y:S01]  /*31fc0*/  ISETP.NE.AND P0, PT, R7, UR6, PT ;  /* 0x0000000607007c0c */ /* 0x001fe2000bf05270 */
[----:B------:R-:W-:Y:S01]  /*31fd0*/  FFMA R5, R9, R5, R4 ;  /* 0x0000000509057223 */ /* 0x000fe20000000004 */
[----:B------:R-:W-:-:S11]  /*31fe0*/  FADD R6, R2, R11 ;  /* 0x0000000b02067221 */ /* 0x000fd60000000000 */
[----:B------:R-:W-:Y:S05]  /*31ff0*/  @P0 BRA `(.L_x_27) ;  /* 0xfffffffc00d00947 */ /* 0x000fea000383ffff */
.L_x_25:
[----:B------:R-:W-:Y:S05]  /*32000*/  BSYNC.RECONVERGENT B0 ;  /* 0x0000000000007941 */ /* 0x000fea0003800200 */
.L_x_24:
[----:B------:R-:W-:Y:S05]  /*32010*/  BRA `(.L_x_4) ;  /* 0x0000001000b07947 */ /* 0x000fea0003800000 */
.L_x_26:
[----:B------:R-:W1:Y:S01]  /*32020*/  LDC.64 R4, c[0x0][0x390] ;  /* 0x0000e400ff047b82 */ /* 0x000e620000000a00 */
[----:B------:R-:W2:Y:S02]  /*32030*/  LDCU UR7, c[0x0][0x398] ;  /* 0x00007300ff0777ac */ /* 0x000ea40008000800 */
[----:B--2---:R-:W-:-:S04]  /*32040*/  IMAD R3, R3, UR7, R0 ;  /* 0x0000000703037c24 */ /* 0x004fc8000f8e0200 */
[----:B-1----:R-:W-:-:S05]  /*32050*/  IMAD.WIDE R4, R3, 0x4, R4 ;  /* 0x0000000403047825 */ /* 0x002fca00078e0204 */
[----:B------:R-:W-:Y:S01]  /*32060*/  STG.E desc[UR4][R4.64], R7 ;  /* 0x0000000704007986 */ /* 0x000fe2000c101904 */
[----:B0-----:R-:W-:Y:S05]  /*32070*/  EXIT ;  /* 0x000000000000794d */ /* 0x001fea0003800000 */
.L_x_6:
[----:B------:R-:W-:Y:S01]  /*32080*/  HFMA2 R5, -RZ, RZ, 0, 0 ;  /* 0x00000000ff057431 */ /* 0x000fe200000001ff */
[----:B------:R-:W-:Y:S02]  /*32090*/  MOV R7, R4 ;  /* 0x0000000400077202 */ /* 0x000fe40000000f00 */
[----:B------:R-:W-:-:S07]  /*320a0*/  MOV R6, R2 ;  /* 0x0000000200067202 */ /* 0x000fce0000000f00 */
.L_x_60:
        /* <DEDUP_REMOVED lines=288> */
[----:B------:R-:W-:Y:S01]  /*332b0*/  FFMA R7, R11, R7, R4 ;  /* 0x000000070b077223 */ /* 0x000fe20000000004 */
[----:B------:R-:W-:-:S11]  /*332c0*/  FADD R6, R2, R9 ;  /* 0x0000000902067221 */ /* 0x000fd60000000000 */
[----:B------:R-:W-:Y:S05]  /*332d0*/  @P0 BRA `(.L_x_60) ;  /* 0xffffffec00740947 */ /* 0x000fea000383ffff */
.L_x_4:
[----:B------:R-:W0:Y:S01]  /*332e0*/  LDC.64 R4, c[0x0][0x390] ;  /* 0x0000e400ff047b82 */ /* 0x000e220000000a00 */
[----:B------:R-:W1:Y:S07]  /*332f0*/  LDCU UR7, c[0x0][0x398] ;  /* 0x00007300ff0777ac */ /* 0x000e6e0008000800 */
[----:B------:R-:W2:Y:S01]  /*33300*/  LDC R7, c[0x0][0x3a0] ;  /* 0x0000e800ff077b82 */ /* 0x000ea20000000800 */
[----:B-1----:R-:W-:-:S04]  /*33310*/  IMAD R3, R3, UR7, R0 ;  /* 0x0000000703037c24 */ /* 0x002fc8000f8e0200 */
[----:B0-----:R-:W-:-:S05]  /*33320*/  IMAD.WIDE R4, R3, 0x4, R4 ;  /* 0x0000000403047825 */ /* 0x001fca00078e0204 */
[----:B--2---:R-:W-:Y:S01]  /*33330*/  STG.E desc[UR4][R4.64], R7 ;  /* 0x0000000704007986 */ /* 0x004fe2000c101904 */
[----:B------:R-:W-:Y:S05]  /*33340*/  EXIT ;  /* 0x000000000000794d */ /* 0x000fea0003800000 */
.L_x_59:
[----:B------:R-:W-:Y:S01]  /*33350*/  IADD3 R5, PT, PT, R5, 0x1f, RZ ;  /* 0x0000001f05057810 */ /* 0x000fe20007ffe0ff */
[----:B------:R-:W-:Y:S06]  /*33360*/  BRA `(.L_x_28) ;  /* 0x0000000000ec7947 */ /* 0x000fec0003800000 */
.L_x_58:
[----:B------:R-:W-:Y:S01]  /*33370*/  IADD3 R5, PT, PT, R5, 0x1e, RZ ;  /* 0x0000001e05057810 */ /* 0x000fe20007ffe0ff */
[----:B------:R-:W-:Y:S06]  /*33380*/  BRA `(.L_x_28) ;  /* 0x0000000000e47947 */ /* 0x000fec0003800000 */
.L_x_57:
[----:B------:R-:W-:Y:S01]  /*33390*/  IADD3 R5, PT, PT, R5, 0x1d, RZ ;  /* 0x0000001d05057810 */ /* 0x000fe20007ffe0ff */
[----:B------:R-:W-:Y:S06]  /*333a0*/  BRA `(.L_x_28) ;  /* 0x0000000000dc7947 */ /* 0x000fec0003800000 */
.L_x_56:
[----:B------:R-:W-:Y:S01]  /*333b0*/  IADD3 R5, PT, PT, R5, 0x1c, RZ ;  /* 0x0000001c05057810 */ /* 0x000fe20007ffe0ff */
[----:B------:R-:W-:Y:S06]  /*333c0*/  BRA `(.L_x_28) ;  /* 0x0000000000d47947 */ /* 0x000fec0003800000 */
.L_x_55:
[----:B------:R-:W-:Y:S01]  /*333d0*/  IADD3 R5, PT, PT, R5, 0x1b, RZ ;  /* 0x0000001b05057810 */ /* 0x000fe20007ffe0ff */
[----:B------:R-:W-:Y:S06]  /*333e0*/  BRA `(.L_x_28) ;  /* 0x0000000000cc7947 */ /* 0x000fec0003800000 */
.L_x_54:
[----:B------:R-:W-:Y:S01]  /*333f0*/  IADD3 R5, PT, PT, R5, 0x1a, RZ ;  /* 0x0000001a05057810 */ /* 0x000fe20007ffe0ff */
[----:B------:R-:W-:Y:S06]  /*33400*/  BRA `(.L_x_28) ;  /* 0x0000000000c47947 */ /* 0x000fec0003800000 */
.L_x_53:
[----:B------:R-:W-:Y:S01]  /*33410*/  IADD3 R5, PT, PT, R5, 0x19, RZ ;  /* 0x0000001905057810 */ /* 0x000fe20007ffe0ff */
[----:B------:R-:W-:Y:S06]  /*33420*/  BRA `(.L_x_28) ;  /* 0x0000000000bc7947 */ /* 0x000fec0003800000 */
.L_x_52:
[----:B------:R-:W-:Y:S01]  /*33430*/  IADD3 R5, PT, PT, R5, 0x18, RZ ;  /* 0x0000001805057810 */ /* 0x000fe20007ffe0ff */
[----:B------:R-:W-:Y:S06]  /*33440*/  BRA `(.L_x_28) ;  /* 0x0000000000b47947 */ /* 0x000fec0003800000 */
.L_x_51:
[----:B------:R-:W-:Y:S01]  /*33450*/  IADD3 R5, PT, PT, R5, 0x17, RZ ;  /* 0x0000001705057810 */ /* 0x000fe20007ffe0ff */
[----:B------:R-:W-:Y:S06]  /*33460*/  BRA `(.L_x_28) ;  /* 0x0000000000ac7947 */ /* 0x000fec0003800000 */
.L_x_50:
[----:B------:R-:W-:Y:S01]  /*33470*/  IADD3 R5, PT, PT, R5, 0x16, RZ ;  /* 0x0000001605057810 */ /* 0x000fe20007ffe0ff */
[----:B------:R-:W-:Y:S06]  /*33480*/  BRA `(.L_x_28) ;  /* 0x0000000000a47947 */ /* 0x000fec0003800000 */
.L_x_49:
[----:B------:R-:W-:Y:S01]  /*33490*/  IADD3 R5, PT, PT, R5, 0x15, RZ ;  /* 0x0000001505057810 */ /* 0x000fe20007ffe0ff */
[----:B------:R-:W-:Y:S06]  /*334a0*/  BRA `(.L_x_28) ;  /* 0x00000000009c7947 */ /* 0x000fec0003800000 */
.L_x_48:
[----:B------:R-:W-:Y:S01]  /*334b0*/  IADD3 R5, PT, PT, R5, 0x14, RZ ;  /* 0x0000001405057810 */ /* 0x000fe20007ffe0ff */
[----:B------:R-:W-:Y:S06]  /*334c0*/  BRA `(.L_x_28) ;  /* 0x0000000000947947 */ /* 0x000fec0003800000 */
.L_x_47:
[----:B------:R-:W-:Y:S01]  /*334d0*/  IADD3 R5, PT, PT, R5, 0x13, RZ ;  /* 0x0000001305057810 */ /* 0x000fe20007ffe0ff */
[----:B------:R-:W-:Y:S06]  /*334e0*/  BRA `(.L_x_28) ;  /* 0x00000000008c7947 */ /* 0x000fec0003800000 */
.L_x_46:
[----:B------:R-:W-:Y:S01]  /*334f0*/  IADD3 R5, PT, PT, R5, 0x12, RZ ;  /* 0x0000001205057810 */ /* 0x000fe20007ffe0ff */
[----:B------:R-:W-:Y:S06]  /*33500*/  BRA `(.L_x_28) ;  /* 0x0000000000847947 */ /* 0x000fec0003800000 */
.L_x_45:
[----:B------:R-:W-:Y:S01]  /*33510*/  IADD3 R5, PT, PT, R5, 0x11, RZ ;  /* 0x0000001105057810 */ /* 0x000fe20007ffe0ff */
[----:B------:R-:W-:Y:S06]  /*33520*/  BRA `(.L_x_28) ;  /* 0x00000000007c7947 */ /* 0x000fec0003800000 */
.L_x_44:
[----:B------:R-:W-:Y:S01]  /*33530*/  IADD3 R5, PT, PT, R5, 0x10, RZ ;  /* 0x0000001005057810 */ /* 0x000fe20007ffe0ff */
[----:B------:R-:W-:Y:S06]  /*33540*/  BRA `(.L_x_28) ;  /* 0x0000000000747947 */ /* 0x000fec0003800000 */
.L_x_43:
[----:B------:R-:W-:Y:S01]  /*33550*/  IADD3 R5, PT, PT, R5, 0xf, RZ ;  /* 0x0000000f05057810 */ /* 0x000fe20007ffe0ff */
[----:B------:R-:W-:Y:S06]  /*33560*/  BRA `(.L_x_28) ;  /* 0x00000000006c7947 */ /* 0x000fec0003800000 */
.L_x_42:
[----:B------:R-:W-:Y:S01]  /*33570*/  IADD3 R5, PT, PT, R5, 0xe, RZ ;  /* 0x0000000e05057810 */ /* 0x000fe20007ffe0ff */
[----:B------:R-:W-:Y:S06]  /*33580*/  BRA `(.L_x_28) ;  /* 0x0000000000647947 */ /* 0x000fec0003800000 */
.L_x_41:
[----:B------:R-:W-:Y:S01]  /*33590*/  IADD3 R5, PT, PT, R5, 0xd, RZ ;  /* 0x0000000d05057810 */ /* 0x000fe20007ffe0ff */
[----:B------:R-:W-:Y:S06]  /*335a0*/  BRA `(.L_x_28) ;  /* 0x00000000005c7947 */ /* 0x000fec0003800000 */
.L_x_40:
[----:B------:R-:W-:Y:S01]  /*335b0*/  IADD3 R5, PT, PT, R5, 0xc, RZ ;  /* 0x0000000c05057810 */ /* 0x000fe20007ffe0ff */
[----:B------:R-:W-:Y:S06]  /*335c0*/  BRA `(.L_x_28) ;  /* 0x0000000000547947 */ /* 0x000fec0003800000 */
.L_x_39:
[----:B------:R-:W-:Y:S01]  /*335d0*/  IADD3 R5, PT, PT, R5, 0xb, RZ ;  /* 0x0000000b05057810 */ /* 0x000fe20007ffe0ff */
[----:B------:R-:W-:Y:S06]  /*335e0*/  BRA `(.L_x_28) ;  /* 0x00000000004c7947 */ /* 0x000fec0003800000 */
.L_x_38:
[----:B------:R-:W-:Y:S01]  /*335f0*/  IADD3 R5, PT, PT, R5, 0xa, RZ ;  /* 0x0000000a05057810 */ /* 0x000fe20007ffe0ff */
[----:B------:R-:W-:Y:S06]  /*33600*/  BRA `(.L_x_28) ;  /* 0x0000000000447947 */ /* 0x000fec0003800000 */
.L_x_37:
[----:B------:R-:W-:Y:S01]  /*33610*/  IADD3 R5, PT, PT, R5, 0x9, RZ ;  /* 0x0000000905057810 */ /* 0x000fe20007ffe0ff */
[----:B------:R-:W-:Y:S06]  /*33620*/  BRA `(.L_x_28) ;  /* 0x00000000003c7947 */ /* 0x000fec0003800000 */
.L_x_36:
[----:B------:R-:W-:Y:S01]  /*33630*/  IADD3 R5, PT, PT, R5, 0x8, RZ ;  /* 0x0000000805057810 */ /* 0x000fe20007ffe0ff */
[----:B------:R-:W-:Y:S06]  /*33640*/  BRA `(.L_x_28) ;  /* 0x0000000000347947 */ /* 0x000fec0003800000 */
.L_x_35:
[----:B------:R-:W-:Y:S01]  /*33650*/  IADD3 R5, PT, PT, R5, 0x7, RZ ;  /* 0x0000000705057810 */ /* 0x000fe20007ffe0ff */
[----:B------:R-:W-:Y:S06]  /*33660*/  BRA `(.L_x_28) ;  /* 0x00000000002c7947 */ /* 0x000fec0003800000 */
.L_x_34:
[----:B------:R-:W-:Y:S01]  /*33670*/  IADD3 R5, PT, PT, R5, 0x6, RZ ;  /* 0x0000000605057810 */ /* 0x000fe20007ffe0ff */
[----:B------:R-:W-:Y:S06]  /*33680*/  BRA `(.L_x_28) ;  /* 0x0000000000247947 */ /* 0x000fec0003800000 */
.L_x_33:
[----:B------:R-:W-:Y:S01]  /*33690*/  IADD3 R5, PT, PT, R5, 0x5, RZ ;  /* 0x0000000505057810 */ /* 0x000fe20007ffe0ff */
[----:B------:R-:W-:Y:S06]  /*336a0*/  BRA `(.L_x_28) ;  /* 0x00000000001c7947 */ /* 0x000fec0003800000 */
.L_x_32:
[----:B------:R-:W-:Y:S01]  /*336b0*/  IADD3 R5, PT, PT, R5, 0x4, RZ ;  /* 0x0000000405057810 */ /* 0x000fe20007ffe0ff */
[----:B------:R-:W-:Y:S06]  /*336c0*/  BRA `(.L_x_28) ;  /* 0x0000000000147947 */ /* 0x000fec0003800000 */
.L_x_31:
[----:B------:R-:W-:Y:S01]  /*336d0*/  IADD3 R5, PT, PT, R5, 0x3, RZ ;  /* 0x0000000305057810 */ /* 0x000fe20007ffe0ff */
[----:B------:R-:W-:Y:S06]  /*336e0*/  BRA `(.L_x_28) ;  /* 0x00000000000c7947 */ /* 0x000fec0003800000 */
.L_x_30:
[----:B------:R-:W-:Y:S01]  /*336f0*/  IADD3 R5, PT, PT, R5, 0x2, RZ ;  /* 0x0000000205057810 */ /* 0x000fe20007ffe0ff */
[----:B------:R-:W-:Y:S06]  /*33700*/  BRA `(.L_x_28) ;  /* 0x0000000000047947 */ /* 0x000fec0003800000 */
.L_x_29:
[----:B------:R-:W-:-:S07]  /*33710*/  IADD3 R5, PT, PT, R5, 0x1, RZ ;  /* 0x0000000105057810 */ /* 0x000fce0007ffe0ff */
.L_x_28:
[----:B------:R-:W0:Y:S01]  /*33720*/  LDC.64 R6, c[0x0][0x390] ;  /* 0x0000e400ff067b82 */ /* 0x000e220000000a00 */
[----:B------:R-:W1:Y:S02]  /*33730*/  LDCU UR6, c[0x0][0x398] ;  /* 0x00007300ff0677ac */ /* 0x000e640008000800 */
[----:B-1----:R-:W-:-:S04]  /*33740*/  IMAD R3, R3, UR6, R0 ;  /* 0x0000000603037c24 */ /* 0x002fc8000f8e0200 */
[----:B0-----:R-:W-:-:S05]  /*33750*/  IMAD.WIDE R6, R3, 0x4, R6 ;  /* 0x0000000403067825 */ /* 0x001fca00078e0206 */
[----:B------:R-:W-:Y:S01]  /*33760*/  STG.E desc[UR4][R6.64], R5 ;  /* 0x0000000506007986 */ /* 0x000fe2000c101904 */
[----:B------:R-:W-:Y:S05]  /*33770*/  EXIT ;  /* 0x000000000000794d */ /* 0x000fea0003800000 */
.L_x_61:
[----:B------:R-:W-:-:S00]  /*33780*/  BRA `(.L_x_61) ;  /* 0xfffffffc00fc7947 */ /* 0x000fc0000383ffff */
[----:B------:R-:W-:-:S00]  /*33790*/  NOP ;  /* 0x0000000000007918 */ /* 0x000fc00000000000 */
        /* <DEDUP_REMOVED lines=14> */
.L_x_62:


//--------------------- .nv.shared.reserved.0     --------------------------
	.section	.nv.shared.reserved.0,"aw",@nobits
	.weak		__nv_reservedSMEM_offset_0_alias
	.size		__nv_reservedSMEM_offset_0_alias, 0, 64
	.other		__nv_reservedSMEM_offset_0_alias,@"STO_CUDA_RESERVED_SHARED STV_DEFAULT"
__nv_reservedSMEM_offset_0_alias:
	.zero		0
	.zero		64


//--------------------- .nv.constant0._Z13mandel_kernelffffPiiii --------------------------
	.section	.nv.constant0._Z13mandel_kernelffffPiiii,"a",@progbits
	.sectionflags	@""
	.align	4
.nv.constant0._Z13mandel_kernelffffPiiii:
	.zero		932


//--------------------- SYMBOLS --------------------------

	.type		.nv.reservedSmem.offset0,@object
	.size		.nv.reservedSmem.offset0,0x4
